def matmul_kernel(
    a_ptr,
    b_ptr,
    c_ptr,
    M,
    N,
    K,
    stride_am,
    stride_ak,
    stride_bk,
    stride_bn,
    stride_cm,
    stride_cn,
    BLOCK_M: tl.constexpr,
    BLOCK_N: tl.constexpr,
    BLOCK_K: tl.constexpr,
    GROUP_M: tl.constexpr,
):
    pid = tl.program_id(axis=0)
    num_pid_m = tl.cdiv(M, BLOCK_M)
    num_pid_n = tl.cdiv(N, BLOCK_N)
    num_pid_in_group = GROUP_M * num_pid_n
    group_id = pid // num_pid_in_group
    first_pid_m = group_id * GROUP_M
    group_size_m = min(num_pid_m - first_pid_m, GROUP_M)
    pid_m = first_pid_m + ((pid % num_pid_in_group) % group_size_m)
    pid_n = (pid % num_pid_in_group) // group_size_m

    offs_am = (pid_m * BLOCK_M + tl.arange(0, BLOCK_M)) % M
    offs_bn = (pid_n * BLOCK_N + tl.arange(0, BLOCK_N)) % N
    offs_k = tl.arange(0, BLOCK_K)
    a_ptrs = a_ptr + offs_am[:, None] * stride_am + offs_k[None, :] * stride_ak
    b_ptrs = b_ptr + offs_k[:, None] * stride_bk + offs_bn[None, :] * stride_bn

    acc = tl.zeros((BLOCK_M, BLOCK_N), dtype=tl.float32)
    for kk in range(0, tl.cdiv(K, BLOCK_K)):
        a = tl.load(a_ptrs, mask=offs_k[None, :] < K - kk * BLOCK_K, other=0.0)
        b = tl.load(b_ptrs, mask=offs_k[:, None] < K - kk * BLOCK_K, other=0.0)
        acc = tl.dot(a, b, acc)
        a_ptrs += BLOCK_K * stride_ak
        b_ptrs += BLOCK_K * stride_bk

    c = acc.to(c_ptr.dtype.element_ty)
    offs_cm = pid_m * BLOCK_M + tl.arange(0, BLOCK_M)
    offs_cn = pid_n * BLOCK_N + tl.arange(0, BLOCK_N)
    c_ptrs = c_ptr + offs_cm[:, None] * stride_cm + offs_cn[None, :] * stride_cn
    mask = (offs_cm[:, None] < M) & (offs_cn[None, :] < N)
    tl.store(c_ptrs, c, mask=mask)

# config = {"BLOCK_K": 128, "BLOCK_M": 128, "BLOCK_N": 512, "GROUP_M": 8, "arch": "sm_90", "dtype": "fp8e5m2", "num_ctas": 2, "num_stages": 3, "num_warps": 4}
# arch = sm_90


// ===== COMPILED SASS (sm_90a) =====

	.target	sm_90a

	.elftype	@"ET_EXEC"


//--------------------- .note.nv.tkinfo           --------------------------
	.section	.note.nv.tkinfo,"",@"SHT_NOTE"
	.sectionflags	@"SHF_NOTE_NV_TKINFO"
	.tkinfo
        /*0018*/ 	.word	0x00000002
        /*0030*/ 	.string	""
        /*0030*/ 	.string	"ptxas"
        /*0030*/ 	.string	"Cuda compilation tools, release 13.0, V13.0.88"
        /*0030*/ 	.string	"Build cuda_13.0.r13.0/compiler.36424714_0"
        /*0030*/ 	.string	"-v  -suppress-debug-info  -lineinfo  -arch sm_90a "



//--------------------- .note.nv.cuinfo           --------------------------
	.section	.note.nv.cuinfo,"",@"SHT_NOTE"
	.sectionflags	@"SHF_NOTE_NV_CUINFO"
        /*0018*/ 	.short	0x0002
        /*001a*/ 	.short	0x005a
        /*001c*/ 	.short	0x0082
	.zero		2


//--------------------- .nv.info                  --------------------------
	.section	.nv.info,"",@"SHT_CUDA_INFO"
	.align	4


	//----- nvinfo : EIATTR_REGCOUNT
	.align		4
        /*0000*/ 	.byte	0x04, 0x2f
        /*0002*/ 	.short	(.L_1 - .L_0)
	.align		4
.L_0:
        /*0004*/ 	.word	index@(matmul_kernel)
        /*0008*/ 	.word	0x000000ff


	//----- nvinfo : EIATTR_FRAME_SIZE
	.align		4
.L_1:
        /*000c*/ 	.byte	0x04, 0x11
        /*000e*/ 	.short	(.L_3 - .L_2)
	.align		4
.L_2:
        /*0010*/ 	.word	index@(matmul_kernel)
        /*0014*/ 	.word	0x000010b0


	//----- nvinfo : EIATTR_MIN_STACK_SIZE
	.align		4
.L_3:
        /*0018*/ 	.byte	0x04, 0x12
        /*001a*/ 	.short	(.L_5 - .L_4)
	.align		4
.L_4:
        /*001c*/ 	.word	index@(matmul_kernel)
        /*0020*/ 	.word	0x000010b0
.L_5:


//--------------------- .nv.compat                --------------------------
	.section	.nv.compat,"",@"SHT_CUDA_COMPAT_INFO"
	.align	4
        /*0000*/ 	.byte	0x02, 0x09, 0x01, 0x00, 0x02, 0x02, 0x04, 0x00, 0x02, 0x05, 0x05, 0x00, 0x03, 0x07, 0x01, 0x01
        /*0010*/ 	.byte	0x02, 0x03, 0x00, 0x00, 0x02, 0x06, 0x01, 0x00, 0x04, 0x0b, 0x08, 0x00, 0x00, 0x00, 0x00, 0x00
        /*0020*/ 	.byte	0x00, 0x00, 0x00, 0x00


//--------------------- .nv.info.matmul_kernel    --------------------------
	.section	.nv.info.matmul_kernel,"",@"SHT_CUDA_INFO"
	.sectionflags	@""
	.align	4


	//----- nvinfo : EIATTR_CUDA_API_VERSION
	.align		4
        /*0000*/ 	.byte	0x04, 0x37
        /*0002*/ 	.short	(.L_7 - .L_6)
.L_6:
        /*0004*/ 	.word	0x00000082


	//----- nvinfo : EIATTR_KPARAM_INFO
	.align		4
.L_7:
        /*0008*/ 	.byte	0x04, 0x17
        /*000a*/ 	.short	(.L_9 - .L_8)
.L_8:
        /*000c*/ 	.word	0x00000000
        /*0010*/ 	.short	0x000d
        /*0012*/ 	.short	0x0048
        /*0014*/ 	.byte	0x00, 0xf4, 0x21, 0x00


	//----- nvinfo : EIATTR_KPARAM_INFO
	.align		4
.L_9:
        /*0018*/ 	.byte	0x04, 0x17
        /*001a*/ 	.short	(.L_11 - .L_10)
.L_10:
        /*001c*/ 	.word	0x00000000
        /*0020*/ 	.short	0x000c
        /*0022*/ 	.short	0x0040
        /*0024*/ 	.byte	0x00, 0xf4, 0x21, 0x00


	//----- nvinfo : EIATTR_KPARAM_INFO
	.align		4
.L_11:
        /*0028*/ 	.byte	0x04, 0x17
        /*002a*/ 	.short	(.L_13 - .L_12)
.L_12:
        /*002c*/ 	.word	0x00000000
        /*0030*/ 	.short	0x000b
        /*0032*/ 	.short	0x0038
        /*0034*/ 	.byte	0x00, 0xf0, 0x11, 0x00


	//----- nvinfo : EIATTR_KPARAM_INFO
	.align		4
.L_13:
        /*0038*/ 	.byte	0x04, 0x17
        /*003a*/ 	.short	(.L_15 - .L_14)
.L_14:
        /*003c*/ 	.word	0x00000000
        /*0040*/ 	.short	0x000a
        /*0042*/ 	.short	0x0034
        /*0044*/ 	.byte	0x00, 0xf0, 0x11, 0x00


	//----- nvinfo : EIATTR_KPARAM_INFO
	.align		4
.L_15:
        /*0048*/ 	.byte	0x04, 0x17
        /*004a*/ 	.short	(.L_17 - .L_16)
.L_16:
        /*004c*/ 	.word	0x00000000
        /*0050*/ 	.short	0x0009
        /*0052*/ 	.short	0x0030
        /*0054*/ 	.byte	0x00, 0xf0, 0x11, 0x00


	//----- nvinfo : EIATTR_KPARAM_INFO
	.align		4
.L_17:
        /*0058*/ 	.byte	0x04, 0x17
        /*005a*/ 	.short	(.L_19 - .L_18)
.L_18:
        /*005c*/ 	.word	0x00000000
        /*0060*/ 	.short	0x0008
        /*0062*/ 	.short	0x002c
        /*0064*/ 	.byte	0x00, 0xf0, 0x11, 0x00


	//----- nvinfo : EIATTR_KPARAM_INFO
	.align		4
.L_19:
        /*0068*/ 	.byte	0x04, 0x17
        /*006a*/ 	.short	(.L_21 - .L_20)
.L_20:
        /*006c*/ 	.word	0x00000000
        /*0070*/ 	.short	0x0007
        /*0072*/ 	.short	0x0028
        /*0074*/ 	.byte	0x00, 0xf0, 0x11, 0x00


	//----- nvinfo : EIATTR_KPARAM_INFO
	.align		4
.L_21:
        /*0078*/ 	.byte	0x04, 0x17
        /*007a*/ 	.short	(.L_23 - .L_22)
.L_22:
        /*007c*/ 	.word	0x00000000
        /*0080*/ 	.short	0x0006
        /*0082*/ 	.short	0x0024
        /*0084*/ 	.byte	0x00, 0xf0, 0x11, 0x00


	//----- nvinfo : EIATTR_KPARAM_INFO
	.align		4
.L_23:
        /*0088*/ 	.byte	0x04, 0x17
        /*008a*/ 	.short	(.L_25 - .L_24)
.L_24:
        /*008c*/ 	.word	0x00000000
        /*0090*/ 	.short	0x0005
        /*0092*/ 	.short	0x0020
        /*0094*/ 	.byte	0x00, 0xf0, 0x11, 0x00


	//----- nvinfo : EIATTR_KPARAM_INFO
	.align		4
.L_25:
        /*0098*/ 	.byte	0x04, 0x17
        /*009a*/ 	.short	(.L_27 - .L_26)
.L_26:
        /*009c*/ 	.word	0x00000000
        /*00a0*/ 	.short	0x0004
        /*00a2*/ 	.short	0x001c
        /*00a4*/ 	.byte	0x00, 0xf0, 0x11, 0x00


	//----- nvinfo : EIATTR_KPARAM_INFO
	.align		4
.L_27:
        /*00a8*/ 	.byte	0x04, 0x17
        /*00aa*/ 	.short	(.L_29 - .L_28)
.L_28:
        /*00ac*/ 	.word	0x00000000
        /*00b0*/ 	.short	0x0003
        /*00b2*/ 	.short	0x0018
        /*00b4*/ 	.byte	0x00, 0xf0, 0x11, 0x00


	//----- nvinfo : EIATTR_KPARAM_INFO
	.align		4
.L_29:
        /*00b8*/ 	.byte	0x04, 0x17
        /*00ba*/ 	.short	(.L_31 - .L_30)
.L_30:
        /*00bc*/ 	.word	0x00000000
        /*00c0*/ 	.short	0x0002
        /*00c2*/ 	.short	0x0010
        /*00c4*/ 	.byte	0x00, 0xf4, 0x21, 0x00


	//----- nvinfo : EIATTR_KPARAM_INFO
	.align		4
.L_31:
        /*00c8*/ 	.byte	0x04, 0x17
        /*00ca*/ 	.short	(.L_33 - .L_32)
.L_32:
        /*00cc*/ 	.word	0x00000000
        /*00d0*/ 	.short	0x0001
        /*00d2*/ 	.short	0x0008
        /*00d4*/ 	.byte	0x00, 0xf4, 0x21, 0x00


	//----- nvinfo : EIATTR_KPARAM_INFO
	.align		4
.L_33:
        /*00d8*/ 	.byte	0x04, 0x17
        /*00da*/ 	.short	(.L_35 - .L_34)
.L_34:
        /*00dc*/ 	.word	0x00000000
        /*00e0*/ 	.short	0x0000
        /*00e2*/ 	.short	0x0000
        /*00e4*/ 	.byte	0x00, 0xf4, 0x21, 0x00


	//----- nvinfo : EIATTR_EXPLICIT_CLUSTER
	.align		4
.L_35:
        /*00e8*/ 	.byte	0x01, 0x3e
	.zero		2


	//----- nvinfo : EIATTR_CTA_PER_CLUSTER
	.align		4
        /*00ec*/ 	.byte	0x04, 0x3d
        /*00ee*/ 	.short	(.L_37 - .L_36)
.L_36:
        /*00f0*/ 	.word	0x00000002
        /*00f4*/ 	.word	0x00000001
        /*00f8*/ 	.word	0x00000001


	//----- nvinfo : EIATTR_SPARSE_MMA_MASK
	.align		4
.L_37:
        /*00fc*/ 	.byte	0x03, 0x50
        /*00fe*/ 	.short	0x0000


	//----- nvinfo : EIATTR_MAXREG_COUNT
	.align		4
        /*0100*/ 	.byte	0x03, 0x1b
        /*0102*/ 	.short	0x00ff


	//----- nvinfo : EIATTR_NUM_BARRIERS
	.align		4
        /*0104*/ 	.byte	0x02, 0x4c
        /*0106*/ 	.byte	0x01
	.zero		1


	//----- nvinfo : EIATTR_ANNOTATIONS
	.align		4
        /*0108*/ 	.byte	0x04, 0x55
        /*010a*/ 	.short	(.L_39 - .L_38)


	//   ....[0]....
.L_38:
        /*010c*/ 	.word	0x00000001
        /*0110*/ 	.byte	0x80, 0x05, 0x00, 0x00, 0x01, 0x00, 0x00, 0x00, 0xb0, 0x05, 0x00, 0x00, 0x01, 0x00, 0x00, 0x00
        /* <DEDUP_REMOVED lines=1957> */
        /*7b70*/ 	.byte	0x40, 0xe4, 0x02, 0x00


	//----- nvinfo : EIATTR_MERCURY_ISA_VERSION
	.align		4
.L_39:
        /*7b74*/ 	.byte	0x03, 0x5f
        /*7b76*/ 	.short	0x0101


	//----- nvinfo : EIATTR_EXIT_INSTR_OFFSETS
	.align		4
        /*7b78*/ 	.byte	0x04, 0x1c
        /*7b7a*/ 	.short	(.L_41 - .L_40)


	//   ....[0]....
.L_40:
        /*7b7c*/ 	.word	0x00037490


	//   ....[1]....
        /*7b80*/ 	.word	0x000374b0


	//----- nvinfo : EIATTR_REQNTID
	.align		4
.L_41:
        /*7b84*/ 	.byte	0x04, 0x10
        /*7b86*/ 	.short	(.L_43 - .L_42)
.L_42:
        /*7b88*/ 	.word	0x00000080
        /*7b8c*/ 	.word	0x00000001
        /*7b90*/ 	.word	0x00000001


	//----- nvinfo : EIATTR_CBANK_PARAM_SIZE
	.align		4
.L_43:
        /*7b94*/ 	.byte	0x03, 0x19
        /*7b96*/ 	.short	0x0050


	//----- nvinfo : EIATTR_PARAM_CBANK
	.align		4
        /*7b98*/ 	.byte	0x04, 0x0a
        /*7b9a*/ 	.short	(.L_45 - .L_44)
	.align		4
.L_44:
        /*7b9c*/ 	.word	index@(.nv.constant0.matmul_kernel)
        /*7ba0*/ 	.short	0x0210
        /*7ba2*/ 	.short	0x0050


	//----- nvinfo : EIATTR_SW_WAR
	.align		4
.L_45:
        /*7ba4*/ 	.byte	0x04, 0x36
        /*7ba6*/ 	.short	(.L_47 - .L_46)
.L_46:
        /*7ba8*/ 	.word	0x00000008
.L_47:


//--------------------- .nv.callgraph             --------------------------
	.section	.nv.callgraph,"",@"SHT_CUDA_CALLGRAPH"
	.align	4
	.sectionentsize	8
	.align		4
        /*0000*/ 	.word	0x00000000
	.align		4
        /*0004*/ 	.word	0xffffffff
	.align		4
        /*0008*/ 	.word	0x00000000
	.align		4
        /*000c*/ 	.word	0xfffffffe
	.align		4
        /*0010*/ 	.word	0x00000000
	.align		4
        /*0014*/ 	.word	0xfffffffd
	.align		4
        /*0018*/ 	.word	0x00000000
	.align		4
        /*001c*/ 	.word	0xfffffffc


//--------------------- .text.matmul_kernel       --------------------------
	.section	.text.matmul_kernel,"ax",@progbits
	.align	128
        .global         matmul_kernel
        .type           matmul_kernel,@function
        .size           matmul_kernel,(.L_x_4 - matmul_kernel)
        .other          matmul_kernel,@"STO_CUDA_ENTRY STV_DEFAULT"
matmul_kernel:
.text.matmul_kernel:
[----:B------:R-:W0:Y:S08]  /*0000*/  LDC R1, c[0x0][0x28] ;  /* 0x00000a00ff017b82 */ /* 0x000e300000000800 */
[----:B------:R-:W1:Y:S01]  /*0010*/  LDC.64 R124, c[0x0][0x228] ;  /* 0x00008a00ff7c7b82 */ /* 0x000e620000000a00 */
[----:B------:R-:W2:Y:S01]  /*0020*/  S2R R10, SR_TID.X ;  /* 0x00000000000a7919 */ /* 0x000ea20000002100 */
[----:B0-----:R-:W-:Y:S01]  /*0030*/  VIADD R1, R1, 0xffffef50 ;  /* 0xffffef5001017836 */ /* 0x001fe20000000000 */
[----:B------:R-:W-:Y:S01]  /*0040*/  UMOV UR8, 0x400 ;  /* 0x0000040000087882 */ /* 0x000fe20000000000 */
[----:B------:R-:W-:-:S04]  /*0050*/  ULDC.64 UR16, c[0x0][0x208] ;  /* 0x0000820000107ab9 */ /* 0x000fc80000000a00 */
[----:B------:R-:W0:Y:S08]  /*0060*/  S2UR UR4, SR_CTAID.X ;  /* 0x00000000000479c3 */ /* 0x000e300000002500 */
[----:B------:R-:W3:Y:S01]  /*0070*/  S2UR UR5, SR_CgaCtaId ;  /* 0x00000000000579c3 */ /* 0x000ee20000008800 */
[----:B-1----:R-:W-:-:S05]  /*0080*/  VIADD R0, R125, 0x1ff ;  /* 0x000001ff7d007836 */ /* 0x002fca0000000000 */
[----:B------:R-:W-:Y:S02]  /*0090*/  SHF.R.S32.HI R3, RZ, 0x1f, R0 ;  /* 0x0000001fff037819 */ /* 0x000fe40000011400 */
[----:B0-----:R-:W-:Y:S01]  /*00a0*/  I2FP.F32.U32 R5, UR4 ;  /* 0x0000000400057c45 */ /* 0x001fe20008201000 */
[----:B------:R-:W-:Y:S01]  /*00b0*/  ULDC UR4, c[0x0][0x150] ;  /* 0x0000540000047ab9 */ /* 0x000fe20000000800 */
[----:B------:R-:W-:Y:S02]  /*00c0*/  LEA.HI R3, R3, R0, RZ, 0x9 ;  /* 0x0000000003037211 */ /* 0x000fe400078f48ff */
[----:B--2---:R-:W-:Y:S01]  /*00d0*/  LOP3.LUT R12, R10, 0x7f, RZ, 0xc0, !PT ;  /* 0x0000007f0a0c7812 */ /* 0x004fe200078ec0ff */
[----:B------:R-:W-:Y:S01]  /*00e0*/  FMUL R5, R5, UR4 ;  /* 0x0000000405057c20 */ /* 0x000fe20008400000 */
[----:B------:R-:W-:Y:S01]  /*00f0*/  SHF.R.S32.HI R3, RZ, 0x9, R3 ;  /* 0x00000009ff037819 */ /* 0x000fe20000011403 */
[----:B---3--:R-:W-:Y:S02]  /*0100*/  USHF.L.U32 UR4, UR5, 0x8, URZ ;  /* 0x0000000805047899 */ /* 0x008fe4000800063f */
[----:B------:R-:W-:-:S02]  /*0110*/  ULEA UR8, UR5, UR8, 0x18 ;  /* 0x0000000805087291 */ /* 0x000fc4000f8ec03f */
[----:B------:R-:W-:Y:S01]  /*0120*/  IMAD.SHL.U32 R4, R3, 0x8, RZ ;  /* 0x0000000803047824 */ /* 0x000fe200078e00ff */
[----:B------:R-:W0:Y:S01]  /*0130*/  F2I.U32.TRUNC.NTZ R5, R5 ;  /* 0x0000000500057305 */ /* 0x000e22000020f000 */
[----:B------:R-:W-:-:S03]  /*0140*/  ULOP3.LUT UR4, UR4, 0x100, URZ, 0xc0, !UPT ;  /* 0x0000010004047892 */ /* 0x000fc6000f8ec03f */
[----:B------:R-:W-:-:S04]  /*0150*/  IABS R7, R4 ;  /* 0x0000000400077213 */ /* 0x000fc80000000000 */
[----:B------:R-:W1:Y:S01]  /*0160*/  I2F.RP R0, R7 ;  /* 0x0000000700007306 */ /* 0x000e620000209400 */
[----:B0-----:R-:W-:-:S07]  /*0170*/  IABS R11, R5 ;  /* 0x00000005000b7213 */ /* 0x001fce0000000000 */
[----:B-1----:R-:W0:Y:S02]  /*0180*/  MUFU.RCP R0, R0 ;  /* 0x0000000000007308 */ /* 0x002e240000001000 */
[----:B0-----:R-:W-:Y:S01]  /*0190*/  VIADD R2, R0, 0xffffffe ;  /* 0x0ffffffe00027836 */ /* 0x001fe20000000000 */
[----:B------:R-:W-:-:S05]  /*01a0*/  IABS R0, R4 ;  /* 0x0000000400007213 */ /* 0x000fca0000000000 */
[----:B------:R0:W1:Y:S01]  /*01b0*/  F2I.FTZ.U32.TRUNC.NTZ R3, R2 ;  /* 0x0000000200037305 */ /* 0x000062000021f000 */
[----:B------:R-:W-:Y:S02]  /*01c0*/  IMAD.MOV R0, RZ, RZ, -R0 ;  /* 0x000000ffff007224 */ /* 0x000fe400078e0a00 */
[----:B0-----:R-:W-:Y:S02]  /*01d0*/  IMAD.MOV.U32 R2, RZ, RZ, RZ ;  /* 0x000000ffff027224 */ /* 0x001fe400078e00ff */
[----:B-1----:R-:W-:-:S04]  /*01e0*/  IMAD.MOV R6, RZ, RZ, -R3 ;  /* 0x000000ffff067224 */ /* 0x002fc800078e0a03 */
[----:B------:R-:W-:-:S04]  /*01f0*/  IMAD R9, R6, R7, RZ ;  /* 0x0000000706097224 */ /* 0x000fc800078e02ff */
[----:B------:R-:W-:-:S06]  /*0200*/  IMAD.HI.U32 R2, R3, R9, R2 ;  /* 0x0000000903027227 */ /* 0x000fcc00078e0002 */
[----:B------:R-:W-:-:S04]  /*0210*/  IMAD.HI.U32 R2, R2, R11, RZ ;  /* 0x0000000b02027227 */ /* 0x000fc800078e00ff */
[----:B------:R-:W-:-:S05]  /*0220*/  IMAD R0, R2, R0, R11 ;  /* 0x0000000002007224 */ /* 0x000fca00078e020b */
[----:B------:R-:W-:-:S13]  /*0230*/  ISETP.GT.U32.AND P1, PT, R7, R0, PT ;  /* 0x000000000700720c */ /* 0x000fda0003f24070 */
[----:B------:R-:W-:Y:S02]  /*0240*/  @!P1 IMAD.IADD R0, R0, 0x1, -R7 ;  /* 0x0000000100009824 */ /* 0x000fe400078e0a07 */
[----:B------:R-:W-:Y:S01]  /*0250*/  @!P1 VIADD R2, R2, 0x1 ;  /* 0x0000000102029836 */ /* 0x000fe20000000000 */
[----:B------:R-:W-:Y:S02]  /*0260*/  ISETP.NE.AND P1, PT, R4, RZ, PT ;  /* 0x000000ff0400720c */ /* 0x000fe40003f25270 */
[----:B------:R-:W-:Y:S02]  /*0270*/  ISETP.GE.U32.AND P0, PT, R0, R7, PT ;  /* 0x000000070000720c */ /* 0x000fe40003f06070 */
[----:B------:R-:W-:-:S04]  /*0280*/  LOP3.LUT R0, R5, R4, RZ, 0x3c, !PT ;  /* 0x0000000405007212 */ /* 0x000fc800078e3cff */
[----:B------:R-:W-:Y:S01]  /*0290*/  ISETP.GE.AND P2, PT, R0, RZ, PT ;  /* 0x000000ff0000720c */ /* 0x000fe20003f46270 */
[----:B------:R-:W-:-:S05]  /*02a0*/  VIADD R0, R124, 0x7f ;  /* 0x0000007f7c007836 */ /* 0x000fca0000000000 */
[----:B------:R-:W-:Y:S01]  /*02b0*/  SHF.R.S32.HI R3, RZ, 0x1f, R0 ;  /* 0x0000001fff037819 */ /* 0x000fe20000011400 */
[----:B------:R-:W-:-:S03]  /*02c0*/  @P0 VIADD R2, R2, 0x1 ;  /* 0x0000000102020836 */ /* 0x000fc60000000000 */
[----:B------:R-:W-:-:S03]  /*02d0*/  LEA.HI R3, R3, R0, RZ, 0x7 ;  /* 0x0000000003037211 */ /* 0x000fc600078f38ff */
[----:B------:R-:W-:Y:S01]  /*02e0*/  @!P2 IMAD.MOV R2, RZ, RZ, -R2 ;  /* 0x000000ffff02a224 */ /* 0x000fe200078e0a02 */
[----:B------:R-:W-:-:S05]  /*02f0*/  @!P1 LOP3.LUT R2, RZ, R4, RZ, 0x33, !PT ;  /* 0x00000004ff029212 */ /* 0x000fca00078e33ff */
[----:B------:R-:W-:Y:S02]  /*0300*/  IMAD.SHL.U32 R6, R2, 0x8, RZ ;  /* 0x0000000802067824 */ /* 0x000fe400078e00ff */
[----:B------:R-:W-:-:S03]  /*0310*/  IMAD.MOV R2, RZ, RZ, -R2 ;  /* 0x000000ffff027224 */ /* 0x000fc600078e0a02 */
[----:B------:R-:W-:Y:S01]  /*0320*/  LEA.HI.SX32 R3, R3, -R6, 0x19 ;  /* 0x8000000603037211 */ /* 0x000fe200078fcaff */
[----:B------:R-:W-:-:S03]  /*0330*/  IMAD R8, R4, R2, R5 ;  /* 0x0000000204087224 */ /* 0x000fc600078e0205 */
[----:B------:R-:W-:-:S04]  /*0340*/  VIMNMX R11, R3, 0x8, PT ;  /* 0x00000008030b7848 */ /* 0x000fc80003fe0100 */
[-C--:B------:R-:W-:Y:S02]  /*0350*/  IABS R7, R11.reuse ;  /* 0x0000000b00077213 */ /* 0x080fe40000000000 */
[----:B------:R-:W-:Y:S02]  /*0360*/  IABS R4, R11 ;  /* 0x0000000b00047213 */ /* 0x000fe40000000000 */
[----:B------:R-:W0:Y:S08]  /*0370*/  I2F.RP R0, R7 ;  /* 0x0000000700007306 */ /* 0x000e300000209400 */
[----:B0-----:R-:W0:Y:S02]  /*0380*/  MUFU.RCP R0, R0 ;  /* 0x0000000000007308 */ /* 0x001e240000001000 */
[----:B0-----:R-:W-:-:S02]  /*0390*/  VIADD R3, R0, 0xffffffe ;  /* 0x0ffffffe00037836 */ /* 0x001fc40000000000 */
[----:B------:R-:W-:Y:S02]  /*03a0*/  IMAD.MOV R0, RZ, RZ, -R4 ;  /* 0x000000ffff007224 */ /* 0x000fe400078e0a04 */
[----:B------:R-:W0:Y:S02]  /*03b0*/  LDC R4, c[0x0][0x230] ;  /* 0x00008c00ff047b82 */ /* 0x000e240000000800 */
[----:B------:R-:W1:Y:S02]  /*03c0*/  F2I.FTZ.U32.TRUNC.NTZ R3, R3 ;  /* 0x0000000300037305 */ /* 0x000e64000021f000 */
[----:B-1----:R-:W-:-:S04]  /*03d0*/  IMAD.MOV R9, RZ, RZ, -R3 ;  /* 0x000000ffff097224 */ /* 0x002fc800078e0a03 */
[----:B------:R-:W-:Y:S01]  /*03e0*/  IMAD.MOV.U32 R2, RZ, RZ, R9 ;  /* 0x000000ffff027224 */ /* 0x000fe200078e0009 */
[----:B------:R-:W-:Y:S01]  /*03f0*/  IABS R9, R8 ;  /* 0x0000000800097213 */ /* 0x000fe20000000000 */
[----:B0-----:R-:W-:Y:S02]  /*0400*/  VIADD R13, R4, 0x7f ;  /* 0x0000007f040d7836 */ /* 0x001fe40000000000 */
[----:B------:R-:W-:Y:S02]  /*0410*/  IMAD R5, R2, R7, RZ ;  /* 0x0000000702057224 */ /* 0x000fe400078e02ff */
[----:B------:R-:W-:-:S04]  /*0420*/  IMAD.MOV.U32 R2, RZ, RZ, RZ ;  /* 0x000000ffff027224 */ /* 0x000fc800078e00ff */
        /* <DEDUP_REMOVED lines=9> */
[----:B------:R-:W-:-:S07]  /*04c0*/  ISETP.GE.AND P2, PT, R0, RZ, PT ;  /* 0x000000ff0000720c */ /* 0x000fce0003f46270 */
[----:B------:R-:W-:Y:S01]  /*04d0*/  @P0 VIADD R2, R2, 0x1 ;  /* 0x0000000102020836 */ /* 0x000fe20000000000 */
[----:B------:R-:W-:-:S05]  /*04e0*/  ISETP.GT.AND P0, PT, R13, 0x7f, PT ;  /* 0x0000007f0d00780c */ /* 0x000fca0003f04270 */
[----:B------:R-:W-:Y:S01]  /*04f0*/  @!P2 IMAD.MOV R2, RZ, RZ, -R2 ;  /* 0x000000ffff02a224 */ /* 0x000fe200078e0a02 */
[----:B------:R-:W-:-:S05]  /*0500*/  @!P1 LOP3.LUT R2, RZ, R11, RZ, 0x33, !PT ;  /* 0x0000000bff029212 */ /* 0x000fca00078e33ff */
[----:B------:R-:W-:-:S04]  /*0510*/  IMAD.MOV R0, RZ, RZ, -R2 ;  /* 0x000000ffff007224 */ /* 0x000fc800078e0a02 */
[----:B------:R-:W-:-:S04]  /*0520*/  IMAD R0, R11, R0, R8 ;  /* 0x000000000b007224 */ /* 0x000fc800078e0208 */
[----:B------:R-:W-:Y:S01]  /*0530*/  IMAD.IADD R3, R6, 0x1, R0 ;  /* 0x0000000106037824 */ /* 0x000fe200078e0200 */
[----:B------:R-:W-:-:S05]  /*0540*/  LEA R0, R2, UR4, 0x9 ;  /* 0x0000000402007c11 */ /* 0x000fca000f8e48ff */
[C---:B------:R-:W-:Y:S02]  /*0550*/  VIADD R4, R0.reuse, 0x1 ;  /* 0x0000000100047836 */ /* 0x040fe40000000000 */
[C---:B------:R-:W-:Y:S02]  /*0560*/  VIADD R2, R0.reuse, 0x2 ;  /* 0x0000000200027836 */ /* 0x040fe40000000000 */
[C---:B------:R-:W-:Y:S01]  /*0570*/  VIADD R5, R0.reuse, 0x3 ;  /* 0x0000000300057836 */ /* 0x040fe20000000000 */
[----:B------:R0:W-:Y:S01]  /*0580*/  STL [R1+0x64], R4 ;  /* 0x0000640401007387 */ /* 0x0001e20000100800 */
[C---:B------:R-:W-:Y:S02]  /*0590*/  VIADD R252, R0.reuse, 0xf ;  /* 0x0000000f00fc7836 */ /* 0x040fe40000000000 */
[C---:B------:R-:W-:Y:S01]  /*05a0*/  VIADD R248, R0.reuse, 0x10 ;  /* 0x0000001000f87836 */ /* 0x040fe20000000000 */
[----:B------:R1:W-:Y:S01]  /*05b0*/  STL [R1+0x60], R2 ;  /* 0x0000600201007387 */ /* 0x0003e20000100800 */
[----:B------:R-:W-:-:S02]  /*05c0*/  VIADD R247, R0, 0x11 ;  /* 0x0000001100f77836 */ /* 0x000fc40000000000 */
[C---:B------:R-:W-:Y:S01]  /*05d0*/  VIADD R249, R0.reuse, 0x12 ;  /* 0x0000001200f97836 */ /* 0x040fe20000000000 */
[----:B------:R2:W-:Y:S01]  /*05e0*/  STL [R1+0x5c], R5 ;  /* 0x00005c0501007387 */ /* 0x0005e20000100800 */
[C---:B------:R-:W-:Y:S02]  /*05f0*/  VIADD R246, R0.reuse, 0x13 ;  /* 0x0000001300f67836 */ /* 0x040fe40000000000 */
[C---:B0-----:R-:W-:Y:S02]  /*0600*/  VIADD R4, R0.reuse, 0x4 ;  /* 0x0000000400047836 */ /* 0x041fe40000000000 */
[C---:B------:R-:W-:Y:S02]  /*0610*/  VIADD R245, R0.reuse, 0x14 ;  /* 0x0000001400f57836 */ /* 0x040fe40000000000 */
[C---:B-1----:R-:W-:Y:S01]  /*0620*/  VIADD R2, R0.reuse, 0x5 ;  /* 0x0000000500027836 */ /* 0x042fe20000000000 */
[----:B------:R0:W-:Y:S01]  /*0630*/  STL [R1+0x58], R4 ;  /* 0x0000580401007387 */ /* 0x0001e20000100800 */
[----:B------:R-:W-:-:S02]  /*0640*/  VIADD R244, R0, 0x15 ;  /* 0x0000001500f47836 */ /* 0x000fc40000000000 */
[C---:B--2---:R-:W-:Y:S01]  /*0650*/  VIADD R5, R0.reuse, 0x6 ;  /* 0x0000000600057836 */ /* 0x044fe20000000000 */
[----:B------:R1:W-:Y:S01]  /*0660*/  STL [R1+0x54], R2 ;  /* 0x0000540201007387 */ /* 0x0003e20000100800 */
[C---:B------:R-:W-:Y:S02]  /*0670*/  VIADD R6, R0.reuse, 0x17 ;  /* 0x0000001700067836 */ /* 0x040fe40000000000 */
[C---:B------:R-:W-:Y:S01]  /*0680*/  VIADD R7, R0.reuse, 0x18 ;  /* 0x0000001800077836 */ /* 0x040fe20000000000 */
[----:B------:R2:W-:Y:S01]  /*0690*/  STL [R1+0x50], R5 ;  /* 0x0000500501007387 */ /* 0x0005e20000100800 */
[C---:B------:R-:W-:Y:S02]  /*06a0*/  VIADD R8, R0.reuse, 0x19 ;  /* 0x0000001900087836 */ /* 0x040fe40000000000 */
[C---:B0-----:R-:W-:Y:S02]  /*06b0*/  VIADD R4, R0.reuse, 0x7 ;  /* 0x0000000700047836 */ /* 0x041fe40000000000 */
[----:B------:R-:W-:-:S02]  /*06c0*/  VIADD R228, R0, 0x1a ;  /* 0x0000001a00e47836 */ /* 0x000fc40000000000 */
[C---:B-1----:R-:W-:Y:S01]  /*06d0*/  VIADD R2, R0.reuse, 0x8 ;  /* 0x0000000800027836 */ /* 0x042fe20000000000 */
[----:B------:R0:W-:Y:S01]  /*06e0*/  STL [R1+0x4c], R4 ;  /* 0x00004c0401007387 */ /* 0x0001e20000100800 */
[C---:B------:R-:W-:Y:S02]  /*06f0*/  VIADD R227, R0.reuse, 0x1b ;  /* 0x0000001b00e37836 */ /* 0x040fe40000000000 */
[C---:B--2---:R-:W-:Y:S01]  /*0700*/  VIADD R5, R0.reuse, 0x9 ;  /* 0x0000000900057836 */ /* 0x044fe20000000000 */
[----:B------:R1:W-:Y:S01]  /*0710*/  STL [R1+0x48], R2 ;  /* 0x0000480201007387 */ /* 0x0003e20000100800 */
[C---:B------:R-:W-:Y:S02]  /*0720*/  VIADD R226, R0.reuse, 0x1c ;  /* 0x0000001c00e27836 */ /* 0x040fe40000000000 */
[C---:B------:R-:W-:Y:S01]  /*0730*/  VIADD R224, R0.reuse, 0x1d ;  /* 0x0000001d00e07836 */ /* 0x040fe20000000000 */
[----:B------:R2:W-:Y:S01]  /*0740*/  STL [R1+0x44], R5 ;  /* 0x0000440501007387 */ /* 0x0005e20000100800 */
[----:B------:R-:W-:-:S02]  /*0750*/  VIADD R229, R0, 0x1e ;  /* 0x0000001e00e57836 */ /* 0x000fc40000000000 */
[C---:B0-----:R-:W-:Y:S02]  /*0760*/  VIADD R4, R0.reuse, 0xa ;  /* 0x0000000a00047836 */ /* 0x041fe40000000000 */
[C---:B------:R-:W-:Y:S02]  /*0770*/  VIADD R225, R0.reuse, 0x1f ;  /* 0x0000001f00e17836 */ /* 0x040fe40000000000 */
[C---:B-1----:R-:W-:Y:S01]  /*0780*/  VIADD R2, R0.reuse, 0xb ;  /* 0x0000000b00027836 */ /* 0x042fe20000000000 */
[----:B------:R0:W-:Y:S01]  /*0790*/  STL [R1+0x40], R4 ;  /* 0x0000400401007387 */ /* 0x0001e20000100800 */
[C---:B------:R-:W-:Y:S02]  /*07a0*/  VIADD R223, R0.reuse, 0x20 ;  /* 0x0000002000df7836 */ /* 0x040fe40000000000 */
[C---:B--2---:R-:W-:Y:S01]  /*07b0*/  VIADD R5, R0.reuse, 0xc ;  /* 0x0000000c00057836 */ /* 0x044fe20000000000 */
        /* <DEDUP_REMOVED lines=8> */
[----:B------:R-:W-:Y:S01]  /*0840*/  STL [R1+0x24], R4 ;  /* 0x0000240401007387 */ /* 0x000fe20000100800 */
[----:B------:R-:W-:-:S02]  /*0850*/  VIADD R219, R0, 0x25 ;  /* 0x0000002500db7836 */ /* 0x000fc40000000000 */
[----:B--2---:R-:W-:Y:S01]  /*0860*/  IMAD R5, R3, 0x80, R12 ;  /* 0x0000008003057824 */ /* 0x004fe200078e020c */
[----:B------:R0:W-:Y:S01]  /*0870*/  STL [R1+0x20], R2 ;  /* 0x0000200201007387 */ /* 0x0001e20000100800 */
[C---:B------:R-:W-:Y:S02]  /*0880*/  VIADD R216, R0.reuse, 0x26 ;  /* 0x0000002600d87836 */ /* 0x040fe40000000000 */
[C---:B------:R-:W-:Y:S01]  /*0890*/  VIADD R215, R0.reuse, 0x27 ;  /* 0x0000002700d77836 */ /* 0x040fe20000000000 */
[----:B------:R1:W-:Y:S01]  /*08a0*/  STL [R1+0xe28], R5 ;  /* 0x000e280501007387 */ /* 0x0003e20000100800 */
[C---:B------:R-:W-:Y:S02]  /*08b0*/  VIADD R214, R0.reuse, 0x28 ;  /* 0x0000002800d67836 */ /* 0x040fe40000000000 */
[C---:B------:R-:W-:Y:S02]  /*08c0*/  VIADD R213, R0.reuse, 0x29 ;  /* 0x0000002900d57836 */ /* 0x040fe40000000000 */
[----:B------:R-:W-:-:S02]  /*08d0*/  VIADD R211, R0, 0x2a ;  /* 0x0000002a00d37836 */ /* 0x000fc40000000000 */
[C---:B0-----:R-:W-:Y:S02]  /*08e0*/  VIADD R2, R0.reuse, 0x16 ;  /* 0x0000001600027836 */ /* 0x041fe40000000000 */
[C---:B------:R-:W-:Y:S02]  /*08f0*/  VIADD R212, R0.reuse, 0x2b ;  /* 0x0000002b00d47836 */ /* 0x040fe40000000000 */
[C---:B------:R-:W-:Y:S02]  /*0900*/  VIADD R210, R0.reuse, 0x2c ;  /* 0x0000002c00d27836 */ /* 0x040fe40000000000 */
[C---:B------:R-:W-:Y:S02]  /*0910*/  VIADD R208, R0.reuse, 0x2d ;  /* 0x0000002d00d07836 */ /* 0x040fe40000000000 */
[C---:B------:R-:W-:Y:S02]  /*0920*/  VIADD R209, R0.reuse, 0x2e ;  /* 0x0000002e00d17836 */ /* 0x040fe40000000000 */
[----:B------:R-:W-:-:S02]  /*0930*/  VIADD R207, R0, 0x2f ;  /* 0x0000002f00cf7836 */ /* 0x000fc40000000000 */
[C---:B------:R-:W-:Y:S02]  /*0940*/  VIADD R217, R0.reuse, 0x30 ;  /* 0x0000003000d97836 */ /* 0x040fe40000000000 */
        /* <DEDUP_REMOVED lines=206> */
[----:B------:R-:W-:Y:S01]  /*1630*/  VIADD R243, R0, 0xff ;  /* 0x000000ff00f37836 */ /* 0x000fe20000000000 */
[----:B-1----:R-:W-:Y:S06]  /*1640*/  @P0 BRA `(.L_x_0) ;  /* 0x0000000c000c0947 */ /* 0x002fec0003800000 */
[----:B------:R-:W-:Y:S01]  /*1650*/  IMAD.SHL.U32 R2, R10, 0x10, RZ ;  /* 0x000000100a027824 */ /* 0x000fe200078e00ff */
[----:B------:R1:W-:Y:S01]  /*1660*/  STL [R1], RZ ;  /* 0x000000ff01007387 */ /* 0x0003e20000100800 */
[----:B------:R-:W-:Y:S02]  /*1670*/  CS2R R24, SRZ ;  /* 0x0000000000187805 */ /* 0x000fe4000001ff00 */
[----:B------:R-:W-:Y:S02]  /*1680*/  CS2R R26, SRZ ;  /* 0x00000000001a7805 */ /* 0x000fe4000001ff00 */
[----:B------:R-:W-:Y:S01]  /*1690*/  CS2R R28, SRZ ;  /* 0x00000000001c7805 */ /* 0x000fe2000001ff00 */
[----:B------:R1:W-:Y:S01]  /*16a0*/  STL [R1+0xe24], R2 ;  /* 0x000e240201007387 */ /* 0x0003e20000100800 */
[----:B------:R-:W-:Y:S02]  /*16b0*/  CS2R R30, SRZ ;  /* 0x00000000001e7805 */ /* 0x000fe4000001ff00 */
[----:B------:R-:W-:-:S02]  /*16c0*/  CS2R R32, SRZ ;  /* 0x0000000000207805 */ /* 0x000fc4000001ff00 */
[----:B------:R-:W-:Y:S01]  /*16d0*/  CS2R R34, SRZ ;  /* 0x0000000000227805 */ /* 0x000fe2000001ff00 */
[----:B------:R1:W-:Y:S01]  /*16e0*/  STL [R1+0x4], RZ ;  /* 0x000004ff01007387 */ /* 0x0003e20000100800 */
[----:B------:R-:W-:Y:S02]  /*16f0*/  CS2R R36, SRZ ;  /* 0x0000000000247805 */ /* 0x000fe4000001ff00 */
[----:B------:R-:W-:Y:S02]  /*1700*/  CS2R R38, SRZ ;  /* 0x0000000000267805 */ /* 0x000fe4000001ff00 */
[----:B------:R-:W-:Y:S01]  /*1710*/  CS2R R40, SRZ ;  /* 0x0000000000287805 */ /* 0x000fe2000001ff00 */
[----:B------:R1:W-:Y:S01]  /*1720*/  STL [R1+0x8], RZ ;  /* 0x000008ff01007387 */ /* 0x0003e20000100800 */
        /* <DEDUP_REMOVED lines=72> */
[----:B------:R-:W-:-:S03]  /*1bb0*/  CS2R R150, SRZ ;  /* 0x0000000000967805 */ /* 0x000fc6000001ff00 */
[----:B------:R1:W-:Y:S04]  /*1bc0*/  STL [R1+0x54], RZ ;  /* 0x000054ff01007387 */ /* 0x0003e80000100800 */
        /* <DEDUP_REMOVED lines=105> */
[----:B------:R1:W-:Y:S01]  /*2260*/  STL [R1+0x1fc], RZ ;  /* 0x0001fcff01007387 */ /* 0x0003e20000100800 */
[----:B------:R-:W-:Y:S05]  /*2270*/  BRA `(.L_x_1) ;  /* 0x000002b000587947 */ /* 0x000fea0003800000 */
.L_x_0:
[----:B------:R-:W-:Y:S01]  /*2280*/  IABS R240, R124 ;  /* 0x0000007c00f07213 */ /* 0x000fe20000000000 */
[----:B------:R0:W-:Y:S01]  /*2290*/  STL [R1+0xe68], R125 ;  /* 0x000e687d01007387 */ /* 0x0001e20000100800 */
[----:B------:R-:W-:Y:S01]  /*22a0*/  IABS R3, R125 ;  /* 0x0000007d00037213 */ /* 0x000fe20000000000 */
[----:B------:R-:W-:Y:S01]  /*22b0*/  ULDC UR9, c[0x0][0x23c] ;  /* 0x00008f0000097ab9 */ /* 0x000fe20000000800 */
[----:B------:R-:W1:Y:S01]  /*22c0*/  I2F.RP R4, R240 ;  /* 0x000000f000047306 */ /* 0x000e620000209400 */
[----:B------:R-:W-:Y:S01]  /*22d0*/  IABS R251, R242 ;  /* 0x000000f200fb7213 */ /* 0x000fe20000000000 */
[----:B------:R-:W-:Y:S01]  /*22e0*/  ULDC.64 UR4, c[0x0][0x218] ;  /* 0x0000860000047ab9 */ /* 0x000fe20000000a00 */
[----:B------:R-:W-:Y:S01]  /*22f0*/  ISETP.GE.AND P2, PT, R243, RZ, PT ;  /* 0x000000fff300720c */ /* 0x000fe20003f46270 */
[----:B------:R-:W-:Y:S01]  /*2300*/  ULDC.64 UR6, c[0x0][0x210] ;  /* 0x0000840000067ab9 */ /* 0x000fe20000000a00 */
[----:B------:R-:W-:Y:S01]  /*2310*/  ISETP.GE.AND P6, PT, R241, RZ, PT ;  /* 0x000000fff100720c */ /* 0x000fe20003fc6270 */
[----:B0-----:R-:W-:-:S02]  /*2320*/  IMAD.MOV.U32 R125, RZ, RZ, R5 ;  /* 0x000000ffff7d7224 */ /* 0x001fc400078e0005 */
[----:B------:R-:W0:Y:S01]  /*2330*/  I2F.RP R10, R3 ;  /* 0x00000003000a7306 */ /* 0x000e220000209400 */
[----:B------:R-:W-:-:S07]  /*2340*/  ISETP.GE.AND P3, PT, R242, RZ, PT ;  /* 0x000000fff200720c */ /* 0x000fce0003f66270 */
[----:B-1----:R-:W1:Y:S08]  /*2350*/  MUFU.RCP R4, R4 ;  /* 0x0000000400047308 */ /* 0x002e700000001000 */
[----:B0-----:R-:W0:Y:S01]  /*2360*/  MUFU.RCP R10, R10 ;  /* 0x0000000a000a7308 */ /* 0x001e220000001000 */
[----:B-1----:R-:W-:-:S07]  /*2370*/  VIADD R4, R4, 0xffffffe ;  /* 0x0ffffffe04047836 */ /* 0x002fce0000000000 */
[----:B------:R-:W1:Y:S01]  /*2380*/  F2I.FTZ.U32.TRUNC.NTZ R5, R4 ;  /* 0x0000000400057305 */ /* 0x000e62000021f000 */
[----:B0-----:R-:W-:-:S07]  /*2390*/  VIADD R10, R10, 0xffffffe ;  /* 0x0ffffffe0a0a7836 */ /* 0x001fce0000000000 */
[----:B------:R0:W2:Y:S01]  /*23a0*/  F2I.FTZ.U32.TRUNC.NTZ R11, R10 ;  /* 0x0000000a000b7305 */ /* 0x0000a2000021f000 */
[----:B-1----:R-:W-:Y:S01]  /*23b0*/  IMAD.MOV R4, RZ, RZ, -R5 ;  /* 0x000000ffff047224 */ /* 0x002fe200078e0a05 */
[----:B0-----:R-:W-:-:S03]  /*23c0*/  IABS R10, R125 ;  /* 0x0000007d000a7213 */ /* 0x001fc60000000000 */
[----:B------:R-:W-:Y:S02]  /*23d0*/  IMAD R250, R4, R240, RZ ;  /* 0x000000f004fa7224 */ /* 0x000fe400078e02ff */
[----:B------:R-:W-:-:S04]  /*23e0*/  IMAD.MOV.U32 R4, RZ, RZ, RZ ;  /* 0x000000ffff047224 */ /* 0x000fc800078e00ff */
[----:B------:R-:W-:-:S04]  /*23f0*/  IMAD.HI.U32 R250, R5, R250, R4 ;  /* 0x000000fa05fa7227 */ /* 0x000fc800078e0004 */
[----:B--2---:R-:W-:Y:S02]  /*2400*/  IMAD.MOV R4, RZ, RZ, -R11 ;  /* 0x000000ffff047224 */ /* 0x004fe400078e0a0b */
[----:B------:R-:W-:-:S04]  /*2410*/  IMAD.HI.U32 R250, R250, R10, RZ ;  /* 0x0000000afafa7227 */ /* 0x000fc800078e00ff */
[----:B------:R-:W-:Y:S02]  /*2420*/  IMAD.MOV R250, RZ, RZ, -R250 ;  /* 0x000000fffffa7224 */ /* 0x000fe400078e0afa */
[----:B------:R-:W-:Y:S02]  /*2430*/  IMAD R5, R4, R3, RZ ;  /* 0x0000000304057224 */ /* 0x000fe400078e02ff */
[----:B------:R-:W-:Y:S01]  /*2440*/  IMAD R4, R240, R250, R10 ;  /* 0x000000faf0047224 */ /* 0x000fe200078e020a */
[----:B------:R-:W-:Y:S01]  /*2450*/  IABS R250, R243 ;  /* 0x000000f300fa7213 */ /* 0x000fe20000000000 */
[----:B------:R-:W-:-:S03]  /*2460*/  IMAD.MOV.U32 R10, RZ, RZ, RZ ;  /* 0x000000ffff0a7224 */ /* 0x000fc600078e00ff */
[----:B------:R-:W-:Y:S01]  /*2470*/  ISETP.GT.U32.AND P0, PT, R240, R4, PT ;  /* 0x00000004f000720c */ /* 0x000fe20003f04070 */
[----:B------:R-:W-:Y:S01]  /*2480*/  IMAD.HI.U32 R5, R11, R5, R10 ;  /* 0x000000050b057227 */ /* 0x000fe200078e000a */
[----:B------:R-:W-:-:S03]  /*2490*/  IABS R10, R241 ;  /* 0x000000f1000a7213 */ /* 0x000fc60000000000 */
[----:B------:R-:W-:Y:S02]  /*24a0*/  IMAD.MOV.U32 R241, RZ, RZ, R251 ;  /* 0x000000fffff17224 */ /* 0x000fe400078e00fb */
[----:B------:R-:W-:-:S04]  /*24b0*/  IMAD.HI.U32 R11, R5, R250, RZ ;  /* 0x000000fa050b7227 */ /* 0x000fc800078e00ff */
[----:B------:R-:W-:Y:S02]  /*24c0*/  IMAD.MOV R11, RZ, RZ, -R11 ;  /* 0x000000ffff0b7224 */ /* 0x000fe400078e0a0b */
[----:B------:R-:W-:Y:S01]  /*24d0*/  @!P0 IMAD.IADD R4, R4, 0x1, -R240 ;  /* 0x0000000104048824 */ /* 0x000fe200078e0af0 */
[----:B------:R-:W-:Y:S01]  /*24e0*/  ISETP.GE.AND P0, PT, R125, RZ, PT ;  /* 0x000000ff7d00720c */ /* 0x000fe20003f06270 */
[----:B------:R-:W-:Y:S01]  /*24f0*/  IMAD R11, R3, R11, R250 ;  /* 0x0000000b030b7224 */ /* 0x000fe200078e02fa */
[----:B------:R-:W-:Y:S01]  /*2500*/  IABS R250, R239 ;  /* 0x000000ef00fa7213 */ /* 0x000fe20000000000 */
[----:B------:R-:W-:Y:S01]  /*2510*/  IMAD.HI.U32 R243, R5, R10, RZ ;  /* 0x0000000a05f37227 */ /* 0x000fe200078e00ff */
[----:B------:R-:W-:Y:S02]  /*2520*/  ISETP.GT.U32.AND P1, PT, R240, R4, PT ;  /* 0x00000004f000720c */ /* 0x000fe40003f24070 */
[----:B------:R-:W-:Y:S01]  /*2530*/  ISETP.GT.U32.AND P4, PT, R3, R11, PT ;  /* 0x0000000b0300720c */ /* 0x000fe20003f84070 */
[----:B------:R-:W-:-:S02]  /*2540*/  IMAD.MOV R251, RZ, RZ, -R243 ;  /* 0x000000fffffb7224 */ /* 0x000fc400078e0af3 */
[----:B------:R-:W-:-:S04]  /*2550*/  IMAD.HI.U32 R242, R5, R241, RZ ;  /* 0x000000f105f27227 */ /* 0x000fc800078e00ff */
[----:B------:R-:W-:Y:S02]  /*2560*/  IMAD R10, R3, R251, R10 ;  /* 0x000000fb030a7224 */ /* 0x000fe400078e020a */
[----:B------:R-:W-:Y:S02]  /*2570*/  IMAD.MOV R242, RZ, RZ, -R242 ;  /* 0x000000fffff27224 */ /* 0x000fe400078e0af2 */
[----:B------:R-:W-:Y:S01]  /*2580*/  @!P1 IMAD.IADD R4, R4, 0x1, -R240 ;  /* 0x0000000104049824 */ /* 0x000fe200078e0af0 */
[----:B------:R-:W-:Y:S01]  /*2590*/  ISETP.NE.AND P1, PT, R124, RZ, PT ;  /* 0x000000ff7c00720c */ /* 0x000fe20003f25270 */
[----:B------:R-:W-:Y:S01]  /*25a0*/  @!P4 IMAD.IADD R11, R11, 0x1, -R3 ;  /* 0x000000010b0bc824 */ /* 0x000fe200078e0a03 */
[C---:B------:R-:W-:Y:S01]  /*25b0*/  ISETP.GT.U32.AND P4, PT, R3.reuse, R10, PT ;  /* 0x0000000a0300720c */ /* 0x040fe20003f84070 */
[----:B------:R-:W-:Y:S02]  /*25c0*/  IMAD.MOV.U32 R243, RZ, RZ, R250 ;  /* 0x000000fffff37224 */ /* 0x000fe400078e00fa */
[C---:B------:R-:W-:Y:S01]  /*25d0*/  IMAD R242, R3.reuse, R242, R241 ;  /* 0x000000f203f27224 */ /* 0x040fe200078e02f1 */
[----:B------:R-:W-:Y:S01]  /*25e0*/  ISETP.GT.U32.AND P5, PT, R3, R11, PT ;  /* 0x0000000b0300720c */ /* 0x000fe20003fa4070 */
[----:B------:R-:W-:Y:S01]  /*25f0*/  @!P0 IMAD.MOV R4, RZ, RZ, -R4 ;  /* 0x000000ffff048224 */ /* 0x000fe200078e0a04 */
[----:B------:R-:W-:Y:S01]  /*2600*/  ISETP.GE.AND P0, PT, R239, RZ, PT ;  /* 0x000000ffef00720c */ /* 0x000fe20003f06270 */
[----:B------:R-:W-:Y:S01]  /*2610*/  IMAD.HI.U32 R240, R5, R243, RZ ;  /* 0x000000f305f07227 */ /* 0x000fe200078e00ff */
[----:B------:R-:W-:-:S02]  /*2620*/  IABS R239, R236 ;  /* 0x000000ec00ef7213 */ /* 0x000fc40000000000 */
[----:B------:R-:W-:Y:S01]  /*2630*/  IABS R241, R9 ;  /* 0x0000000900f17213 */ /* 0x000fe20000000000 */
[----:B------:R-:W-:Y:S01]  /*2640*/  IMAD.MOV R240, RZ, RZ, -R240 ;  /* 0x000000fffff07224 */ /* 0x000fe200078e0af0 */
[----:B------:R-:W-:Y:S01]  /*2650*/  @!P1 LOP3.LUT R4, RZ, R124, RZ, 0x33, !PT ;  /* 0x0000007cff049212 */ /* 0x000fe200078e33ff */
[--C-:B------:R-:W-:Y:S01]  /*2660*/  @!P4 IMAD.IADD R10, R10, 0x1, -R3.reuse ;  /* 0x000000010a0ac824 */ /* 0x100fe200078e0a03 */
[----:B------:R-:W-:Y:S01]  /*2670*/  ISETP.GT.U32.AND P1, PT, R3, R242, PT ;  /* 0x000000f20300720c */ /* 0x000fe20003f24070 */
[----:B------:R-:W-:Y:S01]  /*2680*/  IMAD.HI.U32 R250, R5, R239, RZ ;  /* 0x000000ef05fa7227 */ /* 0x000fe200078e00ff */
[----:B------:R-:W-:Y:S01]  /*2690*/  IABS R124, R186 ;  /* 0x000000ba007c7213 */ /* 0x000fe20000000000 */
[----:B------:R0:W-:Y:S01]  /*26a0*/  STL [R1+0xe4c], R4 ;  /* 0x000e4c0401007387 */ /* 0x0001e20000100800 */
[----:B------:R-:W-:Y:S01]  /*26b0*/  ISETP.GT.U32.AND P4, PT, R3, R10, PT ;  /* 0x0000000a0300720c */ /* 0x000fe20003f84070 */
[----:B------:R-:W-:Y:S02]  /*26c0*/  @!P5 IMAD.IADD R11, R11, 0x1, -R3 ;  /* 0x000000010b0bd824 */ /* 0x000fe400078e0a03 */
[----:B------:R-:W-:Y:S01]  /*26d0*/  IMAD R240, R3, R240, R243 ;  /* 0x000000f003f07224 */ /* 0x000fe200078e02f3 */
[----:B------:R-:W-:Y:S01]  /*26e0*/  IABS R243, R235 ;  /* 0x000000eb00f37213 */ /* 0x000fe20000000000 */
[----:B------:R-:W-:-:S02]  /*26f0*/  IMAD.MOV.U32 R125, RZ, RZ, R11 ;  /* 0x000000ffff7d7224 */ /* 0x000fc400078e000b */
[----:B------:R-:W-:Y:S01]  /*2700*/  IMAD.MOV R11, RZ, RZ, -R250 ;  /* 0x000000ffff0b7224 */ /* 0x000fe200078e0afa */
[----:B------:R-:W-:Y:S01]  /*2710*/  ISETP.GT.U32.AND P5, PT, R3, R240, PT ;  /* 0x000000f00300720c */ /* 0x000fe20003fa4070 */
[----:B------:R-:W-:-:S04]  /*2720*/  IMAD.HI.U32 R250, R5, R241, RZ ;  /* 0x000000f105fa7227 */ /* 0x000fc800078e00ff */
[----:B------:R-:W-:Y:S02]  /*2730*/  IMAD.MOV R250, RZ, RZ, -R250 ;  /* 0x000000fffffa7224 */ /* 0x000fe400078e0afa */
[--C-:B------:R-:W-:Y:S02]  /*2740*/  @!P4 IMAD.IADD R10, R10, 0x1, -R3.reuse ;  /* 0x000000010a0ac824 */ /* 0x100fe400078e0a03 */
[----:B------:R-:W-:Y:S02]  /*2750*/  @!P1 IMAD.IADD R242, R242, 0x1, -R3 ;  /* 0x00000001f2f29824 */ /* 0x000fe400078e0a03 */
[----:B------:R-:W-:Y:S01]  /*2760*/  @!P2 IMAD.MOV R125, RZ, RZ, -R125 ;  /* 0x000000ffff7da224 */ /* 0x000fe200078e0a7d */
[----:B------:R-:W-:Y:S01]  /*2770*/  ISETP.GE.AND P2, PT, R236, RZ, PT ;  /* 0x000000ffec00720c */ /* 0x000fe20003f46270 */
[C---:B------:R-:W-:Y:S01]  /*2780*/  IMAD R239, R3.reuse, R11, R239 ;  /* 0x0000000b03ef7224 */ /* 0x040fe200078e02ef */
[C---:B------:R-:W-:Y:S01]  /*2790*/  ISETP.GT.U32.AND P1, PT, R3.reuse, R242, PT ;  /* 0x000000f20300720c */ /* 0x040fe20003f24070 */
[C---:B------:R-:W-:Y:S01]  /*27a0*/  IMAD R236, R3.reuse, R250, R241 ;  /* 0x000000fa03ec7224 */ /* 0x040fe200078e02f1 */
[----:B------:R-:W-:Y:S01]  /*27b0*/  STL [R1+0x1c], R125 ;  /* 0x00001c7d01007387 */ /* 0x000fe20000100800 */
[----:B0-----:R-:W-:Y:S01]  /*27c0*/  IMAD.MOV.U32 R4, RZ, RZ, R10 ;  /* 0x000000ffff047224 */ /* 0x001fe200078e000a */
[C---:B------:R-:W-:Y:S01]  /*27d0*/  ISETP.GT.U32.AND P4, PT, R3.reuse, R239, PT ;  /* 0x000000ef0300720c */ /* 0x040fe20003f84070 */
[----:B------:R-:W-:Y:S01]  /*27e0*/  @!P5 IMAD.IADD R240, R240, 0x1, -R3 ;  /* 0x00000001f0f0d824 */ /* 0x000fe200078e0a03 */
[----:B------:R-:W-:Y:S01]  /*27f0*/  IABS R10, R180 ;  /* 0x000000b4000a7213 */ /* 0x000fe20000000000 */
[----:B------:R-:W-:Y:S01]  /*2800*/  @!P6 IMAD.MOV R4, RZ, RZ, -R4 ;  /* 0x000000ffff04e224 */ /* 0x000fe200078e0a04 */
[C---:B------:R-:W-:Y:S01]  /*2810*/  ISETP.GT.U32.AND P6, PT, R3.reuse, R236, PT ;  /* 0x000000ec0300720c */ /* 0x040fe20003fc4070 */
[----:B------:R-:W-:Y:S01]  /*2820*/  IMAD.MOV.U32 R11, RZ, RZ, R243 ;  /* 0x000000ffff0b7224 */ /* 0x000fe200078e00f3 */
[----:B------:R-:W-:Y:S01]  /*2830*/  ISETP.GT.U32.AND P5, PT, R3, R240, PT ;  /* 0x000000f00300720c */ /* 0x000fe20003fa4070 */
[C---:B------:R-:W-:Y:S01]  /*2840*/  IMAD.HI.U32 R243, R5.reuse, R124, RZ ;  /* 0x0000007c05f37227 */ /* 0x040fe200078e00ff */
[----:B------:R0:W-:Y:S03]  /*2850*/  STL [R1+0x18], R4 ;  /* 0x0000180401007387 */ /* 0x0001e60000100800 */
[----:B------:R-:W-:-:S04]  /*2860*/  IMAD.HI.U32 R241, R5, R11, RZ ;  /* 0x0000000b05f17227 */ /* 0x000fc800078e00ff */
[--C-:B------:R-:W-:Y:S02]  /*2870*/  @!P1 IMAD.IADD R242, R242, 0x1, -R3.reuse ;  /* 0x00000001f2f29824 */ /* 0x100fe400078e0a03 */
[----:B------:R-:W-:Y:S02]  /*2880*/  @!P4 IMAD.IADD R239, R239, 0x1, -R3 ;  /* 0x00000001efefc824 */ /* 0x000fe400078e0a03 */
[----:B------:R-:W-:Y:S02]  /*2890*/  IMAD.MOV R241, RZ, RZ, -R241 ;  /* 0x000000fffff17224 */ /* 0x000fe400078e0af1 */
[----:B0-----:R-:W-:Y:S01]  /*28a0*/  IMAD.MOV.U32 R4, RZ, RZ, R242 ;  /* 0x000000ffff047224 */ /* 0x001fe200078e00f2 */
[----:B------:R-:W-:Y:S01]  /*28b0*/  ISETP.GT.U32.AND P4, PT, R3, R239, PT ;  /* 0x000000ef0300720c */ /* 0x000fe20003f84070 */
[----:B------:R-:W-:Y:S01]  /*28c0*/  @!P6 IMAD.IADD R236, R236, 0x1, -R3 ;  /* 0x00000001ecece824 */ /* 0x000fe200078e0a03 */
[----:B------:R-:W-:Y:S01]  /*28d0*/  ISETP.GE.AND P6, PT, R9, RZ, PT ;  /* 0x000000ff0900720c */ /* 0x000fe20003fc6270 */
[----:B------:R-:W-:-:S02]  /*28e0*/  IMAD.MOV R243, RZ, RZ, -R243 ;  /* 0x000000fffff37224 */ /* 0x000fc400078e0af3 */
[C---:B------:R-:W-:Y:S01]  /*28f0*/  IMAD R11, R3.reuse, R241, R11 ;  /* 0x000000f1030b7224 */ /* 0x040fe200078e020b */
[----:B------:R-:W-:Y:S01]  /*2900*/  IABS R241, R17 ;  /* 0x0000001100f17213 */ /* 0x000fe20000000000 */
[----:B------:R-:W-:Y:S01]  /*2910*/  @!P3 IMAD.MOV R4, RZ, RZ, -R4 ;  /* 0x000000ffff04b224 */ /* 0x000fe200078e0a04 */
[C---:B------:R-:W-:Y:S01]  /*2920*/  ISETP.GT.U32.AND P3, PT, R3.reuse, R236, PT ;  /* 0x000000ec0300720c */ /* 0x040fe20003f64070 */
[----:B------:R-:W-:Y:S02]  /*2930*/  IMAD R124, R3, R243, R124 ;  /* 0x000000f3037c7224 */ /* 0x000fe400078e027c */
[----:B------:R-:W-:Y:S01]  /*2940*/  @!P5 IMAD.IADD R240, R240, 0x1, -R3 ;  /* 0x00000001f0f0d824 */ /* 0x000fe200078e0a03 */
[----:B------:R0:W-:Y:S01]  /*2950*/  STL [R1+0x14], R4 ;  /* 0x0000140401007387 */ /* 0x0001e20000100800 */
[----:B------:R-:W-:Y:S01]  /*2960*/  IMAD.HI.U32 R9, R5, R241, RZ ;  /* 0x000000f105097227 */ /* 0x000fe200078e00ff */
[C---:B------:R-:W-:Y:S02]  /*2970*/  ISETP.GT.U32.AND P1, PT, R3.reuse, R124, PT ;  /* 0x0000007c0300720c */ /* 0x040fe40003f24070 */
[----:B------:R-:W-:Y:S01]  /*2980*/  ISETP.GT.U32.AND P5, PT, R3, R11, PT ;  /* 0x0000000b0300720c */ /* 0x000fe20003fa4070 */
[----:B------:R-:W-:-:S04]  /*2990*/  IMAD.HI.U32 R242, R5, R10, RZ ;  /* 0x0000000a05f27227 */ /* 0x000fc800078e00ff */
[----:B------:R-:W-:Y:S02]  /*29a0*/  IMAD.MOV R9, RZ, RZ, -R9 ;  /* 0x000000ffff097224 */ /* 0x000fe400078e0a09 */
[----:B0-----:R-:W-:Y:S02]  /*29b0*/  IMAD.MOV.U32 R4, RZ, RZ, R240 ;  /* 0x000000ffff047224 */ /* 0x001fe400078e00f0 */
[----:B------:R-:W-:Y:S01]  /*29c0*/  @!P4 IMAD.IADD R239, R239, 0x1, -R3 ;  /* 0x00000001efefc824 */ /* 0x000fe200078e0a03 */
[----:B------:R-:W-:Y:S01]  /*29d0*/  ISETP.GE.AND P4, PT, R186, RZ, PT ;  /* 0x000000ffba00720c */ /* 0x000fe20003f86270 */
[----:B------:R-:W-:Y:S02]  /*29e0*/  @!P0 IMAD.MOV R4, RZ, RZ, -R4 ;  /* 0x000000ffff048224 */ /* 0x000fe400078e0a04 */
[----:B------:R-:W-:Y:S02]  /*29f0*/  IMAD.MOV R186, RZ, RZ, -R242 ;  /* 0x000000ffffba7224 */ /* 0x000fe400078e0af2 */
[----:B------:R-:W-:Y:S01]  /*2a00*/  IMAD R9, R3, R9, R241 ;  /* 0x0000000903097224 */ /* 0x000fe200078e02f1 */
[----:B------:R0:W-:Y:S01]  /*2a10*/  STL [R1+0x10], R4 ;  /* 0x0000100401007387 */ /* 0x0001e20000100800 */
[----:B------:R-:W-:-:S02]  /*2a20*/  @!P3 IMAD.IADD R236, R236, 0x1, -R3 ;  /* 0x00000001ececb824 */ /* 0x000fc400078e0a03 */
[C---:B------:R-:W-:Y:S01]  /*2a30*/  IMAD R10, R3.reuse, R186, R10 ;  /* 0x000000ba030a7224 */ /* 0x040fe200078e020a */
[----:B------:R-:W-:Y:S01]  /*2a40*/  ISETP.GT.U32.AND P3, PT, R3, R9, PT ;  /* 0x000000090300720c */ /* 0x000fe20003f64070 */
[--C-:B------:R-:W-:Y:S01]  /*2a50*/  @!P1 IMAD.IADD R124, R124, 0x1, -R3.reuse ;  /* 0x000000017c7c9824 */ /* 0x100fe200078e0a03 */
[----:B------:R-:W-:Y:S01]  /*2a60*/  IABS R186, R181 ;  /* 0x000000b500ba7213 */ /* 0x000fe20000000000 */
[----:B------:R-:W-:Y:S01]  /*2a70*/  @!P5 IMAD.IADD R11, R11, 0x1, -R3 ;  /* 0x000000010b0bd824 */ /* 0x000fe200078e0a03 */
[----:B------:R-:W-:Y:S01]  /*2a80*/  ISETP.GE.AND P1, PT, R235, RZ, PT ;  /* 0x000000ffeb00720c */ /* 0x000fe20003f26270 */
[----:B------:R-:W-:Y:S01]  /*2a90*/  IMAD.MOV.U32 R125, RZ, RZ, R239 ;  /* 0x000000ffff7d7224 */ /* 0x000fe200078e00ef */
[C---:B------:R-:W-:Y:S01]  /*2aa0*/  ISETP.GT.U32.AND P0, PT, R3.reuse, R124, PT ;  /* 0x0000007c0300720c */ /* 0x040fe20003f04070 */
[----:B0-----:R-:W-:Y:S01]  /*2ab0*/  IMAD.MOV.U32 R4, RZ, RZ, R236 ;  /* 0x000000ffff047224 */ /* 0x001fe200078e00ec */
[----:B------:R-:W-:Y:S01]  /*2ac0*/  ISETP.GT.U32.AND P5, PT, R3, R11, PT ;  /* 0x0000000b0300720c */ /* 0x000fe20003fa4070 */
[----:B------:R-:W-:Y:S01]  /*2ad0*/  @!P2 IMAD.MOV R125, RZ, RZ, -R125 ;  /* 0x000000ffff7da224 */ /* 0x000fe200078e0a7d */
[----:B------:R-:W-:Y:S01]  /*2ae0*/  ISETP.GE.AND P2, PT, R17, RZ, PT ;  /* 0x000000ff1100720c */ /* 0x000fe20003f46270 */
[----:B------:R-:W-:Y:S01]  /*2af0*/  @!P6 IMAD.MOV R4, RZ, RZ, -R4 ;  /* 0x000000ffff04e224 */ /* 0x000fe200078e0a04 */
[----:B------:R-:W-:Y:S01]  /*2b00*/  ISETP.GT.U32.AND P6, PT, R3, R10, PT ;  /* 0x0000000a0300720c */ /* 0x000fe20003fc4070 */
[----:B------:R-:W-:Y:S01]  /*2b10*/  @!P3 IMAD.IADD R9, R9, 0x1, -R3 ;  /* 0x000000010909b824 */ /* 0x000fe200078e0a03 */
[----:B------:R-:W-:Y:S01]  /*2b20*/  IABS R17, R182 ;  /* 0x000000b600117213 */ /* 0x000fe20000000000 */
[----:B------:R-:W-:Y:S01]  /*2b30*/  IMAD.HI.U32 R235, R5, R186, RZ ;  /* 0x000000ba05eb7227 */ /* 0x000fe200078e00ff */
[----:B------:R0:W-:Y:S01]  /*2b40*/  STL [R1+0xc], R125 ;  /* 0x00000c7d01007387 */ /* 0x0001e20000100800 */
[----:B------:R-:W-:-:S02]  /*2b50*/  ISETP.GE.AND P3, PT, R182, RZ, PT ;  /* 0x000000ffb600720c */ /* 0x000fc40003f66270 */
[--C-:B------:R-:W-:Y:S01]  /*2b60*/  @!P0 IMAD.IADD R124, R124, 0x1, -R3.reuse ;  /* 0x000000017c7c8824 */ /* 0x100fe200078e0a03 */
[----:B------:R-:W-:Y:S01]  /*2b70*/  ISETP.GE.AND P0, PT, R180, RZ, PT ;  /* 0x000000ffb400720c */ /* 0x000fe20003f06270 */
[----:B------:R-:W-:Y:S01]  /*2b80*/  @!P5 IMAD.IADD R11, R11, 0x1, -R3 ;  /* 0x000000010b0bd824 */ /* 0x000fe200078e0a03 */
[----:B------:R-:W-:Y:S01]  /*2b90*/  ISETP.GE.AND P5, PT, R181, RZ, PT ;  /* 0x000000ffb500720c */ /* 0x000fe20003fa6270 */
[----:B------:R-:W-:Y:S01]  /*2ba0*/  IMAD.MOV R235, RZ, RZ, -R235 ;  /* 0x000000ffffeb7224 */ /* 0x000fe200078e0aeb */
[----:B------:R-:W-:Y:S01]  /*2bb0*/  IABS R180, R12 ;  /* 0x0000000c00b47213 */ /* 0x000fe20000000000 */
[----:B------:R-:W-:Y:S01]  /*2bc0*/  @!P6 IMAD.IADD R10, R10, 0x1, -R3 ;  /* 0x000000010a0ae824 */ /* 0x000fe200078e0a03 */
[----:B------:R-:W-:Y:S01]  /*2bd0*/  ISETP.GT.U32.AND P6, PT, R3, R9, PT ;  /* 0x000000090300720c */ /* 0x000fe20003fc4070 */
[----:B0-----:R-:W-:Y:S01]  /*2be0*/  IMAD.MOV.U32 R125, RZ, RZ, R124 ;  /* 0x000000ffff7d7224 */ /* 0x001fe200078e007c */
[----:B------:R0:W-:Y:S01]  /*2bf0*/  STL [R1+0x8], R4 ;  /* 0x0000080401007387 */ /* 0x0001e20000100800 */
[----:B------:R-:W-:-:S04]  /*2c00*/  IMAD.HI.U32 R181, R5, R17, RZ ;  /* 0x0000001105b57227 */ /* 0x000fc800078e00ff */
[----:B------:R-:W-:Y:S01]  /*2c10*/  @!P4 IMAD.MOV R125, RZ, RZ, -R125 ;  /* 0x000000ffff7dc224 */ /* 0x000fe200078e0a7d */
[C---:B------:R-:W-:Y:S01]  /*2c20*/  ISETP.GT.U32.AND P4, PT, R3.reuse, R10, PT ;  /* 0x0000000a0300720c */ /* 0x040fe20003f84070 */
[----:B------:R-:W-:Y:S02]  /*2c30*/  IMAD.MOV R181, RZ, RZ, -R181 ;  /* 0x000000ffffb57224 */ /* 0x000fe400078e0ab5 */
[----:B0-----:R-:W-:Y:S01]  /*2c40*/  IMAD.MOV.U32 R4, RZ, RZ, R11 ;  /* 0x000000ffff047224 */ /* 0x001fe200078e000b */
[----:B------:R-:W-:Y:S01]  /*2c50*/  IABS R182, R13 ;  /* 0x0000000d00b67213 */ /* 0x000fe20000000000 */
[----:B------:R-:W-:Y:S01]  /*2c60*/  IMAD R11, R3, R235, R186 ;  /* 0x000000eb030b7224 */ /* 0x000fe200078e02ba */
[----:B------:R0:W-:Y:S01]  /*2c70*/  STL [R1+0x4], R125 ;  /* 0x0000047d01007387 */ /* 0x0001e20000100800 */
[----:B------:R-:W-:Y:S02]  /*2c80*/  IMAD.MOV.U32 R124, RZ, RZ, R180 ;  /* 0x000000ffff7c7224 */ /* 0x000fe400078e00b4 */
[----:B------:R-:W-:Y:S01]  /*2c90*/  @!P1 IMAD.MOV R4, RZ, RZ, -R4 ;  /* 0x000000ffff049224 */ /* 0x000fe200078e0a04 */
[----:B------:R-:W-:Y:S01]  /*2ca0*/  ISETP.GE.AND P1, PT, R12, RZ, PT ;  /* 0x000000ff0c00720c */ /* 0x000fe20003f26270 */
[----:B------:R-:W-:Y:S01]  /*2cb0*/  @!P6 IMAD.IADD R9, R9, 0x1, -R3 ;  /* 0x000000010909e824 */ /* 0x000fe200078e0a03 */
[C---:B------:R-:W-:Y:S01]  /*2cc0*/  ISETP.GT.U32.AND P6, PT, R3.reuse, R11, PT ;  /* 0x0000000b0300720c */ /* 0x040fe20003fc4070 */
[----:B------:R-:W-:-:S02]  /*2cd0*/  IMAD R12, R3, R181, R17 ;  /* 0x000000b5030c7224 */ /* 0x000fc400078e0211 */
[----:B------:R-:W-:-:S04]  /*2ce0*/  IMAD.HI.U32 R181, R5, R124, RZ ;  /* 0x0000007c05b57227 */ /* 0x000fc800078e00ff */
[----:B------:R-:W-:Y:S01]  /*2cf0*/  @!P4 IMAD.IADD R10, R10, 0x1, -R3 ;  /* 0x000000010a0ac824 */ /* 0x000fe200078e0a03 */
[----:B------:R-:W-:Y:S01]  /*2d00*/  IABS R186, R16 ;  /* 0x0000001000ba7213 */ /* 0x000fe20000000000 */
[----:B------:R-:W-:Y:S01]  /*2d10*/  IMAD.MOV R181, RZ, RZ, -R181 ;  /* 0x000000ffffb57224 */ /* 0x000fe200078e0ab5 */
[----:B------:R-:W-:Y:S01]  /*2d20*/  ISETP.GT.U32.AND P4, PT, R3, R12, PT ;  /* 0x0000000c0300720c */ /* 0x000fe20003f84070 */
[----:B------:R-:W-:Y:S01]  /*2d30*/  IMAD.HI.U32 R236, R5, R182, RZ ;  /* 0x000000b605ec7227 */ /* 0x000fe200078e00ff */
[----:B0-----:R-:W2:Y:S03]  /*2d40*/  LDL.LU R125, [R1+0x4c] ;  /* 0x00004c00017d7983 */ /* 0x001ea60000300800 */
[----:B------:R-:W-:Y:S02]  /*2d50*/  IMAD R124, R3, R181, R124 ;  /* 0x000000b5037c7224 */ /* 0x000fe400078e027c */
[----:B------:R-:W-:Y:S01]  /*2d60*/  @!P6 IMAD.IADD R11, R11, 0x1, -R3 ;  /* 0x000000010b0be824 */ /* 0x000fe200078e0a03 */
[----:B------:R-:W-:-:S05]  /*2d70*/  IABS R180, R28 ;  /* 0x0000001c00b47213 */ /* 0x000fca0000000000 */
[----:B------:R-:W-:Y:S01]  /*2d80*/  @!P4 IMAD.IADD R12, R12, 0x1, -R3 ;  /* 0x000000010c0cc824 */ /* 0x000fe200078e0a03 */
[C---:B------:R-:W-:Y:S02]  /*2d90*/  ISETP.GT.U32.AND P6, PT, R3.reuse, R124, PT ;  /* 0x0000007c0300720c */ /* 0x040fe40003fc4070 */
[----:B------:R-:W-:Y:S01]  /*2da0*/  IABS R17, R22 ;  /* 0x0000001600117213 */ /* 0x000fe20000000000 */
[----:B------:R-:W-:Y:S01]  /*2db0*/  @!P2 IMAD.MOV R9, RZ, RZ, -R9 ;  /* 0x000000ffff09a224 */ /* 0x000fe200078e0a09 */
[----:B------:R-:W-:Y:S01]  /*2dc0*/  ISETP.GT.U32.AND P4, PT, R3, R11, PT ;  /* 0x0000000b0300720c */ /* 0x000fe20003f84070 */
[----:B------:R-:W-:Y:S01]  /*2dd0*/  IMAD.HI.U32 R239, R5, R180, RZ ;  /* 0x000000b405ef7227 */ /* 0x000fe200078e00ff */
[----:B------:R-:W-:Y:S01]  /*2de0*/  ISETP.GT.U32.AND P2, PT, R3, R12, PT ;  /* 0x0000000c0300720c */ /* 0x000fe20003f44070 */
[----:B------:R0:W-:Y:S02]  /*2df0*/  STL [R1+0xe50], R4 ;  /* 0x000e500401007387 */ /* 0x0001e40000100800 */
[----:B------:R-:W-:-:S04]  /*2e00*/  IMAD.HI.U32 R235, R5, R186, RZ ;  /* 0x000000ba05eb7227 */ /* 0x000fc800078e00ff */
[----:B------:R-:W-:Y:S02]  /*2e10*/  @!P6 IMAD.IADD R124, R124, 0x1, -R3 ;  /* 0x000000017c7ce824 */ /* 0x000fe400078e0a03 */
[----:B------:R-:W-:Y:S01]  /*2e20*/  @!P0 IMAD.MOV R10, RZ, RZ, -R10 ;  /* 0x000000ffff0a8224 */ /* 0x000fe200078e0a0a */
[----:B------:R-:W-:Y:S01]  /*2e30*/  ISETP.GE.AND P0, PT, R16, RZ, PT ;  /* 0x000000ff1000720c */ /* 0x000fe20003f06270 */
[----:B------:R-:W-:Y:S01]  /*2e40*/  IMAD.HI.U32 R181, R5, R17, RZ ;  /* 0x0000001105b57227 */ /* 0x000fe200078e00ff */
[----:B------:R-:W-:Y:S01]  /*2e50*/  ISETP.GT.U32.AND P6, PT, R3, R124, PT ;  /* 0x0000007c0300720c */ /* 0x000fe20003fc4070 */
[----:B0-----:R-:W3:Y:S02]  /*2e60*/  LDL.LU R4, [R1+0x5c] ;  /* 0x00005c0001047983 */ /* 0x001ee40000300800 */
[----:B------:R-:W-:Y:S02]  /*2e70*/  IMAD.MOV R16, RZ, RZ, -R239 ;  /* 0x000000ffff107224 */ /* 0x000fe400078e0aef */
[----:B------:R-:W-:Y:S01]  /*2e80*/  IMAD.MOV R235, RZ, RZ, -R235 ;  /* 0x000000ffffeb7224 */ /* 0x000fe200078e0aeb */
[----:B------:R0:W-:Y:S01]  /*2e90*/  STL [R1+0xe54], R9 ;  /* 0x000e540901007387 */ /* 0x0001e20000100800 */
[----:B------:R-:W-:-:S02]  /*2ea0*/  IMAD.MOV R236, RZ, RZ, -R236 ;  /* 0x000000ffffec7224 */ /* 0x000fc400078e0aec */
[----:B------:R-:W-:Y:S02]  /*2eb0*/  IMAD.MOV R181, RZ, RZ, -R181 ;  /* 0x000000ffffb57224 */ /* 0x000fe400078e0ab5 */
[----:B------:R-:W-:Y:S02]  /*2ec0*/  IMAD R16, R3, R16, R180 ;  /* 0x0000001003107224 */ /* 0x000fe400078e02b4 */
[----:B------:R-:W-:Y:S02]  /*2ed0*/  @!P4 IMAD.IADD R11, R11, 0x1, -R3 ;  /* 0x000000010b0bc824 */ /* 0x000fe400078e0a03 */
[C---:B------:R-:W-:Y:S01]  /*2ee0*/  IMAD R186, R3.reuse, R235, R186 ;  /* 0x000000eb03ba7224 */ /* 0x040fe200078e02ba */
[----:B0-----:R-:W4:Y:S01]  /*2ef0*/  LDL.LU R9, [R1+0x54] ;  /* 0x0000540001097983 */ /* 0x001f220000300800 */
[C---:B------:R-:W-:Y:S02]  /*2f00*/  IMAD R182, R3.reuse, R236, R182 ;  /* 0x000000ec03b67224 */ /* 0x040fe400078e02b6 */
[----:B------:R-:W-:-:S02]  /*2f10*/  IMAD R17, R3, R181, R17 ;  /* 0x000000b503117224 */ /* 0x000fc400078e0211 */
[----:B------:R-:W-:Y:S01]  /*2f20*/  @!P5 IMAD.MOV R11, RZ, RZ, -R11 ;  /* 0x000000ffff0bd224 */ /* 0x000fe200078e0a0b */
[C---:B------:R-:W-:Y:S01]  /*2f30*/  ISETP.GT.U32.AND P5, PT, R3.reuse, R16, PT ;  /* 0x000000100300720c */ /* 0x040fe20003fa4070 */
[--C-:B------:R-:W-:Y:S01]  /*2f40*/  @!P2 IMAD.IADD R12, R12, 0x1, -R3.reuse ;  /* 0x000000010c0ca824 */ /* 0x100fe200078e0a03 */
[C---:B------:R-:W-:Y:S01]  /*2f50*/  ISETP.GT.U32.AND P4, PT, R3.reuse, R186, PT ;  /* 0x000000ba0300720c */ /* 0x040fe20003f84070 */
[----:B------:R-:W-:Y:S01]  /*2f60*/  @!P6 IMAD.IADD R124, R124, 0x1, -R3 ;  /* 0x000000017c7ce824 */ /* 0x000fe200078e0a03 */
[C---:B------:R-:W-:Y:S01]  /*2f70*/  ISETP.GT.U32.AND P2, PT, R3.reuse, R182, PT ;  /* 0x000000b60300720c */ /* 0x040fe20003f44070 */
[----:B------:R0:W-:Y:S01]  /*2f80*/  STL [R1+0xe58], R10 ;  /* 0x000e580a01007387 */ /* 0x0001e20000100800 */
[----:B------:R-:W-:Y:S02]  /*2f90*/  ISETP.GT.U32.AND P6, PT, R3, R17, PT ;  /* 0x000000110300720c */ /* 0x000fe40003fc4070 */
[----:B------:R-:W-:Y:S01]  /*2fa0*/  IABS R180, R15 ;  /* 0x0000000f00b47213 */ /* 0x000fe20000000000 */
[----:B------:R-:W-:Y:S01]  /*2fb0*/  @!P3 IMAD.MOV R12, RZ, RZ, -R12 ;  /* 0x000000ffff0cb224 */ /* 0x000fe200078e0a0c */
[----:B------:R-:W-:-:S02]  /*2fc0*/  ISETP.GE.AND P3, PT, R13, RZ, PT ;  /* 0x000000ff0d00720c */ /* 0x000fc40003f66270 */
[----:B------:R-:W-:Y:S01]  /*2fd0*/  IABS R181, R14 ;  /* 0x0000000e00b57213 */ /* 0x000fe20000000000 */
[----:B------:R-:W-:Y:S01]  /*2fe0*/  IMAD.HI.U32 R13, R5, R180, RZ ;  /* 0x000000b4050d7227 */ /* 0x000fe200078e00ff */
[----:B------:R-:W-:Y:S01]  /*2ff0*/  IABS R236, R20 ;  /* 0x0000001400ec7213 */ /* 0x000fe20000000000 */
[----:B0-----:R-:W3:Y:S02]  /*3000*/  LDL.LU R10, [R1+0x64] ;  /* 0x00006400010a7983 */ /* 0x001ee40000300800 */
[--C-:B------:R-:W-:Y:S02]  /*3010*/  @!P5 IMAD.IADD R16, R16, 0x1, -R3.reuse ;  /* 0x000000011010d824 */ /* 0x100fe400078e0a03 */
[--C-:B------:R-:W-:Y:S01]  /*3020*/  @!P4 IMAD.IADD R186, R186, 0x1, -R3.reuse ;  /* 0x00000001babac824 */ /* 0x100fe200078e0a03 */
[----:B------:R-:W-:Y:S01]  /*3030*/  ISETP.GE.AND P4, PT, R28, RZ, PT ;  /* 0x000000ff1c00720c */ /* 0x000fe20003f86270 */
[----:B------:R-:W-:Y:S01]  /*3040*/  @!P2 IMAD.IADD R182, R182, 0x1, -R3 ;  /* 0x00000001b6b6a824 */ /* 0x000fe200078e0a03 */
[----:B------:R0:W-:Y:S01]  /*3050*/  STL [R1+0xe5c], R11 ;  /* 0x000e5c0b01007387 */ /* 0x0001e20000100800 */
[----:B------:R-:W-:-:S02]  /*3060*/  IMAD.MOV R28, RZ, RZ, -R13 ;  /* 0x000000ffff1c7224 */ /* 0x000fc400078e0a0d */
[----:B------:R-:W-:Y:S01]  /*3070*/  @!P6 IMAD.IADD R17, R17, 0x1, -R3 ;  /* 0x000000011111e824 */ /* 0x000fe200078e0a03 */
[----:B------:R-:W-:Y:S01]  /*3080*/  ISETP.GT.U32.AND P6, PT, R3, R16, PT ;  /* 0x000000100300720c */ /* 0x000fe20003fc4070 */
[----:B------:R-:W-:Y:S02]  /*3090*/  IMAD.MOV.U32 R13, RZ, RZ, R124 ;  /* 0x000000ffff0d7224 */ /* 0x000fe400078e007c */
[----:B------:R-:W-:Y:S01]  /*30a0*/  IMAD.HI.U32 R124, R5, R181, RZ ;  /* 0x000000b5057c7227 */ /* 0x000fe200078e00ff */
[C---:B------:R-:W-:Y:S02]  /*30b0*/  ISETP.GT.U32.AND P5, PT, R3.reuse, R182, PT ;  /* 0x000000b60300720c */ /* 0x040fe40003fa4070 */
[C---:B------:R-:W-:Y:S01]  /*30c0*/  ISETP.GT.U32.AND P2, PT, R3.reuse, R186, PT ;  /* 0x000000ba0300720c */ /* 0x040fe20003f44070 */
[----:B------:R-:W-:Y:S01]  /*30d0*/  IMAD.MOV R124, RZ, RZ, -R124 ;  /* 0x000000ffff7c7224 */ /* 0x000fe200078e0a7c */
[----:B0-----:R-:W4:Y:S03]  /*30e0*/  LDL.LU R11, [R1+0x60] ;  /* 0x00006000010b7983 */ /* 0x001f260000300800 */
[----:B------:R-:W-:-:S02]  /*30f0*/  IMAD R124, R3, R124, R181 ;  /* 0x0000007c037c7224 */ /* 0x000fc400078e02b5 */
[C---:B------:R-:W-:Y:S02]  /*3100*/  IMAD R180, R3.reuse, R28, R180 ;  /* 0x0000001c03b47224 */ /* 0x040fe400078e02b4 */
[----:B------:R-:W-:Y:S01]  /*3110*/  @!P6 IMAD.IADD R16, R16, 0x1, -R3 ;  /* 0x000000011010e824 */ /* 0x000fe200078e0a03 */
[C---:B------:R-:W-:Y:S01]  /*3120*/  ISETP.GT.U32.AND P6, PT, R3.reuse, R124, PT ;  /* 0x0000007c0300720c */ /* 0x040fe20003fc4070 */
[----:B------:R-:W-:Y:S01]  /*3130*/  @!P1 IMAD.MOV R13, RZ, RZ, -R13 ;  /* 0x000000ffff0d9224 */ /* 0x000fe200078e0a0d */
[C---:B------:R-:W-:Y:S01]  /*3140*/  ISETP.GT.U32.AND P1, PT, R3.reuse, R17, PT ;  /* 0x000000110300720c */ /* 0x040fe20003f24070 */
[--C-:B------:R-:W-:Y:S01]  /*3150*/  @!P5 IMAD.IADD R182, R182, 0x1, -R3.reuse ;  /* 0x00000001b6b6d824 */ /* 0x100fe200078e0a03 */
[----:B------:R-:W-:Y:S01]  /*3160*/  ISETP.GT.U32.AND P5, PT, R3, R180, PT ;  /* 0x000000b40300720c */ /* 0x000fe20003fa4070 */
[----:B------:R-:W-:Y:S01]  /*3170*/  @!P2 IMAD.IADD R186, R186, 0x1, -R3 ;  /* 0x00000001babaa824 */ /* 0x000fe200078e0a03 */
[----:B------:R-:W-:Y:S01]  /*3180*/  IABS R28, R21 ;  /* 0x00000015001c7213 */ /* 0x000fe20000000000 */
[----:B------:R0:W-:Y:S01]  /*3190*/  STL [R1+0xe60], R12 ;  /* 0x000e600c01007387 */ /* 0x0001e20000100800 */
[----:B------:R-:W-:-:S03]  /*31a0*/  IABS R181, R19 ;  /* 0x0000001300b57213 */ /* 0x000fc60000000000 */
[----:B------:R-:W-:-:S04]  /*31b0*/  IMAD.HI.U32 R235, R5, R28, RZ ;  /* 0x0000001c05eb7227 */ /* 0x000fc800078e00ff */
[--C-:B------:R-:W-:Y:S02]  /*31c0*/  @!P6 IMAD.IADD R124, R124, 0x1, -R3.reuse ;  /* 0x000000017c7ce824 */ /* 0x100fe400078e0a03 */
[--C-:B------:R-:W-:Y:S01]  /*31d0*/  @!P1 IMAD.IADD R17, R17, 0x1, -R3.reuse ;  /* 0x0000000111119824 */ /* 0x100fe200078e0a03 */
[----:B------:R-:W-:Y:S01]  /*31e0*/  ISETP.GE.AND P1, PT, R15, RZ, PT ;  /* 0x000000ff0f00720c */ /* 0x000fe20003f26270 */
[----:B------:R-:W-:Y:S01]  /*31f0*/  @!P5 IMAD.IADD R180, R180, 0x1, -R3 ;  /* 0x00000001b4b4d824 */ /* 0x000fe200078e0a03 */
[----:B------:R-:W-:Y:S01]  /*3200*/  ISETP.GE.AND P5, PT, R14, RZ, PT ;  /* 0x000000ff0e00720c */ /* 0x000fe20003fa6270 */
[----:B------:R-:W-:Y:S01]  /*3210*/  IMAD.MOV R15, RZ, RZ, -R235 ;  /* 0x000000ffff0f7224 */ /* 0x000fe200078e0aeb */
[----:B------:R-:W-:Y:S01]  /*3220*/  ISETP.GT.U32.AND P6, PT, R3, R124, PT ;  /* 0x0000007c0300720c */ /* 0x000fe20003fc4070 */
[----:B------:R-:W-:Y:S02]  /*3230*/  IMAD.MOV.U32 R14, RZ, RZ, R186 ;  /* 0x000000ffff0e7224 */ /* 0x000fe400078e00ba */
[----:B------:R-:W-:Y:S01]  /*3240*/  @!P4 IMAD.MOV R16, RZ, RZ, -R16 ;  /* 0x000000ffff10c224 */ /* 0x000fe200078e0a10 */
[----:B------:R-:W-:Y:S01]  /*3250*/  ISETP.GE.AND P2, PT, R22, RZ, PT ;  /* 0x000000ff1600720c */ /* 0x000fe20003f46270 */
[----:B------:R-:W-:Y:S01]  /*3260*/  IMAD.HI.U32 R235, R5, R181, RZ ;  /* 0x000000b505eb7227 */ /* 0x000fe200078e00ff */
[----:B0-----:R-:W3:Y:S03]  /*3270*/  LDL.LU R12, [R1+0x58] ;  /* 0x00005800010c7983 */ /* 0x001ee60000300800 */
[----:B------:R-:W-:-:S02]  /*3280*/  IMAD R28, R3, R15, R28 ;  /* 0x0000000f031c7224 */ /* 0x000fc400078e021c */
[----:B------:R-:W-:Y:S01]  /*3290*/  @!P0 IMAD.MOV R14, RZ, RZ, -R14 ;  /* 0x000000ffff0e8224 */ /* 0x000fe200078e0a0e */
[----:B------:R-:W-:Y:S01]  /*32a0*/  ISETP.GT.U32.AND P0, PT, R3, R180, PT ;  /* 0x000000b40300720c */ /* 0x000fe20003f04070 */
[----:B------:R-:W-:Y:S01]  /*32b0*/  IMAD.MOV R235, RZ, RZ, -R235 ;  /* 0x000000ffffeb7224 */ /* 0x000fe200078e0aeb */
[----:B------:R-:W-:Y:S01]  /*32c0*/  ISETP.GE.AND P4, PT, R21, RZ, PT ;  /* 0x000000ff1500720c */ /* 0x000fe20003f86270 */
[----:B------:R-:W-:Y:S02]  /*32d0*/  IMAD.MOV.U32 R15, RZ, RZ, R182 ;  /* 0x000000ffff0f7224 */ /* 0x000fe400078e00b6 */
[----:B------:R-:W-:Y:S01]  /*32e0*/  @!P6 IMAD.IADD R124, R124, 0x1, -R3 ;  /* 0x000000017c7ce824 */ /* 0x000fe200078e0a03 */
[----:B------:R-:W-:Y:S01]  /*32f0*/  IABS R22, R18 ;  /* 0x0000001200167213 */ /* 0x000fe20000000000 */
[----:B------:R-:W-:Y:S01]  /*3300*/  @!P3 IMAD.MOV R15, RZ, RZ, -R15 ;  /* 0x000000ffff0fb224 */ /* 0x000fe200078e0a0f */
[C---:B------:R-:W-:Y:S01]  /*3310*/  ISETP.GT.U32.AND P3, PT, R3.reuse, R28, PT ;  /* 0x0000001c0300720c */ /* 0x040fe20003f64070 */
[C---:B------:R-:W-:Y:S01]  /*3320*/  IMAD R21, R3.reuse, R235, R181 ;  /* 0x000000eb03157224 */ /* 0x040fe200078e02b5 */
[----:B------:R0:W-:Y:S04]  /*3330*/  STL [R1+0xe64], R13 ;  /* 0x000e640d01007387 */ /* 0x0001e80000100800 */
[----:B------:R-:W-:Y:S01]  /*3340*/  ISETP.GT.U32.AND P6, PT, R3, R21, PT ;  /* 0x000000150300720c */ /* 0x000fe20003fc4070 */
[----:B------:R-:W-:Y:S01]  /*3350*/  @!P0 IMAD.IADD R180, R180, 0x1, -R3 ;  /* 0x00000001b4b48824 */ /* 0x000fe200078e0a03 */
[----:B------:R-:W-:-:S03]  /*3360*/  ISETP.GE.AND P0, PT, R18, RZ, PT ;  /* 0x000000ff1200720c */ /* 0x000fc60003f06270 */
[----:B------:R-:W-:Y:S02]  /*3370*/  IMAD.MOV.U32 R18, RZ, RZ, R180 ;  /* 0x000000ffff127224 */ /* 0x000fe400078e00b4 */
[----:B------:R-:W-:Y:S02]  /*3380*/  @!P3 IMAD.IADD R28, R28, 0x1, -R3 ;  /* 0x000000011c1cb824 */ /* 0x000fe400078e0a03 */
[----:B------:R-:W-:-:S04]  /*3390*/  IMAD.HI.U32 R186, R5, R22, RZ ;  /* 0x0000001605ba7227 */ /* 0x000fc800078e00ff */
[----:B------:R-:W-:Y:S01]  /*33a0*/  @!P2 IMAD.MOV R17, RZ, RZ, -R17 ;  /* 0x000000ffff11a224 */ /* 0x000fe200078e0a11 */
[----:B------:R-:W-:Y:S01]  /*33b0*/  IABS R235, R27 ;  /* 0x0000001b00eb7213 */ /* 0x000fe20000000000 */
[----:B------:R-:W-:Y:S01]  /*33c0*/  @!P1 IMAD.MOV R18, RZ, RZ, -R18 ;  /* 0x000000ffff129224 */ /* 0x000fe200078e0a12 */
[----:B------:R-:W-:Y:S01]  /*33d0*/  ISETP.GE.AND P1, PT, R23, RZ, PT ;  /* 0x000000ff1700720c */ /* 0x000fe20003f26270 */
[----:B------:R-:W-:Y:S01]  /*33e0*/  @!P6 IMAD.IADD R21, R21, 0x1, -R3 ;  /* 0x000000011515e824 */ /* 0x000fe200078e0a03 */
[----:B------:R-:W-:Y:S01]  /*33f0*/  IABS R23, R23 ;  /* 0x0000001700177213 */ /* 0x000fe20000000000 */
[----:B------:R-:W-:Y:S01]  /*3400*/  IMAD.HI.U32 R181, R5, R236, RZ ;  /* 0x000000ec05b57227 */ /* 0x000fe200078e00ff */
[----:B------:R-:W-:Y:S01]  /*3410*/  ISETP.GT.U32.AND P3, PT, R3, R28, PT ;  /* 0x0000001c0300720c */ /* 0x000fe20003f64070 */
[----:B0-----:R-:W4:Y:S01]  /*3420*/  LDL.LU R13, [R1+0x50] ;  /* 0x00005000010d7983 */ /* 0x001f220000300800 */
[----:B------:R-:W-:Y:S01]  /*3430*/  ISETP.GE.AND P2, PT, R19, RZ, PT ;  /* 0x000000ff1300720c */ /* 0x000fe20003f46270 */
[----:B------:R-:W-:Y:S01]  /*3440*/  IMAD.MOV.U32 R19, RZ, RZ, R124 ;  /* 0x000000ffff137224 */ /* 0x000fe200078e007c */
[----:B------:R-:W-:Y:S01]  /*3450*/  ISETP.GT.U32.AND P6, PT, R3, R21, PT ;  /* 0x000000150300720c */ /* 0x000fe20003fc4070 */
[----:B------:R-:W-:Y:S01]  /*3460*/  IMAD.MOV R186, RZ, RZ, -R186 ;  /* 0x000000ffffba7224 */ /* 0x000fe200078e0aba */
[----:B------:R0:W-:Y:S01]  /*3470*/  STL [R1+0xe6c], R14 ;  /* 0x000e6c0e01007387 */ /* 0x0001e20000100800 */
[----:B------:R-:W-:-:S04]  /*3480*/  IMAD.HI.U32 R124, R5, R23, RZ ;  /* 0x00000017057c7227 */ /* 0x000fc800078e00ff */
[C---:B------:R-:W-:Y:S02]  /*3490*/  IMAD R22, R3.reuse, R186, R22 ;  /* 0x000000ba03167224 */ /* 0x040fe400078e0216 */
[----:B------:R-:W-:Y:S02]  /*34a0*/  IMAD.MOV R124, RZ, RZ, -R124 ;  /* 0x000000ffff7c7224 */ /* 0x000fe400078e0a7c */
[----:B------:R-:W-:Y:S01]  /*34b0*/  @!P3 IMAD.IADD R28, R28, 0x1, -R3 ;  /* 0x000000011c1cb824 */ /* 0x000fe200078e0a03 */
[C---:B------:R-:W-:Y:S01]  /*34c0*/  ISETP.GT.U32.AND P3, PT, R3.reuse, R22, PT ;  /* 0x000000160300720c */ /* 0x040fe20003f64070 */
[----:B------:R-:W-:Y:S02]  /*34d0*/  IMAD R23, R3, R124, R23 ;  /* 0x0000007c03177224 */ /* 0x000fe400078e0217 */
[----:B------:R-:W-:Y:S01]  /*34e0*/  @!P6 IMAD.IADD R21, R21, 0x1, -R3 ;  /* 0x000000011515e824 */ /* 0x000fe200078e0a03 */
[----:B0-----:R-:W3:Y:S02]  /*34f0*/  LDL.LU R14, [R1+0x48] ;  /* 0x00004800010e7983 */ /* 0x001ee40000300800 */
[----:B------:R-:W-:Y:S01]  /*3500*/  ISETP.GT.U32.AND P6, PT, R3, R23, PT ;  /* 0x000000170300720c */ /* 0x000fe20003fc4070 */
[----:B------:R-:W-:-:S04]  /*3510*/  IMAD.HI.U32 R182, R5, R235, RZ ;  /* 0x000000eb05b67227 */ /* 0x000fc800078e00ff */
[----:B------:R-:W-:Y:S02]  /*3520*/  @!P5 IMAD.MOV R19, RZ, RZ, -R19 ;  /* 0x000000ffff13d224 */ /* 0x000fe400078e0a13 */
[----:B------:R-:W-:Y:S01]  /*3530*/  @!P3 IMAD.IADD R22, R22, 0x1, -R3 ;  /* 0x000000011616b824 */ /* 0x000fe200078e0a03 */
[----:B------:R-:W-:Y:S01]  /*3540*/  ISETP.GE.AND P5, PT, R27, RZ, PT ;  /* 0x000000ff1b00720c */ /* 0x000fe20003fa6270 */
[----:B------:R-:W-:Y:S01]  /*3550*/  IMAD.MOV R182, RZ, RZ, -R182 ;  /* 0x000000ffffb67224 */ /* 0x000fe200078e0ab6 */
[----:B------:R-:W-:Y:S01]  /*3560*/  IABS R27, R25 ;  /* 0x00000019001b7213 */ /* 0x000fe20000000000 */
[----:B------:R-:W-:Y:S01]  /*3570*/  IMAD.MOV R181, RZ, RZ, -R181 ;  /* 0x000000ffffb57224 */ /* 0x000fe200078e0ab5 */
[----:B------:R-:W-:Y:S01]  /*3580*/  IABS R186, R24 ;  /* 0x0000001800ba7213 */ /* 0x000fe20000000000 */
[----:B------:R-:W-:Y:S01]  /*3590*/  @!P6 IMAD.IADD R23, R23, 0x1, -R3 ;  /* 0x000000011717e824 */ /* 0x000fe200078e0a03 */
[C---:B------:R-:W-:Y:S01]  /*35a0*/  ISETP.GT.U32.AND P6, PT, R3.reuse, R22, PT ;  /* 0x000000160300720c */ /* 0x040fe20003fc4070 */
[----:B------:R-:W-:Y:S01]  /*35b0*/  IMAD R235, R3, R182, R235 ;  /* 0x000000b603eb7224 */ /* 0x000fe200078e02eb */
[----:B------:R-:W-:Y:S01]  /*35c0*/  ISETP.GE.AND P3, PT, R20, RZ, PT ;  /* 0x000000ff1400720c */ /* 0x000fe20003f66270 */
[----:B------:R-:W-:Y:S01]  /*35d0*/  IMAD.MOV.U32 R20, RZ, RZ, R28 ;  /* 0x000000ffff147224 */ /* 0x000fe200078e001c */
[----:B------:R0:W-:Y:S01]  /*35e0*/  STL [R1+0xe70], R15 ;  /* 0x000e700f01007387 */ /* 0x0001e20000100800 */
[----:B------:R-:W-:Y:S01]  /*35f0*/  IMAD.HI.U32 R124, R5, R27, RZ ;  /* 0x0000001b057c7227 */ /* 0x000fe200078e00ff */
[----:B------:R-:W-:-:S03]  /*3600*/  IABS R28, R26 ;  /* 0x0000001a001c7213 */ /* 0x000fc60000000000 */
[C---:B------:R-:W-:Y:S02]  /*3610*/  IMAD R236, R3.reuse, R181, R236 ;  /* 0x000000b503ec7224 */ /* 0x040fe400078e02ec */
[----:B------:R-:W-:Y:S01]  /*3620*/  @!P4 IMAD.MOV R20, RZ, RZ, -R20 ;  /* 0x000000ffff14c224 */ /* 0x000fe200078e0a14 */
[C---:B------:R-:W-:Y:S01]  /*3630*/  ISETP.GT.U32.AND P4, PT, R3.reuse, R23, PT ;  /* 0x000000170300720c */ /* 0x040fe20003f84070 */
[----:B------:R-:W-:Y:S01]  /*3640*/  @!P2 IMAD.MOV R21, RZ, RZ, -R21 ;  /* 0x000000ffff15a224 */ /* 0x000fe200078e0a15 */
[----:B------:R-:W-:Y:S01]  /*3650*/  ISETP.GT.U32.AND P2, PT, R3, R235, PT ;  /* 0x000000eb0300720c */ /* 0x000fe20003f44070 */
[----:B------:R-:W-:Y:S02]  /*3660*/  IMAD.MOV R124, RZ, RZ, -R124 ;  /* 0x000000ffff7c7224 */ /* 0x000fe400078e0a7c */
[----:B------:R-:W-:-:S04]  /*3670*/  IMAD.HI.U32 R180, R5, R186, RZ ;  /* 0x000000ba05b47227 */ /* 0x000fc800078e00ff */
[----:B------:R-:W-:Y:S01]  /*3680*/  @!P6 IMAD.IADD R22, R22, 0x1, -R3 ;  /* 0x000000011616e824 */ /* 0x000fe200078e0a03 */
[C---:B------:R-:W-:Y:S01]  /*3690*/  ISETP.GT.U32.AND P6, PT, R3.reuse, R236, PT ;  /* 0x000000ec0300720c */ /* 0x040fe20003fc4070 */
[----:B------:R-:W-:Y:S01]  /*36a0*/  IMAD R27, R3, R124, R27 ;  /* 0x0000007c031b7224 */ /* 0x000fe200078e021b */
[----:B------:R-:W-:Y:S01]  /*36b0*/  IABS R182, R46 ;  /* 0x0000002e00b67213 */ /* 0x000fe20000000000 */
[----:B------:R-:W-:Y:S01]  /*36c0*/  IMAD.MOV R180, RZ, RZ, -R180 ;  /* 0x000000ffffb47224 */ /* 0x000fe200078e0ab4 */
[----:B0-----:R-:W3:Y:S01]  /*36d0*/  LDL.LU R15, [R1+0x44] ;  /* 0x00004400010f7983 */ /* 0x001ee20000300800 */
[----:B------:R-:W-:Y:S01]  /*36e0*/  IMAD.HI.U32 R124, R5, R28, RZ ;  /* 0x0000001c057c7227 */ /* 0x000fe200078e00ff */
[----:B------:R-:W-:Y:S02]  /*36f0*/  IABS R181, R29 ;  /* 0x0000001d00b57213 */ /* 0x000fe40000000000 */
[----:B------:R0:W-:Y:S01]  /*3700*/  STL [R1+0xe74], R16 ;  /* 0x000e741001007387 */ /* 0x0001e20000100800 */
[----:B------:R-:W-:-:S02]  /*3710*/  IMAD R186, R3, R180, R186 ;  /* 0x000000b403ba7224 */ /* 0x000fc400078e02ba */
[----:B------:R-:W-:Y:S02]  /*3720*/  IMAD.MOV R124, RZ, RZ, -R124 ;  /* 0x000000ffff7c7224 */ /* 0x000fe400078e0a7c */
[--C-:B------:R-:W-:Y:S01]  /*3730*/  @!P4 IMAD.IADD R23, R23, 0x1, -R3.reuse ;  /* 0x000000011717c824 */ /* 0x100fe200078e0a03 */
[----:B------:R-:W-:Y:S01]  /*3740*/  ISETP.GT.U32.AND P4, PT, R3, R186, PT ;  /* 0x000000ba0300720c */ /* 0x000fe20003f84070 */
[--C-:B------:R-:W-:Y:S01]  /*3750*/  @!P2 IMAD.IADD R235, R235, 0x1, -R3.reuse ;  /* 0x00000001ebeba824 */ /* 0x100fe200078e0a03 */
[C---:B------:R-:W-:Y:S01]  /*3760*/  ISETP.GT.U32.AND P2, PT, R3.reuse, R27, PT ;  /* 0x0000001b0300720c */ /* 0x040fe20003f44070 */
[C---:B------:R-:W-:Y:S02]  /*3770*/  IMAD R28, R3.reuse, R124, R28 ;  /* 0x0000007c031c7224 */ /* 0x040fe400078e021c */
[--C-:B------:R-:W-:Y:S01]  /*3780*/  @!P6 IMAD.IADD R236, R236, 0x1, -R3.reuse ;  /* 0x00000001ecece824 */ /* 0x100fe200078e0a03 */
[----:B0-----:R-:W3:Y:S02]  /*3790*/  LDL.LU R16, [R1+0x40] ;  /* 0x0000400001107983 */ /* 0x001ee40000300800 */
[C---:B------:R-:W-:Y:S01]  /*37a0*/  ISETP.GT.U32.AND P6, PT, R3.reuse, R28, PT ;  /* 0x0000001c0300720c */ /* 0x040fe20003fc4070 */
[----:B------:R-:W-:Y:S01]  /*37b0*/  @!P0 IMAD.MOV R22, RZ, RZ, -R22 ;  /* 0x000000ffff168224 */ /* 0x000fe200078e0a16 */
[----:B------:R-:W-:Y:S01]  /*37c0*/  ISETP.GT.U32.AND P0, PT, R3, R236, PT ;  /* 0x000000ec0300720c */ /* 0x000fe20003f04070 */
[----:B------:R-:W-:Y:S01]  /*37d0*/  IMAD.HI.U32 R239, R5, R181, RZ ;  /* 0x000000b505ef7227 */ /* 0x000fe200078e00ff */
[----:B------:R-:W-:Y:S01]  /*37e0*/  IABS R180, R30 ;  /* 0x0000001e00b47213 */ /* 0x000fe20000000000 */
[----:B------:R0:W-:Y:S02]  /*37f0*/  STL [R1+0xe78], R17 ;  /* 0x000e781101007387 */ /* 0x0001e40000100800 */
[--C-:B------:R-:W-:Y:S01]  /*3800*/  @!P4 IMAD.IADD R186, R186, 0x1, -R3.reuse ;  /* 0x00000001babac824 */ /* 0x100fe200078e0a03 */
[----:B------:R-:W-:Y:S01]  /*3810*/  ISETP.GT.U32.AND P4, PT, R3, R235, PT ;  /* 0x000000eb0300720c */ /* 0x000fe20003f84070 */
[----:B------:R-:W-:-:S02]  /*3820*/  @!P2 IMAD.IADD R27, R27, 0x1, -R3 ;  /* 0x000000011b1ba824 */ /* 0x000fc400078e0a03 */
[----:B------:R-:W-:Y:S01]  /*3830*/  IMAD.HI.U32 R240, R5, R182, RZ ;  /* 0x000000b605f07227 */ /* 0x000fe200078e00ff */
[----:B------:R-:W-:-:S03]  /*3840*/  ISETP.GT.U32.AND P2, PT, R3, R186, PT ;  /* 0x000000ba0300720c */ /* 0x000fc60003f44070 */
[----:B------:R-:W-:Y:S01]  /*3850*/  IMAD.MOV R239, RZ, RZ, -R239 ;  /* 0x000000ffffef7224 */ /* 0x000fe200078e0aef */
[----:B0-----:R-:W3:Y:S01]  /*3860*/  LDL.LU R17, [R1+0x3c] ;  /* 0x00003c0001117983 */ /* 0x001ee20000300800 */
[----:B------:R-:W-:Y:S01]  /*3870*/  @!P6 IMAD.IADD R28, R28, 0x1, -R3 ;  /* 0x000000011c1ce824 */ /* 0x000fe200078e0a03 */
[----:B------:R-:W-:Y:S01]  /*3880*/  ISETP.GT.U32.AND P6, PT, R3, R27, PT ;  /* 0x0000001b0300720c */ /* 0x000fe20003fc4070 */
[----:B------:R-:W-:Y:S01]  /*3890*/  IMAD.MOV R240, RZ, RZ, -R240 ;  /* 0x000000fffff07224 */ /* 0x000fe200078e0af0 */
[----:B------:R0:W-:Y:S01]  /*38a0*/  STL [R1+0xe7c], R18 ;  /* 0x000e7c1201007387 */ /* 0x0001e20000100800 */
[----:B------:R-:W-:-:S04]  /*38b0*/  IMAD.HI.U32 R124, R5, R180, RZ ;  /* 0x000000b4057c7227 */ /* 0x000fc800078e00ff */
[C---:B------:R-:W-:Y:S02]  /*38c0*/  IMAD R181, R3.reuse, R239, R181 ;  /* 0x000000ef03b57224 */ /* 0x040fe400078e02b5 */
[C---:B------:R-:W-:Y:S02]  /*38d0*/  IMAD R182, R3.reuse, R240, R182 ;  /* 0x000000f003b67224 */ /* 0x040fe400078e02b6 */
[----:B------:R-:W-:Y:S02]  /*38e0*/  IMAD.MOV R124, RZ, RZ, -R124 ;  /* 0x000000ffff7c7224 */ /* 0x000fe400078e0a7c */
[----:B------:R-:W-:Y:S01]  /*38f0*/  @!P1 IMAD.MOV R23, RZ, RZ, -R23 ;  /* 0x000000ffff179224 */ /* 0x000fe200078e0a17 */
[C---:B------:R-:W-:Y:S01]  /*3900*/  ISETP.GT.U32.AND P1, PT, R3.reuse, R28, PT ;  /* 0x0000001c0300720c */ /* 0x040fe20003f24070 */
[--C-:B------:R-:W-:Y:S01]  /*3910*/  @!P0 IMAD.IADD R236, R236, 0x1, -R3.reuse ;  /* 0x00000001ecec8824 */ /* 0x100fe200078e0a03 */
[C---:B------:R-:W-:Y:S01]  /*3920*/  ISETP.GT.U32.AND P0, PT, R3.reuse, R181, PT ;  /* 0x000000b50300720c */ /* 0x040fe20003f04070 */
[----:B------:R-:W-:Y:S01]  /*3930*/  IMAD R180, R3, R124, R180 ;  /* 0x0000007c03b47224 */ /* 0x000fe200078e02b4 */
[----:B------:R-:W-:Y:S01]  /*3940*/  IABS R239, R38 ;  /* 0x0000002600ef7213 */ /* 0x000fe20000000000 */
[--C-:B------:R-:W-:Y:S01]  /*3950*/  @!P4 IMAD.IADD R235, R235, 0x1, -R3.reuse ;  /* 0x00000001ebebc824 */ /* 0x100fe200078e0a03 */
[----:B------:R-:W-:Y:S01]  /*3960*/  ISETP.GT.U32.AND P4, PT, R3, R182, PT ;  /* 0x000000b60300720c */ /* 0x000fe20003f84070 */
[--C-:B------:R-:W-:Y:S01]  /*3970*/  @!P2 IMAD.IADD R186, R186, 0x1, -R3.reuse ;  /* 0x00000001babaa824 */ /* 0x100fe200078e0a03 */
[----:B------:R-:W-:Y:S01]  /*3980*/  IABS R124, R34 ;  /* 0x00000022007c7213 */ /* 0x000fe20000000000 */
[----:B------:R-:W-:Y:S01]  /*3990*/  @!P6 IMAD.IADD R27, R27, 0x1, -R3 ;  /* 0x000000011b1be824 */ /* 0x000fe200078e0a03 */
[----:B------:R-:W-:Y:S01]  /*39a0*/  ISETP.GE.AND P2, PT, R24, RZ, PT ;  /* 0x000000ff1800720c */ /* 0x000fe20003f46270 */
[----:B------:R-:W-:Y:S01]  /*39b0*/  IMAD.HI.U32 R24, R5, R239, RZ ;  /* 0x000000ef05187227 */ /* 0x000fe200078e00ff */
[----:B------:R-:W-:Y:S01]  /*39c0*/  ISETP.GT.U32.AND P6, PT, R3, R180, PT ;  /* 0x000000b40300720c */ /* 0x000fe20003fc4070 */
[----:B0-----:R-:W3:Y:S02]  /*39d0*/  LDL.LU R18, [R1+0x38] ;  /* 0x0000380001127983 */ /* 0x001ee40000300800 */
[----:B------:R-:W-:-:S02]  /*39e0*/  IMAD.HI.U32 R240, R5, R124, RZ ;  /* 0x0000007c05f07227 */ /* 0x000fc400078e00ff */
[----:B------:R0:W-:Y:S02]  /*39f0*/  STL [R1+0xe80], R19 ;  /* 0x000e801301007387 */ /* 0x0001e40000100800 */
[--C-:B------:R-:W-:Y:S01]  /*3a00*/  @!P1 IMAD.IADD R28, R28, 0x1, -R3.reuse ;  /* 0x000000011c1c9824 */ /* 0x100fe200078e0a03 */
[----:B------:R-:W-:Y:S01]  /*3a10*/  ISETP.GE.AND P1, PT, R25, RZ, PT ;  /* 0x000000ff1900720c */ /* 0x000fe20003f26270 */
[----:B------:R-:W-:Y:S01]  /*3a20*/  IMAD.MOV R24, RZ, RZ, -R24 ;  /* 0x000000ffff187224 */ /* 0x000fe200078e0a18 */
[----:B------:R-:W-:Y:S01]  /*3a30*/  IABS R25, R45 ;  /* 0x0000002d00197213 */ /* 0x000fe20000000000 */
[--C-:B------:R-:W-:Y:S01]  /*3a40*/  @!P0 IMAD.IADD R181, R181, 0x1, -R3.reuse ;  /* 0x00000001b5b58824 */ /* 0x100fe200078e0a03 */
[----:B------:R-:W-:Y:S01]  /*3a50*/  ISETP.GE.AND P0, PT, R46, RZ, PT ;  /* 0x000000ff2e00720c */ /* 0x000fe20003f06270 */
[----:B------:R-:W-:Y:S02]  /*3a60*/  @!P4 IMAD.IADD R182, R182, 0x1, -R3 ;  /* 0x00000001b6b6c824 */ /* 0x000fe400078e0a03 */
[----:B------:R-:W-:Y:S01]  /*3a70*/  IMAD.MOV R240, RZ, RZ, -R240 ;  /* 0x000000fffff07224 */ /* 0x000fe200078e0af0 */
[----:B0-----:R-:W3:Y:S01]  /*3a80*/  LDL.LU R19, [R1+0x24] ;  /* 0x0000240001137983 */ /* 0x001ee20000300800 */
[----:B------:R-:W-:-:S02]  /*3a90*/  IMAD R46, R3, R24, R239 ;  /* 0x00000018032e7224 */ /* 0x000fc400078e02ef */
[----:B------:R-:W-:Y:S01]  /*3aa0*/  IMAD.MOV.U32 R24, RZ, RZ, R235 ;  /* 0x000000ffff187224 */ /* 0x000fe200078e00eb */
[----:B------:R-:W-:Y:S01]  /*3ab0*/  ISETP.GE.AND P4, PT, R26, RZ, PT ;  /* 0x000000ff1a00720c */ /* 0x000fe20003f86270 */
[----:B------:R-:W-:Y:S01]  /*3ac0*/  IMAD.MOV.U32 R235, RZ, RZ, R25 ;  /* 0x000000ffffeb7224 */ /* 0x000fe200078e0019 */
[----:B------:R0:W-:Y:S01]  /*3ad0*/  STL [R1+0xe84], R20 ;  /* 0x000e841401007387 */ /* 0x0001e20000100800 */
[C---:B------:R-:W-:Y:S02]  /*3ae0*/  IMAD R124, R3.reuse, R240, R124 ;  /* 0x000000f0037c7224 */ /* 0x040fe400078e027c */
[----:B------:R-:W-:Y:S01]  /*3af0*/  @!P6 IMAD.IADD R180, R180, 0x1, -R3 ;  /* 0x00000001b4b4e824 */ /* 0x000fe200078e0a03 */
[C---:B------:R-:W-:Y:S01]  /*3b00*/  ISETP.GT.U32.AND P6, PT, R3.reuse, R182, PT ;  /* 0x000000b60300720c */ /* 0x040fe20003fc4070 */
[----:B------:R-:W-:Y:S02]  /*3b10*/  IMAD.MOV.U32 R25, RZ, RZ, R236 ;  /* 0x000000ffff197224 */ /* 0x000fe400078e00ec */
[----:B------:R-:W-:Y:S01]  /*3b20*/  @!P5 IMAD.MOV R24, RZ, RZ, -R24 ;  /* 0x000000ffff18d224 */ /* 0x000fe200078e0a18 */
[C---:B------:R-:W-:Y:S01]  /*3b30*/  ISETP.GT.U32.AND P5, PT, R3.reuse, R181, PT ;  /* 0x000000b50300720c */ /* 0x040fe20003fa4070 */
[----:B------:R-:W-:Y:S01]  /*3b40*/  @!P3 IMAD.MOV R25, RZ, RZ, -R25 ;  /* 0x000000ffff19b224 */ /* 0x000fe200078e0a19 */
[----:B------:R-:W-:Y:S01]  /*3b50*/  ISETP.GT.U32.AND P3, PT, R3, R124, PT ;  /* 0x0000007c0300720c */ /* 0x000fe20003f64070 */
[----:B------:R-:W-:Y:S01]  /*3b60*/  @!P1 IMAD.MOV R27, RZ, RZ, -R27 ;  /* 0x000000ffff1b9224 */ /* 0x000fe200078e0a1b */
[----:B------:R-:W-:Y:S01]  /*3b70*/  ISETP.GE.AND P1, PT, R29, RZ, PT ;  /* 0x000000ff1d00720c */ /* 0x000fe20003f26270 */
[----:B------:R-:W-:Y:S01]  /*3b80*/  IMAD.MOV.U32 R26, RZ, RZ, R186 ;  /* 0x000000ffff1a7224 */ /* 0x000fe200078e00ba */
[----:B0-----:R-:W3:Y:S01]  /*3b90*/  LDL.LU R20, [R1+0x20] ;  /* 0x0000200001147983 */ /* 0x001ee20000300800 */
[----:B------:R-:W-:Y:S01]  /*3ba0*/  IMAD.HI.U32 R29, R5, R235, RZ ;  /* 0x000000eb051d7227 */ /* 0x000fe200078e00ff */
[----:B------:R-:W-:-:S02]  /*3bb0*/  IABS R236, R31 ;  /* 0x0000001f00ec7213 */ /* 0x000fc40000000000 */
[----:B--2---:R-:W-:Y:S01]  /*3bc0*/  IABS R250, R125 ;  /* 0x0000007d00fa7213 */ /* 0x004fe20000000000 */
[----:B------:R-:W-:Y:S01]  /*3bd0*/  @!P4 IMAD.MOV R28, RZ, RZ, -R28 ;  /* 0x000000ffff1cc224 */ /* 0x000fe200078e0a1c */
[----:B------:R-:W-:Y:S01]  /*3be0*/  ISETP.GT.U32.AND P4, PT, R3, R46, PT ;  /* 0x0000002e0300720c */ /* 0x000fe20003f84070 */
[--C-:B------:R-:W-:Y:S01]  /*3bf0*/  @!P6 IMAD.IADD R182, R182, 0x1, -R3.reuse ;  /* 0x00000001b6b6e824 */ /* 0x100fe200078e0a03 */
[----:B------:R-:W-:Y:S01]  /*3c00*/  ISETP.GE.AND P6, PT, R30, RZ, PT ;  /* 0x000000ff1e00720c */ /* 0x000fe20003fc6270 */
[----:B------:R-:W-:Y:S01]  /*3c10*/  @!P5 IMAD.IADD R181, R181, 0x1, -R3 ;  /* 0x00000001b5b5d824 */ /* 0x000fe200078e0a03 */
[----:B------:R-:W-:Y:S01]  /*3c20*/  ISETP.GE.AND P5, PT, R34, RZ, PT ;  /* 0x000000ff2200720c */ /* 0x000fe20003fa6270 */
[----:B------:R-:W-:Y:S01]  /*3c30*/  @!P2 IMAD.MOV R26, RZ, RZ, -R26 ;  /* 0x000000ffff1aa224 */ /* 0x000fe200078e0a1a */
[----:B------:R-:W-:Y:S01]  /*3c40*/  ISETP.GT.U32.AND P2, PT, R3, R180, PT ;  /* 0x000000b40300720c */ /* 0x000fe20003f44070 */
[----:B------:R-:W-:Y:S01]  /*3c50*/  IMAD.MOV R34, RZ, RZ, -R29 ;  /* 0x000000ffff227224 */ /* 0x000fe200078e0a1d */
[----:B------:R-:W-:Y:S01]  /*3c60*/  STL [R1+0xe88], R21 ;  /* 0x000e881501007387 */ /* 0x000fe20000100800 */
[--C-:B------:R-:W-:Y:S01]  /*3c70*/  @!P3 IMAD.IADD R124, R124, 0x1, -R3.reuse ;  /* 0x000000017c7cb824 */ /* 0x100fe200078e0a03 */
[----:B------:R-:W-:Y:S01]  /*3c80*/  ISETP.GE.AND P3, PT, R45, RZ, PT ;  /* 0x000000ff2d00720c */ /* 0x000fe20003f66270 */
[----:B------:R-:W-:Y:S01]  /*3c90*/  IMAD.MOV.U32 R29, RZ, RZ, R182 ;  /* 0x000000ffff1d7224 */ /* 0x000fe200078e00b6 */
[----:B------:R-:W-:Y:S01]  /*3ca0*/  IABS R45, R33 ;  /* 0x00000021002d7213 */ /* 0x000fe20000000000 */
[----:B------:R-:W-:Y:S01]  /*3cb0*/  @!P4 IMAD.IADD R46, R46, 0x1, -R3 ;  /* 0x000000012e2ec824 */ /* 0x000fe200078e0a03 */
[----:B------:R-:W-:Y:S01]  /*3cc0*/  STL [R1+0xe8c], R22 ;  /* 0x000e8c1601007387 */ /* 0x000fe20000100800 */
[----:B------:R-:W-:Y:S01]  /*3cd0*/  @!P0 IMAD.MOV R29, RZ, RZ, -R29 ;  /* 0x000000ffff1d8224 */ /* 0x000fe200078e0a1d */
[C---:B------:R-:W-:Y:S01]  /*3ce0*/  ISETP.GT.U32.AND P0, PT, R3.reuse, R124, PT ;  /* 0x0000007c0300720c */ /* 0x040fe20003f04070 */
[----:B------:R-:W-:Y:S01]  /*3cf0*/  IMAD.MOV.U32 R30, RZ, RZ, R181 ;  /* 0x000000ffff1e7224 */ /* 0x000fe200078e00b5 */
[C---:B------:R-:W-:Y:S01]  /*3d00*/  ISETP.GT.U32.AND P4, PT, R3.reuse, R46, PT ;  /* 0x0000002e0300720c */ /* 0x040fe20003f84070 */
[----:B------:R-:W-:Y:S01]  /*3d10*/  @!P2 IMAD.IADD R180, R180, 0x1, -R3 ;  /* 0x00000001b4b4a824 */ /* 0x000fe200078e0a03 */
[----:B------:R-:W-:Y:S01]  /*3d20*/  ISETP.GE.AND P2, PT, R38, RZ, PT ;  /* 0x000000ff2600720c */ /* 0x000fe20003f46270 */
[----:B------:R-:W-:Y:S01]  /*3d30*/  @!P1 IMAD.MOV R30, RZ, RZ, -R30 ;  /* 0x000000ffff1e9224 */ /* 0x000fe200078e0a1e */
[----:B------:R-:W-:Y:S01]  /*3d40*/  IABS R38, R32 ;  /* 0x0000002000267213 */ /* 0x000fe20000000000 */
[----:B------:R-:W-:Y:S01]  /*3d50*/  IMAD R34, R3, R34, R235 ;  /* 0x0000002203227224 */ /* 0x000fe200078e02eb */
[----:B------:R-:W-:Y:S01]  /*3d60*/  ISETP.GE.AND P1, PT, R31, RZ, PT ;  /* 0x000000ff1f00720c */ /* 0x000fe20003f26270 */
[----:B------:R-:W-:Y:S01]  /*3d70*/  IMAD.MOV.U32 R31, RZ, RZ, R180 ;  /* 0x000000ffff1f7224 */ /* 0x000fe200078e00b4 */
[----:B------:R-:W-:Y:S01]  /*3d80*/  IABS R181, R35 ;  /* 0x0000002300b57213 */ /* 0x000fe20000000000 */
[C---:B------:R-:W-:Y:S01]  /*3d90*/  IMAD.HI.U32 R180, R5.reuse, R236, RZ ;  /* 0x000000ec05b47227 */ /* 0x040fe200078e00ff */
[----:B------:R-:W-:Y:S01]  /*3da0*/  IABS R235, R39 ;  /* 0x0000002700eb7213 */ /* 0x000fe20000000000 */
[----:B------:R0:W-:Y:S02]  /*3db0*/  STL [R1+0xe90], R23 ;  /* 0x000e901701007387 */ /* 0x0001e40000100800 */
[----:B------:R-:W-:Y:S01]  /*3dc0*/  @!P0 IMAD.IADD R124, R124, 0x1, -R3 ;  /* 0x000000017c7c8824 */ /* 0x000fe200078e0a03 */
[----:B------:R-:W-:Y:S01]  /*3dd0*/  ISETP.GE.AND P0, PT, R32, RZ, PT ;  /* 0x000000ff2000720c */ /* 0x000fe20003f06270 */
[----:B------:R-:W-:-:S04]  /*3de0*/  IMAD.HI.U32 R32, R5, R38, RZ ;  /* 0x0000002605207227 */ /* 0x000fc800078e00ff */
[----:B------:R-:W-:Y:S01]  /*3df0*/  @!P6 IMAD.MOV R31, RZ, RZ, -R31 ;  /* 0x000000ffff1fe224 */ /* 0x000fe200078e0a1f */
[----:B------:R-:W-:Y:S01]  /*3e00*/  ISETP.GT.U32.AND P6, PT, R3, R34, PT ;  /* 0x000000220300720c */ /* 0x000fe20003fc4070 */
[----:B------:R-:W-:Y:S02]  /*3e10*/  IMAD.MOV R32, RZ, RZ, -R32 ;  /* 0x000000ffff207224 */ /* 0x000fe400078e0a20 */
[----:B------:R-:W-:Y:S02]  /*3e20*/  IMAD.MOV R180, RZ, RZ, -R180 ;  /* 0x000000ffffb47224 */ /* 0x000fe400078e0ab4 */
[----:B------:R-:W-:Y:S01]  /*3e30*/  @!P4 IMAD.IADD R46, R46, 0x1, -R3 ;  /* 0x000000012e2ec824 */ /* 0x000fe200078e0a03 */
[----:B------:R-:W-:Y:S01]  /*3e40*/  ISETP.GE.AND P4, PT, R33, RZ, PT ;  /* 0x000000ff2100720c */ /* 0x000fe20003f86270 */
[C---:B------:R-:W-:Y:S02]  /*3e50*/  IMAD R38, R3.reuse, R32, R38 ;  /* 0x0000002003267224 */ /* 0x040fe400078e0226 */
[----:B------:R-:W-:-:S02]  /*3e60*/  IMAD R236, R3, R180, R236 ;  /* 0x000000b403ec7224 */ /* 0x000fc400078e02ec */
[----:B------:R-:W-:Y:S02]  /*3e70*/  IMAD.MOV.U32 R32, RZ, RZ, R124 ;  /* 0x000000ffff207224 */ /* 0x000fe400078e007c */
[----:B------:R-:W-:-:S04]  /*3e80*/  IMAD.HI.U32 R33, R5, R45, RZ ;  /* 0x0000002d05217227 */ /* 0x000fc800078e00ff */
[----:B------:R-:W-:Y:S01]  /*3e90*/  @!P5 IMAD.MOV R32, RZ, RZ, -R32 ;  /* 0x000000ffff20d224 */ /* 0x000fe200078e0a20 */
[----:B------:R-:W-:Y:S01]  /*3ea0*/  ISETP.GT.U32.AND P5, PT, R3, R236, PT ;  /* 0x000000ec0300720c */ /* 0x000fe20003fa4070 */
[----:B------:R-:W-:Y:S02]  /*3eb0*/  IMAD.MOV R33, RZ, RZ, -R33 ;  /* 0x000000ffff217224 */ /* 0x000fe400078e0a21 */
[----:B------:R-:W-:Y:S02]  /*3ec0*/  @!P6 IMAD.IADD R34, R34, 0x1, -R3 ;  /* 0x000000012222e824 */ /* 0x000fe400078e0a03 */
[----:B------:R-:W-:-:S03]  /*3ed0*/  IMAD.HI.U32 R180, R5, R181, RZ ;  /* 0x000000b505b47227 */ /* 0x000fc600078e00ff */
[C---:B------:R-:W-:Y:S01]  /*3ee0*/  ISETP.GT.U32.AND P6, PT, R3.reuse, R34, PT ;  /* 0x000000220300720c */ /* 0x040fe20003fc4070 */
[C---:B------:R-:W-:Y:S01]  /*3ef0*/  IMAD R124, R3.reuse, R33, R45 ;  /* 0x00000021037c7224 */ /* 0x040fe200078e022d */
[----:B------:R-:W-:Y:S01]  /*3f00*/  IABS R45, R37 ;  /* 0x00000025002d7213 */ /* 0x000fe20000000000 */
[----:B------:R-:W-:Y:S01]  /*3f10*/  IMAD.MOV.U32 R33, RZ, RZ, R46 ;  /* 0x000000ffff217224 */ /* 0x000fe200078e002e */
[----:B------:R-:W-:Y:S01]  /*3f20*/  IABS R46, R36 ;  /* 0x00000024002e7213 */ /* 0x000fe20000000000 */
[----:B------:R-:W-:Y:S02]  /*3f30*/  IMAD.MOV R180, RZ, RZ, -R180 ;  /* 0x000000ffffb47224 */ /* 0x000fe400078e0ab4 */
[----:B------:R-:W-:Y:S01]  /*3f40*/  @!P2 IMAD.MOV R33, RZ, RZ, -R33 ;  /* 0x000000ffff21a224 */ /* 0x000fe200078e0a21 */
[C---:B------:R-:W-:Y:S01]  /*3f50*/  ISETP.GT.U32.AND P2, PT, R3.reuse, R38, PT ;  /* 0x000000260300720c */ /* 0x040fe20003f44070 */
[----:B------:R-:W-:Y:S01]  /*3f60*/  IMAD R181, R3, R180, R181 ;  /* 0x000000b403b57224 */ /* 0x000fe200078e02b5 */
[----:B------:R-:W-:Y:S01]  /*3f70*/  IABS R180, R41 ;  /* 0x0000002900b47213 */ /* 0x000fe20000000000 */
[----:B------:R-:W-:-:S02]  /*3f80*/  @!P5 IMAD.IADD R236, R236, 0x1, -R3 ;  /* 0x00000001ececd824 */ /* 0x000fc400078e0a03 */
[----:B------:R-:W-:Y:S01]  /*3f90*/  @!P6 IMAD.IADD R34, R34, 0x1, -R3 ;  /* 0x000000012222e824 */ /* 0x000fe200078e0a03 */
[----:B------:R-:W-:Y:S01]  /*3fa0*/  ISETP.GT.U32.AND P5, PT, R3, R181, PT ;  /* 0x000000b50300720c */ /* 0x000fe20003fa4070 */
[----:B------:R-:W-:Y:S01]  /*3fb0*/  IMAD.HI.U32 R186, R5, R45, RZ ;  /* 0x0000002d05ba7227 */ /* 0x000fe200078e00ff */
[----:B------:R-:W-:-:S03]  /*3fc0*/  ISETP.GT.U32.AND P6, PT, R3, R124, PT ;  /* 0x0000007c0300720c */ /* 0x000fc60003fc4070 */
[----:B------:R-:W-:Y:S02]  /*3fd0*/  @!P3 IMAD.MOV R34, RZ, RZ, -R34 ;  /* 0x000000ffff22b224 */ /* 0x000fe400078e0a22 */
[----:B------:R-:W-:Y:S01]  /*3fe0*/  @!P2 IMAD.IADD R38, R38, 0x1, -R3 ;  /* 0x000000012626a824 */ /* 0x000fe200078e0a03 */
[----:B------:R-:W-:Y:S01]  /*3ff0*/  ISETP.GT.U32.AND P2, PT, R3, R236, PT ;  /* 0x000000ec0300720c */ /* 0x000fe20003f44070 */
[----:B------:R-:W-:Y:S02]  /*4000*/  IMAD.MOV R186, RZ, RZ, -R186 ;  /* 0x000000ffffba7224 */ /* 0x000fe400078e0aba */
[----:B------:R-:W-:Y:S01]  /*4010*/  IMAD.HI.U32 R182, R5, R46, RZ ;  /* 0x0000002e05b67227 */ /* 0x000fe200078e00ff */
[----:B------:R-:W-:-:S03]  /*4020*/  ISETP.GT.U32.AND P3, PT, R3, R38, PT ;  /* 0x000000260300720c */ /* 0x000fc60003f64070 */
[----:B------:R-:W-:Y:S02]  /*4030*/  @!P5 IMAD.IADD R181, R181, 0x1, -R3 ;  /* 0x00000001b5b5d824 */ /* 0x000fe400078e0a03 */
[C---:B------:R-:W-:Y:S02]  /*4040*/  IMAD R45, R3.reuse, R186, R45 ;  /* 0x000000ba032d7224 */ /* 0x040fe400078e022d */
[----:B------:R-:W-:Y:S01]  /*4050*/  @!P6 IMAD.IADD R124, R124, 0x1, -R3 ;  /* 0x000000017c7ce824 */ /* 0x000fe200078e0a03 */
[----:B------:R-:W-:Y:S01]  /*4060*/  ISETP.GT.U32.AND P5, PT, R3, R181, PT ;  /* 0x000000b50300720c */ /* 0x000fe20003fa4070 */
[----:B------:R-:W-:-:S03]  /*4070*/  IMAD.HI.U32 R186, R5, R180, RZ ;  /* 0x000000b405ba7227 */ /* 0x000fc600078e00ff */
[C---:B------:R-:W-:Y:S01]  /*4080*/  ISETP.GT.U32.AND P6, PT, R3.reuse, R124, PT ;  /* 0x0000007c0300720c */ /* 0x040fe20003fc4070 */
[----:B------:R-:W-:Y:S02]  /*4090*/  IMAD.MOV R182, RZ, RZ, -R182 ;  /* 0x000000ffffb67224 */ /* 0x000fe400078e0ab6 */
[----:B------:R-:W-:Y:S02]  /*40a0*/  IMAD.MOV R186, RZ, RZ, -R186 ;  /* 0x000000ffffba7224 */ /* 0x000fe400078e0aba */
[C---:B------:R-:W-:Y:S01]  /*40b0*/  IMAD R46, R3.reuse, R182, R46 ;  /* 0x000000b6032e7224 */ /* 0x040fe200078e022e */
[----:B------:R-:W-:Y:S01]  /*40c0*/  IABS R182, R42 ;  /* 0x0000002a00b67213 */ /* 0x000fe20000000000 */
[--C-:B------:R-:W-:Y:S01]  /*40d0*/  @!P3 IMAD.IADD R38, R38, 0x1, -R3.reuse ;  /* 0x000000012626b824 */ /* 0x100fe200078e0a03 */
[C---:B------:R-:W-:Y:S01]  /*40e0*/  ISETP.GT.U32.AND P3, PT, R3.reuse, R45, PT ;  /* 0x0000002d0300720c */ /* 0x040fe20003f64070 */
[C---:B------:R-:W-:Y:S01]  /*40f0*/  IMAD R180, R3.reuse, R186, R180 ;  /* 0x000000ba03b47224 */ /* 0x040fe200078e02b4 */
[----:B------:R-:W-:Y:S01]  /*4100*/  IABS R186, R40 ;  /* 0x0000002800ba7213 */ /* 0x000fe20000000000 */
[--C-:B------:R-:W-:Y:S01]  /*4110*/  @!P2 IMAD.IADD R236, R236, 0x1, -R3.reuse ;  /* 0x00000001ececa824 */ /* 0x100fe200078e0a03 */
[----:B------:R-:W-:Y:S01]  /*4120*/  ISETP.GT.U32.AND P2, PT, R3, R46, PT ;  /* 0x0000002e0300720c */ /* 0x000fe20003f44070 */
[--C-:B------:R-:W-:Y:S01]  /*4130*/  @!P5 IMAD.IADD R181, R181, 0x1, -R3.reuse ;  /* 0x00000001b5b5d824 */ /* 0x100fe200078e0a03 */
[----:B------:R-:W-:Y:S01]  /*4140*/  ISETP.GT.U32.AND P5, PT, R3, R180, PT ;  /* 0x000000b40300720c */ /* 0x000fe20003fa4070 */
[----:B------:R-:W-:Y:S01]  /*4150*/  @!P6 IMAD.IADD R124, R124, 0x1, -R3 ;  /* 0x000000017c7ce824 */ /* 0x000fe200078e0a03 */
[----:B------:R-:W-:Y:S01]  /*4160*/  ISETP.GE.AND P6, PT, R35, RZ, PT ;  /* 0x000000ff2300720c */ /* 0x000fe20003fc6270 */
[----:B------:R-:W-:-:S04]  /*4170*/  IMAD.HI.U32 R35, R5, R182, RZ ;  /* 0x000000b605237227 */ /* 0x000fc800078e00ff */
[----:B------:R-:W-:Y:S01]  /*4180*/  @!P3 IMAD.IADD R45, R45, 0x1, -R3 ;  /* 0x000000012d2db824 */ /* 0x000fe200078e0a03 */
[----:B------:R-:W-:Y:S01]  /*4190*/  ISETP.GE.AND P3, PT, R37, RZ, PT ;  /* 0x000000ff2500720c */ /* 0x000fe20003f66270 */
[----:B------:R-:W-:Y:S02]  /*41a0*/  IMAD.MOV R35, RZ, RZ, -R35 ;  /* 0x000000ffff237224 */ /* 0x000fe400078e0a23 */
[--C-:B------:R-:W-:Y:S01]  /*41b0*/  @!P2 IMAD.IADD R46, R46, 0x1, -R3.reuse ;  /* 0x000000012e2ea824 */ /* 0x100fe200078e0a03 */
[----:B------:R-:W-:Y:S01]  /*41c0*/  ISETP.GE.AND P2, PT, R36, RZ, PT ;  /* 0x000000ff2400720c */ /* 0x000fe20003f46270 */
[----:B------:R-:W-:Y:S01]  /*41d0*/  @!P5 IMAD.IADD R180, R180, 0x1, -R3 ;  /* 0x00000001b4b4d824 */ /* 0x000fe200078e0a03 */
[C---:B------:R-:W-:Y:S01]  /*41e0*/  ISETP.GT.U32.AND P5, PT, R3.reuse, R45, PT ;  /* 0x0000002d0300720c */ /* 0x040fe20003fa4070 */
[----:B------:R-:W-:Y:S02]  /*41f0*/  IMAD.MOV.U32 R36, RZ, RZ, R38 ;  /* 0x000000ffff247224 */ /* 0x000fe400078e0026 */
[----:B------:R-:W-:-:S02]  /*4200*/  IMAD R182, R3, R35, R182 ;  /* 0x0000002303b67224 */ /* 0x000fc400078e02b6 */
[----:B------:R-:W-:Y:S01]  /*4210*/  IMAD.HI.U32 R239, R5, R235, RZ ;  /* 0x000000eb05ef7227 */ /* 0x000fe200078e00ff */
[----:B----4-:R-:W-:-:S03]  /*4220*/  IABS R251, R13 ;  /* 0x0000000d00fb7213 */ /* 0x010fc60000000000 */
[----:B------:R-:W-:Y:S02]  /*4230*/  IMAD.MOV.U32 R38, RZ, RZ, R181 ;  /* 0x000000ffff267224 */ /* 0x000fe400078e00b5 */
[----:B------:R-:W-:Y:S02]  /*4240*/  IMAD.MOV.U32 R35, RZ, RZ, R236 ;  /* 0x000000ffff237224 */ /* 0x000fe400078e00ec */
[----:B------:R-:W-:Y:S02]  /*4250*/  IMAD.MOV R239, RZ, RZ, -R239 ;  /* 0x000000ffffef7224 */ /* 0x000fe400078e0aef */
[----:B------:R-:W-:Y:S01]  /*4260*/  @!P6 IMAD.MOV R38, RZ, RZ, -R38 ;  /* 0x000000ffff26e224 */ /* 0x000fe200078e0a26 */
[----:B------:R-:W-:Y:S01]  /*4270*/  ISETP.GT.U32.AND P6, PT, R3, R182, PT ;  /* 0x000000b60300720c */ /* 0x000fe20003fc4070 */
[----:B------:R-:W-:-:S04]  /*4280*/  IMAD.HI.U32 R236, R5, R186, RZ ;  /* 0x000000ba05ec7227 */ /* 0x000fc800078e00ff */
[----:B------:R-:W-:Y:S01]  /*4290*/  @!P1 IMAD.MOV R35, RZ, RZ, -R35 ;  /* 0x000000ffff239224 */ /* 0x000fe200078e0a23 */
[C---:B------:R-:W-:Y:S01]  /*42a0*/  ISETP.GT.U32.AND P1, PT, R3.reuse, R46, PT ;  /* 0x0000002e0300720c */ /* 0x040fe20003f24070 */
[C---:B------:R-:W-:Y:S01]  /*42b0*/  IMAD R181, R3.reuse, R239, R235 ;  /* 0x000000ef03b57224 */ /* 0x040fe200078e02eb */
[----:B------:R-:W-:Y:S01]  /*42c0*/  IABS R239, R52 ;  /* 0x0000003400ef7213 */ /* 0x000fe20000000000 */
[----:B------:R-:W-:Y:S01]  /*42d0*/  @!P0 IMAD.MOV R36, RZ, RZ, -R36 ;  /* 0x000000ffff248224 */ /* 0x000fe200078e0a24 */
[----:B------:R-:W-:Y:S01]  /*42e0*/  ISETP.GT.U32.AND P0, PT, R3, R180, PT ;  /* 0x000000b40300720c */ /* 0x000fe20003f04070 */
[----:B------:R-:W-:Y:S02]  /*42f0*/  IMAD.MOV R236, RZ, RZ, -R236 ;  /* 0x000000ffffec7224 */ /* 0x000fe400078e0aec */
[----:B------:R-:W-:Y:S01]  /*4300*/  @!P5 IMAD.IADD R45, R45, 0x1, -R3 ;  /* 0x000000012d2dd824 */ /* 0x000fe200078e0a03 */
[----:B------:R-:W-:Y:S01]  /*4310*/  ISETP.GT.U32.AND P5, PT, R3, R181, PT ;  /* 0x000000b50300720c */ /* 0x000fe20003fa4070 */
[----:B------:R-:W-:-:S02]  /*4320*/  IMAD.MOV.U32 R37, RZ, RZ, R124 ;  /* 0x000000ffff257224 */ /* 0x000fc400078e007c */
[C---:B------:R-:W-:Y:S01]  /*4330*/  IMAD R124, R3.reuse, R236, R186 ;  /* 0x000000ec037c7224 */ /* 0x040fe200078e02ba */
[----:B------:R-:W-:Y:S01]  /*4340*/  IABS R186, R51 ;  /* 0x0000003300ba7213 */ /* 0x000fe20000000000 */
[--C-:B------:R-:W-:Y:S01]  /*4350*/  @!P6 IMAD.IADD R182, R182, 0x1, -R3.reuse ;  /* 0x00000001b6b6e824 */ /* 0x100fe200078e0a03 */
[----:B------:R-:W-:Y:S01]  /*4360*/  IABS R236, R44 ;  /* 0x0000002c00ec7213 */ /* 0x000fe20000000000 */
[----:B------:R-:W-:Y:S01]  /*4370*/  @!P1 IMAD.IADD R46, R46, 0x1, -R3 ;  /* 0x000000012e2e9824 */ /* 0x000fe200078e0a03 */
[----:B------:R-:W-:Y:S01]  /*4380*/  ISETP.GT.U32.AND P6, PT, R3, R124, PT ;  /* 0x0000007c0300720c */ /* 0x000fe20003fc4070 */
[----:B------:R-:W-:Y:S01]  /*4390*/  @!P4 IMAD.MOV R37, RZ, RZ, -R37 ;  /* 0x000000ffff25c224 */ /* 0x000fe200078e0a25 */
[----:B------:R-:W-:Y:S01]  /*43a0*/  ISETP.GE.AND P1, PT, R42, RZ, PT ;  /* 0x000000ff2a00720c */ /* 0x000fe20003f26270 */
[--C-:B------:R-:W-:Y:S01]  /*43b0*/  @!P0 IMAD.IADD R180, R180, 0x1, -R3.reuse ;  /* 0x00000001b4b48824 */ /* 0x100fe200078e0a03 */
[----:B------:R-:W-:Y:S01]  /*43c0*/  IABS R42, R47 ;  /* 0x0000002f002a7213 */ /* 0x000fe20000000000 */
[----:B------:R-:W-:Y:S01]  /*43d0*/  @!P5 IMAD.IADD R181, R181, 0x1, -R3 ;  /* 0x00000001b5b5d824 */ /* 0x000fe200078e0a03 */
[----:B------:R-:W-:-:S02]  /*43e0*/  ISETP.GE.AND P4, PT, R41, RZ, PT ;  /* 0x000000ff2900720c */ /* 0x000fc40003f86270 */
[----:B------:R-:W-:Y:S01]  /*43f0*/  ISETP.GE.AND P0, PT, R39, RZ, PT ;  /* 0x000000ff2700720c */ /* 0x000fe20003f06270 */
[----:B------:R-:W-:Y:S01]  /*4400*/  IMAD.MOV.U32 R39, RZ, RZ, R46 ;  /* 0x000000ffff277224 */ /* 0x000fe200078e002e */
[----:B------:R-:W-:Y:S01]  /*4410*/  IABS R41, R43 ;  /* 0x0000002b00297213 */ /* 0x000fe20000000000 */
[----:B------:R-:W-:Y:S01]  /*4420*/  IMAD.HI.U32 R46, R5, R42, RZ ;  /* 0x0000002a052e7227 */ /* 0x000fe200078e00ff */
[----:B------:R-:W-:-:S03]  /*4430*/  ISETP.GT.U32.AND P5, PT, R3, R182, PT ;  /* 0x000000b60300720c */ /* 0x000fc60003fa4070 */
[----:B------:R-:W-:Y:S01]  /*4440*/  @!P2 IMAD.MOV R39, RZ, RZ, -R39 ;  /* 0x000000ffff27a224 */ /* 0x000fe200078e0a27 */
[----:B------:R-:W-:Y:S01]  /*4450*/  ISETP.GE.AND P2, PT, R40, RZ, PT ;  /* 0x000000ff2800720c */ /* 0x000fe20003f46270 */
[----:B------:R-:W-:-:S04]  /*4460*/  IMAD.HI.U32 R235, R5, R41, RZ ;  /* 0x0000002905eb7227 */ /* 0x000fc800078e00ff */
[----:B------:R-:W-:Y:S02]  /*4470*/  IMAD.MOV.U32 R40, RZ, RZ, R45 ;  /* 0x000000ffff287224 */ /* 0x000fe400078e002d */
[----:B------:R-:W-:Y:S02]  /*4480*/  IMAD.MOV R46, RZ, RZ, -R46 ;  /* 0x000000ffff2e7224 */ /* 0x000fe400078e0a2e */
[----:B------:R-:W-:Y:S01]  /*4490*/  @!P6 IMAD.IADD R124, R124, 0x1, -R3 ;  /* 0x000000017c7ce824 */ /* 0x000fe200078e0a03 */
[C---:B------:R-:W-:Y:S01]  /*44a0*/  ISETP.GT.U32.AND P6, PT, R3.reuse, R181, PT ;  /* 0x000000b50300720c */ /* 0x040fe20003fc4070 */
[----:B------:R-:W-:Y:S02]  /*44b0*/  IMAD.MOV R235, RZ, RZ, -R235 ;  /* 0x000000ffffeb7224 */ /* 0x000fe400078e0aeb */
[----:B------:R-:W-:Y:S01]  /*44c0*/  @!P3 IMAD.MOV R40, RZ, RZ, -R40 ;  /* 0x000000ffff28b224 */ /* 0x000fe200078e0a28 */
[C---:B------:R-:W-:Y:S01]  /*44d0*/  ISETP.GT.U32.AND P3, PT, R3.reuse, R124, PT ;  /* 0x0000007c0300720c */ /* 0x040fe20003f64070 */
[----:B------:R-:W-:-:S02]  /*44e0*/  IMAD R45, R3, R46, R42 ;  /* 0x0000002e032d7224 */ /* 0x000fc400078e022a */
[----:B------:R-:W-:-:S04]  /*44f0*/  IMAD.HI.U32 R42, R5, R186, RZ ;  /* 0x000000ba052a7227 */ /* 0x000fc800078e00ff */
[C---:B------:R-:W-:Y:S01]  /*4500*/  IMAD R46, R3.reuse, R235, R41 ;  /* 0x000000eb032e7224 */ /* 0x040fe200078e0229 */
[----:B------:R-:W-:Y:S01]  /*4510*/  IABS R235, R48 ;  /* 0x0000003000eb7213 */ /* 0x000fe20000000000 */
[----:B------:R-:W-:Y:S01]  /*4520*/  @!P5 IMAD.IADD R182, R182, 0x1, -R3 ;  /* 0x00000001b6b6d824 */ /* 0x000fe200078e0a03 */
[----:B------:R-:W-:Y:S01]  /*4530*/  ISETP.GT.U32.AND P5, PT, R3, R45, PT ;  /* 0x0000002d0300720c */ /* 0x000fe20003fa4070 */
[----:B------:R-:W-:Y:S02]  /*4540*/  IMAD.MOV.U32 R41, RZ, RZ, R180 ;  /* 0x000000ffff297224 */ /* 0x000fe400078e00b4 */
[----:B------:R-:W-:Y:S02]  /*4550*/  IMAD.MOV R180, RZ, RZ, -R42 ;  /* 0x000000ffffb47224 */ /* 0x000fe400078e0a2a */
[----:B------:R-:W-:Y:S01]  /*4560*/  @!P4 IMAD.MOV R41, RZ, RZ, -R41 ;  /* 0x000000ffff29c224 */ /* 0x000fe200078e0a29 */
[----:B------:R-:W-:Y:S01]  /*4570*/  ISETP.GE.AND P4, PT, R47, RZ, PT ;  /* 0x000000ff2f00720c */ /* 0x000fe20003f86270 */
[----:B------:R-:W-:Y:S01]  /*4580*/  IMAD R47, R3, R180, R186 ;  /* 0x000000b4032f7224 */ /* 0x000fe200078e02ba */
[----:B------:R-:W-:Y:S01]  /*4590*/  IABS R186, R49 ;  /* 0x0000003100ba7213 */ /* 0x000fe20000000000 */
[----:B------:R-:W-:-:S02]  /*45a0*/  @!P3 IMAD.IADD R124, R124, 0x1, -R3 ;  /* 0x000000017c7cb824 */ /* 0x000fc400078e0a03 */
[--C-:B------:R-:W-:Y:S01]  /*45b0*/  @!P6 IMAD.IADD R181, R181, 0x1, -R3.reuse ;  /* 0x00000001b5b5e824 */ /* 0x100fe200078e0a03 */
[----:B------:R-:W-:Y:S01]  /*45c0*/  ISETP.GT.U32.AND P3, PT, R3, R47, PT ;  /* 0x0000002f0300720c */ /* 0x000fe20003f64070 */
[----:B------:R-:W-:Y:S01]  /*45d0*/  @!P5 IMAD.IADD R45, R45, 0x1, -R3 ;  /* 0x000000012d2dd824 */ /* 0x000fe200078e0a03 */
[----:B------:R-:W-:Y:S01]  /*45e0*/  ISETP.GT.U32.AND P6, PT, R3, R46, PT ;  /* 0x0000002e0300720c */ /* 0x000fe20003fc4070 */
[----:B------:R-:W-:Y:S01]  /*45f0*/  IMAD.MOV.U32 R42, RZ, RZ, R182 ;  /* 0x000000ffff2a7224 */ /* 0x000fe200078e00b6 */
[----:B------:R-:W-:Y:S01]  /*4600*/  IABS R182, R53 ;  /* 0x0000003500b67213 */ /* 0x000fe20000000000 */
[----:B------:R-:W-:Y:S01]  /*4610*/  IMAD.HI.U32 R180, R5, R236, RZ ;  /* 0x000000ec05b47227 */ /* 0x000fe200078e00ff */
[----:B------:R-:W-:-:S03]  /*4620*/  ISETP.GT.U32.AND P5, PT, R3, R45, PT ;  /* 0x0000002d0300720c */ /* 0x000fc60003fa4070 */
[----:B------:R-:W-:Y:S01]  /*4630*/  @!P1 IMAD.MOV R42, RZ, RZ, -R42 ;  /* 0x000000ffff2a9224 */ /* 0x000fe200078e0a2a */
[----:B------:R-:W-:Y:S01]  /*4640*/  ISETP.GE.AND P1, PT, R43, RZ, PT ;  /* 0x000000ff2b00720c */ /* 0x000fe20003f26270 */
[----:B------:R-:W-:Y:S02]  /*4650*/  IMAD.MOV.U32 R43, RZ, RZ, R181 ;  /* 0x000000ffff2b7224 */ /* 0x000fe400078e00b5 */
[--C-:B------:R-:W-:Y:S02]  /*4660*/  @!P3 IMAD.IADD R47, R47, 0x1, -R3.reuse ;  /* 0x000000012f2fb824 */ /* 0x100fe400078e0a03 */
[--C-:B------:R-:W-:Y:S02]  /*4670*/  @!P6 IMAD.IADD R46, R46, 0x1, -R3.reuse ;  /* 0x000000012e2ee824 */ /* 0x100fe400078e0a03 */
[----:B------:R-:W-:Y:S01]  /*4680*/  IMAD.HI.U32 R181, R5, R239, RZ ;  /* 0x000000ef05b57227 */ /* 0x000fe200078e00ff */
[C---:B------:R-:W-:Y:S02]  /*4690*/  ISETP.GT.U32.AND P3, PT, R3.reuse, R47, PT ;  /* 0x0000002f0300720c */ /* 0x040fe40003f64070 */
[----:B------:R-:W-:Y:S01]  /*46a0*/  ISETP.GT.U32.AND P6, PT, R3, R46, PT ;  /* 0x0000002e0300720c */ /* 0x000fe20003fc4070 */
[----:B------:R-:W-:Y:S01]  /*46b0*/  @!P5 IMAD.IADD R45, R45, 0x1, -R3 ;  /* 0x000000012d2dd824 */ /* 0x000fe200078e0a03 */
[----:B------:R-:W-:Y:S01]  /*46c0*/  ISETP.GE.AND P5, PT, R52, RZ, PT ;  /* 0x000000ff3400720c */ /* 0x000fe20003fa6270 */
[----:B------:R-:W-:-:S02]  /*46d0*/  IMAD.MOV R52, RZ, RZ, -R180 ;  /* 0x000000ffff347224 */ /* 0x000fc400078e0ab4 */
[----:B------:R-:W-:Y:S02]  /*46e0*/  IMAD.MOV R181, RZ, RZ, -R181 ;  /* 0x000000ffffb57224 */ /* 0x000fe400078e0ab5 */
[----:B------:R-:W-:Y:S01]  /*46f0*/  @!P0 IMAD.MOV R43, RZ, RZ, -R43 ;  /* 0x000000ffff2b8224 */ /* 0x000fe200078e0a2b */
[----:B------:R-:W-:Y:S01]  /*4700*/  ISETP.GE.AND P0, PT, R51, RZ, PT ;  /* 0x000000ff3300720c */ /* 0x000fe20003f06270 */
[C---:B------:R-:W-:Y:S01]  /*4710*/  IMAD R236, R3.reuse, R52, R236 ;  /* 0x0000003403ec7224 */ /* 0x040fe200078e02ec */
[----:B------:R-:W-:Y:S01]  /*4720*/  IABS R51, R176 ;  /* 0x000000b000337213 */ /* 0x000fe20000000000 */
[----:B------:R-:W-:Y:S01]  /*4730*/  IMAD R239, R3, R181, R239 ;  /* 0x000000b503ef7224 */ /* 0x000fe200078e02ef */
[----:B------:R-:W-:Y:S01]  /*4740*/  IABS R52, R50 ;  /* 0x0000003200347213 */ /* 0x000fe20000000000 */
[--C-:B------:R-:W-:Y:S01]  /*4750*/  @!P3 IMAD.IADD R47, R47, 0x1, -R3.reuse ;  /* 0x000000012f2fb824 */ /* 0x100fe200078e0a03 */
[C---:B------:R-:W-:Y:S01]  /*4760*/  ISETP.GT.U32.AND P3, PT, R3.reuse, R236, PT ;  /* 0x000000ec0300720c */ /* 0x040fe20003f64070 */
[----:B------:R-:W-:Y:S01]  /*4770*/  @!P6 IMAD.IADD R46, R46, 0x1, -R3 ;  /* 0x000000012e2ee824 */ /* 0x000fe200078e0a03 */
[----:B------:R-:W-:Y:S01]  /*4780*/  ISETP.GT.U32.AND P6, PT, R3, R239, PT ;  /* 0x000000ef0300720c */ /* 0x000fe20003fc4070 */
[----:B------:R-:W-:-:S04]  /*4790*/  IMAD.HI.U32 R180, R5, R51, RZ ;  /* 0x0000003305b47227 */ /* 0x000fc800078e00ff */
[----:B------:R-:W-:-:S04]  /*47a0*/  IMAD.HI.U32 R181, R5, R235, RZ ;  /* 0x000000eb05b57227 */ /* 0x000fc800078e00ff */
[----:B------:R-:W-:Y:S02]  /*47b0*/  IMAD.MOV R180, RZ, RZ, -R180 ;  /* 0x000000ffffb47224 */ /* 0x000fe400078e0ab4 */
[----:B------:R-:W-:Y:S02]  /*47c0*/  IMAD.MOV R181, RZ, RZ, -R181 ;  /* 0x000000ffffb57224 */ /* 0x000fe400078e0ab5 */
[C---:B------:R-:W-:Y:S02]  /*47d0*/  IMAD R51, R3.reuse, R180, R51 ;  /* 0x000000b403337224 */ /* 0x040fe400078e0233 */
[C---:B------:R-:W-:Y:S01]  /*47e0*/  IMAD R235, R3.reuse, R181, R235 ;  /* 0x000000b503eb7224 */ /* 0x040fe200078e02eb */
[----:B------:R-:W-:Y:S01]  /*47f0*/  IABS R181, R54 ;  /* 0x0000003600b57213 */ /* 0x000fe20000000000 */
[--C-:B------:R-:W-:Y:S01]  /*4800*/  @!P3 IMAD.IADD R236, R236, 0x1, -R3.reuse ;  /* 0x00000001ececb824 */ /* 0x100fe200078e0a03 */
[----:B------:R-:W-:Y:S01]  /*4810*/  ISETP.GT.U32.AND P3, PT, R3, R51, PT ;  /* 0x000000330300720c */ /* 0x000fe20003f64070 */
[----:B------:R-:W-:Y:S01]  /*4820*/  @!P6 IMAD.IADD R239, R239, 0x1, -R3 ;  /* 0x00000001efefe824 */ /* 0x000fe200078e0a03 */
[----:B------:R-:W-:Y:S01]  /*4830*/  ISETP.GT.U32.AND P6, PT, R3, R235, PT ;  /* 0x000000eb0300720c */ /* 0x000fe20003fc4070 */
[----:B------:R-:W-:-:S04]  /*4840*/  IMAD.HI.U32 R180, R5, R52, RZ ;  /* 0x0000003405b47227 */ /* 0x000fc800078e00ff */
[----:B------:R-:W-:Y:S02]  /*4850*/  IMAD.MOV R180, RZ, RZ, -R180 ;  /* 0x000000ffffb47224 */ /* 0x000fe400078e0ab4 */
[----:B------:R-:W-:-:S04]  /*4860*/  IMAD.HI.U32 R243, R5, R186, RZ ;  /* 0x000000ba05f37227 */ /* 0x000fc800078e00ff */
[----:B------:R-:W-:Y:S01]  /*4870*/  IMAD R52, R3, R180, R52 ;  /* 0x000000b403347224 */ /* 0x000fe200078e0234 */
[----:B------:R-:W-:Y:S01]  /*4880*/  IABS R180, R55 ;  /* 0x0000003700b47213 */ /* 0x000fe20000000000 */
[--C-:B------:R-:W-:Y:S01]  /*4890*/  @!P3 IMAD.IADD R51, R51, 0x1, -R3.reuse ;  /* 0x000000013333b824 */ /* 0x100fe200078e0a03 */
[----:B------:R-:W-:Y:S01]  /*48a0*/  ISETP.GE.AND P3, PT, R44, RZ, PT ;  /* 0x000000ff2c00720c */ /* 0x000fe20003f66270 */
[----:B------:R-:W-:Y:S01]  /*48b0*/  @!P6 IMAD.IADD R235, R235, 0x1, -R3 ;  /* 0x00000001ebebe824 */ /* 0x000fe200078e0a03 */
[C---:B------:R-:W-:Y:S01]  /*48c0*/  ISETP.GT.U32.AND P6, PT, R3.reuse, R52, PT ;  /* 0x000000340300720c */ /* 0x040fe20003fc4070 */
[----:B------:R-:W-:Y:S01]  /*48d0*/  IMAD.MOV.U32 R44, RZ, RZ, R124 ;  /* 0x000000ffff2c7224 */ /* 0x000fe200078e007c */
[----:B------:R-:W-:Y:S01]  /*48e0*/  IABS R124, R175 ;  /* 0x000000af007c7213 */ /* 0x000fe20000000000 */
[----:B------:R-:W-:Y:S02]  /*48f0*/  IMAD.MOV R243, RZ, RZ, -R243 ;  /* 0x000000fffff37224 */ /* 0x000fe400078e0af3 */
[----:B------:R-:W-:Y:S01]  /*4900*/  @!P2 IMAD.MOV R44, RZ, RZ, -R44 ;  /* 0x000000ffff2ca224 */ /* 0x000fe200078e0a2c */
[C---:B------:R-:W-:Y:S01]  /*4910*/  ISETP.GT.U32.AND P2, PT, R3.reuse, R239, PT ;  /* 0x000000ef0300720c */ /* 0x040fe20003f44070 */
[----:B------:R-:W-:Y:S01]  /*4920*/  @!P4 IMAD.MOV R45, RZ, RZ, -R45 ;  /* 0x000000ffff2dc224 */ /* 0x000fe200078e0a2d */
[----:B------:R-:W-:Y:S01]  /*4930*/  ISETP.GT.U32.AND P4, PT, R3, R236, PT ;  /* 0x000000ec0300720c */ /* 0x000fe20003f84070 */
[----:B------:R-:W-:-:S04]  /*4940*/  IMAD.HI.U32 R242, R5, R182, RZ ;  /* 0x000000b605f27227 */ /* 0x000fc800078e00ff */
[--C-:B------:R-:W-:Y:S02]  /*4950*/  @!P6 IMAD.IADD R52, R52, 0x1, -R3.reuse ;  /* 0x000000013434e824 */ /* 0x100fe400078e0a03 */
[C---:B------:R-:W-:Y:S02]  /*4960*/  IMAD R186, R3.reuse, R243, R186 ;  /* 0x000000f303ba7224 */ /* 0x040fe400078e02ba */
[----:B------:R-:W-:Y:S01]  /*4970*/  IMAD.MOV R242, RZ, RZ, -R242 ;  /* 0x000000fffff27224 */ /* 0x000fe200078e0af2 */
[C---:B------:R-:W-:Y:S01]  /*4980*/  ISETP.GT.U32.AND P6, PT, R3.reuse, R52, PT ;  /* 0x000000340300720c */ /* 0x040fe20003fc4070 */
[----:B------:R-:W-:Y:S01]  /*4990*/  @!P1 IMAD.MOV R46, RZ, RZ, -R46 ;  /* 0x000000ffff2e9224 */ /* 0x000fe200078e0a2e */
[----:B------:R-:W-:Y:S01]  /*49a0*/  ISETP.GT.U32.AND P1, PT, R3, R235, PT ;  /* 0x000000eb0300720c */ /* 0x000fe20003f24070 */
[----:B------:R-:W-:Y:S01]  /*49b0*/  @!P2 IMAD.IADD R239, R239, 0x1, -R3 ;  /* 0x00000001efefa824 */ /* 0x000fe200078e0a03 */
[----:B------:R-:W-:Y:S01]  /*49c0*/  ISETP.GT.U32.AND P2, PT, R3, R186, PT ;  /* 0x000000ba0300720c */ /* 0x000fe20003f44070 */
[----:B------:R-:W-:-:S04]  /*49d0*/  IMAD.HI.U32 R240, R5, R180, RZ ;  /* 0x000000b405f07227 */ /* 0x000fc800078e00ff */
[----:B------:R-:W-:-:S04]  /*49e0*/  IMAD.HI.U32 R241, R5, R181, RZ ;  /* 0x000000b505f17227 */ /* 0x000fc800078e00ff */
[C---:B------:R-:W-:Y:S02]  /*49f0*/  IMAD R182, R3.reuse, R242, R182 ;  /* 0x000000f203b67224 */ /* 0x040fe400078e02b6 */
[----:B------:R-:W-:Y:S02]  /*4a00*/  IMAD.MOV R240, RZ, RZ, -R240 ;  /* 0x000000fffff07224 */ /* 0x000fe400078e0af0 */
[----:B------:R-:W-:Y:S02]  /*4a10*/  IMAD.MOV R241, RZ, RZ, -R241 ;  /* 0x000000fffff17224 */ /* 0x000fe400078e0af1 */
[----:B------:R-:W-:Y:S01]  /*4a20*/  @!P4 IMAD.IADD R236, R236, 0x1, -R3 ;  /* 0x00000001ececc824 */ /* 0x000fe200078e0a03 */
[C---:B------:R-:W-:Y:S01]  /*4a30*/  ISETP.GT.U32.AND P4, PT, R3.reuse, R182, PT ;  /* 0x000000b60300720c */ /* 0x040fe20003f84070 */
[----:B------:R-:W-:Y:S01]  /*4a40*/  @!P0 IMAD.MOV R47, RZ, RZ, -R47 ;  /* 0x000000ffff2f8224 */ /* 0x000fe200078e0a2f */
[C---:B------:R-:W-:Y:S01]  /*4a50*/  ISETP.GT.U32.AND P0, PT, R3.reuse, R51, PT ;  /* 0x000000330300720c */ /* 0x040fe20003f04070 */
[C---:B------:R-:W-:Y:S01]  /*4a60*/  IMAD R180, R3.reuse, R240, R180 ;  /* 0x000000f003b47224 */ /* 0x040fe200078e02b4 */
[----:B------:R-:W-:Y:S01]  /*4a70*/  IABS R240, R56 ;  /* 0x0000003800f07213 */ /* 0x000fe20000000000 */
[----:B------:R-:W-:-:S02]  /*4a80*/  IMAD R181, R3, R241, R181 ;  /* 0x000000f103b57224 */ /* 0x000fc400078e02b5 */
[--C-:B------:R-:W-:Y:S01]  /*4a90*/  @!P6 IMAD.IADD R52, R52, 0x1, -R3.reuse ;  /* 0x000000013434e824 */ /* 0x100fe200078e0a03 */
[----:B------:R-:W-:Y:S01]  /*4aa0*/  ISETP.GT.U32.AND P6, PT, R3, R180, PT ;  /* 0x000000b40300720c */ /* 0x000fe20003fc4070 */
[--C-:B------:R-:W-:Y:S01]  /*4ab0*/  @!P1 IMAD.IADD R235, R235, 0x1, -R3.reuse ;  /* 0x00000001ebeb9824 */ /* 0x100fe200078e0a03 */
[----:B------:R-:W-:Y:S01]  /*4ac0*/  ISETP.GT.U32.AND P1, PT, R3, R181, PT ;  /* 0x000000b50300720c */ /* 0x000fe20003f24070 */
[----:B------:R-:W-:Y:S01]  /*4ad0*/  @!P2 IMAD.IADD R186, R186, 0x1, -R3 ;  /* 0x00000001babaa824 */ /* 0x000fe200078e0a03 */
[----:B------:R-:W-:Y:S01]  /*4ae0*/  ISETP.GE.AND P2, PT, R176, RZ, PT ;  /* 0x000000ffb000720c */ /* 0x000fe20003f46270 */
[----:B------:R-:W-:-:S04]  /*4af0*/  IMAD.HI.U32 R241, R5, R240, RZ ;  /* 0x000000f005f17227 */ /* 0x000fc800078e00ff */
[----:B------:R-:W-:Y:S02]  /*4b00*/  IMAD.MOV R241, RZ, RZ, -R241 ;  /* 0x000000fffff17224 */ /* 0x000fe400078e0af1 */
[--C-:B------:R-:W-:Y:S01]  /*4b10*/  @!P4 IMAD.IADD R182, R182, 0x1, -R3.reuse ;  /* 0x00000001b6b6c824 */ /* 0x100fe200078e0a03 */
[----:B------:R-:W-:Y:S01]  /*4b20*/  ISETP.GE.AND P4, PT, R50, RZ, PT ;  /* 0x000000ff3200720c */ /* 0x000fe20003f86270 */
[--C-:B------:R-:W-:Y:S01]  /*4b30*/  @!P0 IMAD.IADD R51, R51, 0x1, -R3.reuse ;  /* 0x0000000133338824 */ /* 0x100fe200078e0a03 */
[----:B------:R-:W-:Y:S01]  /*4b40*/  ISETP.GE.AND P0, PT, R48, RZ, PT ;  /* 0x000000ff3000720c */ /* 0x000fe20003f06270 */
[C---:B------:R-:W-:Y:S01]  /*4b50*/  IMAD R176, R3.reuse, R241, R240 ;  /* 0x000000f103b07224 */ /* 0x040fe200078e02f0 */
[----:B------:R-:W-:Y:S01]  /*4b60*/  IABS R240, R57 ;  /* 0x0000003900f07213 */ /* 0x000fe20000000000 */
[--C-:B------:R-:W-:Y:S01]  /*4b70*/  @!P6 IMAD.IADD R180, R180, 0x1, -R3.reuse ;  /* 0x00000001b4b4e824 */ /* 0x100fe200078e0a03 */
[----:B------:R-:W-:Y:S01]  /*4b80*/  ISETP.GT.U32.AND P6, PT, R3, R186, PT ;  /* 0x000000ba0300720c */ /* 0x000fe20003fc4070 */
[----:B------:R-:W-:Y:S01]  /*4b90*/  @!P1 IMAD.IADD R181, R181, 0x1, -R3 ;  /* 0x00000001b5b59824 */ /* 0x000fe200078e0a03 */
[----:B------:R-:W-:Y:S01]  /*4ba0*/  ISETP.GE.AND P1, PT, R49, RZ, PT ;  /* 0x000000ff3100720c */ /* 0x000fe20003f26270 */
[----:B------:R-:W-:Y:S01]  /*4bb0*/  @!P2 IMAD.MOV R51, RZ, RZ, -R51 ;  /* 0x000000ffff33a224 */ /* 0x000fe200078e0a33 */
[----:B------:R-:W-:Y:S01]  /*4bc0*/  ISETP.GT.U32.AND P2, PT, R3, R176, PT ;  /* 0x000000b00300720c */ /* 0x000fe20003f44070 */
[----:B------:R-:W-:-:S04]  /*4bd0*/  IMAD.HI.U32 R48, R5, R124, RZ ;  /* 0x0000007c05307227 */ /* 0x000fc800078e00ff */
[----:B------:R-:W-:Y:S01]  /*4be0*/  IMAD.MOV.U32 R49, RZ, RZ, R236 ;  /* 0x000000ffff317224 */ /* 0x000fe200078e00ec */
[----:B------:R-:W-:Y:S01]  /*4bf0*/  IABS R236, R66 ;  /* 0x0000004200ec7213 */ /* 0x000fe20000000000 */
[----:B------:R-:W-:Y:S01]  /*4c00*/  IMAD.MOV.U32 R50, RZ, RZ, R235 ;  /* 0x000000ffff327224 */ /* 0x000fe200078e00eb */
[----:B------:R-:W-:Y:S01]  /*4c10*/  IABS R235, R65 ;  /* 0x0000004100eb7213 */ /* 0x000fe20000000000 */
[----:B------:R-:W-:Y:S02]  /*4c20*/  IMAD.MOV R48, RZ, RZ, -R48 ;  /* 0x000000ffff307224 */ /* 0x000fe400078e0a30 */
[----:B------:R-:W-:Y:S01]  /*4c30*/  @!P3 IMAD.MOV R49, RZ, RZ, -R49 ;  /* 0x000000ffff31b224 */ /* 0x000fe200078e0a31 */
[----:B------:R-:W-:Y:S01]  /*4c40*/  ISETP.GT.U32.AND P3, PT, R3, R182, PT ;  /* 0x000000b60300720c */ /* 0x000fe20003f64070 */
[----:B------:R-:W-:Y:S01]  /*4c50*/  @!P4 IMAD.MOV R52, RZ, RZ, -R52 ;  /* 0x000000ffff34c224 */ /* 0x000fe200078e0a34 */
[----:B------:R-:W-:Y:S01]  /*4c60*/  ISETP.GE.AND P4, PT, R53, RZ, PT ;  /* 0x000000ff3500720c */ /* 0x000fe20003f86270 */
[----:B------:R-:W-:-:S04]  /*4c70*/  IMAD.HI.U32 R53, R5, R240, RZ ;  /* 0x000000f005357227 */ /* 0x000fc800078e00ff */
[----:B------:R-:W-:Y:S01]  /*4c80*/  @!P0 IMAD.MOV R50, RZ, RZ, -R50 ;  /* 0x000000ffff328224 */ /* 0x000fe200078e0a32 */
[C---:B------:R-:W-:Y:S01]  /*4c90*/  ISETP.GT.U32.AND P0, PT, R3.reuse, R181, PT ;  /* 0x000000b50300720c */ /* 0x040fe20003f04070 */
[C---:B------:R-:W-:Y:S02]  /*4ca0*/  IMAD R124, R3.reuse, R48, R124 ;  /* 0x00000030037c7224 */ /* 0x040fe400078e027c */
[----:B------:R-:W-:Y:S02]  /*4cb0*/  IMAD.MOV.U32 R48, RZ, RZ, R239 ;  /* 0x000000ffff307224 */ /* 0x000fe400078e00ef */
[----:B------:R-:W-:Y:S02]  /*4cc0*/  IMAD.MOV R53, RZ, RZ, -R53 ;  /* 0x000000ffff357224 */ /* 0x000fe400078e0a35 */
[--C-:B------:R-:W-:Y:S01]  /*4cd0*/  @!P6 IMAD.IADD R186, R186, 0x1, -R3.reuse ;  /* 0x00000001babae824 */ /* 0x100fe200078e0a03 */
[----:B------:R-:W-:Y:S01]  /*4ce0*/  ISETP.GT.U32.AND P6, PT, R3, R124, PT ;  /* 0x0000007c0300720c */ /* 0x000fe20003fc4070 */
[----:B------:R-:W-:Y:S01]  /*4cf0*/  @!P2 IMAD.IADD R176, R176, 0x1, -R3 ;  /* 0x00000001b0b0a824 */ /* 0x000fe200078e0a03 */
[----:B------:R-:W-:Y:S01]  /*4d00*/  ISETP.GE.AND P2, PT, R175, RZ, PT ;  /* 0x000000ffaf00720c */ /* 0x000fe20003f46270 */
[----:B------:R-:W-:Y:S01]  /*4d10*/  @!P5 IMAD.MOV R48, RZ, RZ, -R48 ;  /* 0x000000ffff30d224 */ /* 0x000fe200078e0a30 */
[C---:B------:R-:W-:Y:S01]  /*4d20*/  ISETP.GT.U32.AND P5, PT, R3.reuse, R180, PT ;  /* 0x000000b40300720c */ /* 0x040fe20003fa4070 */
[----:B------:R-:W-:-:S02]  /*4d30*/  IMAD R175, R3, R53, R240 ;  /* 0x0000003503af7224 */ /* 0x000fc400078e02f0 */
[----:B------:R-:W-:Y:S02]  /*4d40*/  IMAD.MOV.U32 R53, RZ, RZ, R186 ;  /* 0x000000ffff357224 */ /* 0x000fe400078e00ba */
[----:B------:R-:W-:Y:S01]  /*4d50*/  @!P3 IMAD.IADD R182, R182, 0x1, -R3 ;  /* 0x00000001b6b6b824 */ /* 0x000fe200078e0a03 */
[----:B------:R-:W-:Y:S01]  /*4d60*/  ISETP.GE.AND P3, PT, R54, RZ, PT ;  /* 0x000000ff3600720c */ /* 0x000fe20003f66270 */
[----:B------:R-:W-:Y:S01]  /*4d70*/  @!P1 IMAD.MOV R53, RZ, RZ, -R53 ;  /* 0x000000ffff359224 */ /* 0x000fe200078e0a35 */
[----:B------:R-:W-:Y:S01]  /*4d80*/  IABS R54, R60 ;  /* 0x0000003c00367213 */ /* 0x000fe20000000000 */
[--C-:B------:R-:W-:Y:S01]  /*4d90*/  @!P0 IMAD.IADD R181, R181, 0x1, -R3.reuse ;  /* 0x00000001b5b58824 */ /* 0x100fe200078e0a03 */
[----:B------:R-:W-:Y:S01]  /*4da0*/  ISETP.GT.U32.AND P1, PT, R3, R176, PT ;  /* 0x000000b00300720c */ /* 0x000fe20003f24070 */
[--C-:B------:R-:W-:Y:S01]  /*4db0*/  @!P6 IMAD.IADD R124, R124, 0x1, -R3.reuse ;  /* 0x000000017c7ce824 */ /* 0x100fe200078e0a03 */
[----:B------:R-:W-:Y:S01]  /*4dc0*/  ISETP.GE.AND P0, PT, R55, RZ, PT ;  /* 0x000000ff3700720c */ /* 0x000fe20003f06270 */
[----:B------:R-:W-:Y:S01]  /*4dd0*/  IMAD.MOV.U32 R186, RZ, RZ, R54 ;  /* 0x000000ffffba7224 */ /* 0x000fe200078e0036 */
[----:B------:R-:W-:Y:S01]  /*4de0*/  ISETP.GT.U32.AND P6, PT, R3, R175, PT ;  /* 0x000000af0300720c */ /* 0x000fe20003fc4070 */
[----:B------:R-:W-:Y:S01]  /*4df0*/  @!P5 IMAD.IADD R180, R180, 0x1, -R3 ;  /* 0x00000001b4b4d824 */ /* 0x000fe200078e0a03 */
[----:B------:R-:W-:Y:S01]  /*4e00*/  ISETP.GE.AND P5, PT, R56, RZ, PT ;  /* 0x000000ff3800720c */ /* 0x000fe20003fa6270 */
[----:B------:R-:W-:-:S02]  /*4e10*/  IMAD.MOV.U32 R54, RZ, RZ, R182 ;  /* 0x000000ffff367224 */ /* 0x000fc400078e00b6 */
[----:B------:R-:W-:-:S04]  /*4e20*/  IMAD.HI.U32 R182, R5, R186, RZ ;  /* 0x000000ba05b67227 */ /* 0x000fc800078e00ff */
[----:B------:R-:W-:Y:S02]  /*4e30*/  IMAD.MOV.U32 R55, RZ, RZ, R181 ;  /* 0x000000ffff377224 */ /* 0x000fe400078e00b5 */
[----:B------:R-:W-:Y:S02]  /*4e40*/  IMAD.MOV.U32 R56, RZ, RZ, R180 ;  /* 0x000000ffff387224 */ /* 0x000fe400078e00b4 */
[----:B------:R-:W-:Y:S02]  /*4e50*/  IMAD.MOV R182, RZ, RZ, -R182 ;  /* 0x000000ffffb67224 */ /* 0x000fe400078e0ab6 */
[----:B------:R-:W-:Y:S01]  /*4e60*/  @!P1 IMAD.IADD R176, R176, 0x1, -R3 ;  /* 0x00000001b0b09824 */ /* 0x000fe200078e0a03 */
[----:B------:R-:W-:Y:S01]  /*4e70*/  ISETP.GE.AND P1, PT, R65, RZ, PT ;  /* 0x000000ff4100720c */ /* 0x000fe20003f26270 */
[----:B------:R-:W-:Y:S01]  /*4e80*/  @!P4 IMAD.MOV R54, RZ, RZ, -R54 ;  /* 0x000000ffff36c224 */ /* 0x000fe200078e0a36 */
[----:B------:R-:W-:Y:S01]  /*4e90*/  ISETP.GT.U32.AND P4, PT, R3, R124, PT ;  /* 0x0000007c0300720c */ /* 0x000fe20003f84070 */
[----:B------:R-:W-:Y:S01]  /*4ea0*/  @!P3 IMAD.MOV R55, RZ, RZ, -R55 ;  /* 0x000000ffff37b224 */ /* 0x000fe200078e0a37 */
[----:B------:R-:W-:Y:S01]  /*4eb0*/  ISETP.GE.AND P3, PT, R57, RZ, PT ;  /* 0x000000ff3900720c */ /* 0x000fe20003f66270 */
[----:B------:R-:W-:Y:S01]  /*4ec0*/  @!P0 IMAD.MOV R56, RZ, RZ, -R56 ;  /* 0x000000ffff388224 */ /* 0x000fe200078e0a38 */
[----:B------:R-:W-:Y:S01]  /*4ed0*/  ISETP.GE.AND P0, PT, R60, RZ, PT ;  /* 0x000000ff3c00720c */ /* 0x000fe20003f06270 */
[----:B------:R-:W-:Y:S01]  /*4ee0*/  IMAD R60, R3, R182, R186 ;  /* 0x000000b6033c7224 */ /* 0x000fe200078e02ba */
[----:B------:R-:W-:Y:S01]  /*4ef0*/  IABS R186, R58 ;  /* 0x0000003a00ba7213 */ /* 0x000fe20000000000 */
[----:B------:R-:W-:Y:S01]  /*4f00*/  IMAD.MOV.U32 R57, RZ, RZ, R176 ;  /* 0x000000ffff397224 */ /* 0x000fe200078e00b0 */
[----:B------:R-:W-:Y:S01]  /*4f10*/  IABS R182, R59 ;  /* 0x0000003b00b67213 */ /* 0x000fe20000000000 */
[----:B------:R-:W-:Y:S01]  /*4f20*/  @!P6 IMAD.IADD R175, R175, 0x1, -R3 ;  /* 0x00000001afafe824 */ /* 0x000fe200078e0a03 */
[----:B------:R-:W-:Y:S01]  /*4f30*/  IABS R176, R62 ;  /* 0x0000003e00b07213 */ /* 0x000fe20000000000 */
[----:B------:R-:W-:Y:S01]  /*4f40*/  @!P5 IMAD.MOV R57, RZ, RZ, -R57 ;  /* 0x000000ffff39d224 */ /* 0x000fe200078e0a39 */
[----:B------:R-:W-:Y:S01]  /*4f50*/  ISETP.GT.U32.AND P5, PT, R3, R60, PT ;  /* 0x0000003c0300720c */ /* 0x000fe20003fa4070 */
[----:B------:R-:W-:Y:S01]  /*4f60*/  @!P4 IMAD.IADD R124, R124, 0x1, -R3 ;  /* 0x000000017c7cc824 */ /* 0x000fe200078e0a03 */
[----:B------:R-:W-:Y:S01]  /*4f70*/  ISETP.GE.AND P4, PT, R58, RZ, PT ;  /* 0x000000ff3a00720c */ /* 0x000fe20003f86270 */
[----:B------:R-:W-:Y:S01]  /*4f80*/  IMAD.HI.U32 R65, R5, R235, RZ ;  /* 0x000000eb05417227 */ /* 0x000fe200078e00ff */
[----:B------:R-:W-:-:S03]  /*4f90*/  ISETP.GT.U32.AND P6, PT, R3, R175, PT ;  /* 0x000000af0300720c */ /* 0x000fc60003fc4070 */
[----:B------:R-:W-:Y:S02]  /*4fa0*/  IMAD.MOV.U32 R58, RZ, RZ, R124 ;  /* 0x000000ffff3a7224 */ /* 0x000fe400078e007c */
[----:B------:R-:W-:Y:S01]  /*4fb0*/  IMAD.MOV R124, RZ, RZ, -R65 ;  /* 0x000000ffff7c7224 */ /* 0x000fe200078e0a41 */
[----:B------:R-:W-:Y:S01]  /*4fc0*/  IABS R65, R61 ;  /* 0x0000003d00417213 */ /* 0x000fe20000000000 */
[----:B------:R-:W-:Y:S01]  /*4fd0*/  @!P2 IMAD.MOV R58, RZ, RZ, -R58 ;  /* 0x000000ffff3aa224 */ /* 0x000fe200078e0a3a */
[----:B------:R-:W-:Y:S01]  /*4fe0*/  ISETP.GE.AND P2, PT, R59, RZ, PT ;  /* 0x000000ff3b00720c */ /* 0x000fe20003f46270 */
[----:B------:R-:W-:Y:S02]  /*4ff0*/  @!P5 IMAD.IADD R60, R60, 0x1, -R3 ;  /* 0x000000013c3cd824 */ /* 0x000fe400078e0a03 */
[----:B------:R-:W-:-:S03]  /*5000*/  IMAD.HI.U32 R59, R5, R186, RZ ;  /* 0x000000ba053b7227 */ /* 0x000fc600078e00ff */
[C---:B------:R-:W-:Y:S01]  /*5010*/  ISETP.GT.U32.AND P5, PT, R3.reuse, R60, PT ;  /* 0x0000003c0300720c */ /* 0x040fe20003fa4070 */
[----:B------:R-:W-:Y:S01]  /*5020*/  IMAD R235, R3, R124, R235 ;  /* 0x0000007c03eb7224 */ /* 0x000fe200078e02eb */
[----:B------:R-:W-:Y:S01]  /*5030*/  IABS R124, R63 ;  /* 0x0000003f007c7213 */ /* 0x000fe20000000000 */
[----:B------:R-:W-:Y:S02]  /*5040*/  IMAD.MOV R59, RZ, RZ, -R59 ;  /* 0x000000ffff3b7224 */ /* 0x000fe400078e0a3b */
[----:B------:R-:W-:-:S04]  /*5050*/  IMAD.HI.U32 R180, R5, R65, RZ ;  /* 0x0000004105b47227 */ /* 0x000fc800078e00ff */
[----:B------:R-:W-:-:S04]  /*5060*/  IMAD.HI.U32 R181, R5, R182, RZ ;  /* 0x000000b605b57227 */ /* 0x000fc800078e00ff */
[----:B------:R-:W-:Y:S01]  /*5070*/  @!P6 IMAD.IADD R175, R175, 0x1, -R3 ;  /* 0x00000001afafe824 */ /* 0x000fe200078e0a03 */
[C---:B------:R-:W-:Y:S01]  /*5080*/  ISETP.GT.U32.AND P6, PT, R3.reuse, R235, PT ;  /* 0x000000eb0300720c */ /* 0x040fe20003fc4070 */
[----:B------:R-:W-:Y:S02]  /*5090*/  IMAD R186, R3, R59, R186 ;  /* 0x0000003b03ba7224 */ /* 0x000fe400078e02ba */
[----:B------:R-:W-:Y:S02]  /*50a0*/  IMAD.MOV R180, RZ, RZ, -R180 ;  /* 0x000000ffffb47224 */ /* 0x000fe400078e0ab4 */
[----:B------:R-:W-:-:S04]  /*50b0*/  IMAD.HI.U32 R59, R5, R176, RZ ;  /* 0x000000b0053b7227 */ /* 0x000fc800078e00ff */
[----:B------:R-:W-:Y:S02]  /*50c0*/  IMAD.MOV R181, RZ, RZ, -R181 ;  /* 0x000000ffffb57224 */ /* 0x000fe400078e0ab5 */
[C---:B------:R-:W-:Y:S02]  /*50d0*/  IMAD R65, R3.reuse, R180, R65 ;  /* 0x000000b403417224 */ /* 0x040fe400078e0241 */
[----:B------:R-:W-:Y:S02]  /*50e0*/  IMAD.MOV R180, RZ, RZ, -R59 ;  /* 0x000000ffffb47224 */ /* 0x000fe400078e0a3b */
[C---:B------:R-:W-:Y:S01]  /*50f0*/  IMAD R182, R3.reuse, R181, R182 ;  /* 0x000000b503b67224 */ /* 0x040fe200078e02b6 */
[----:B------:R-:W-:Y:S01]  /*5100*/  IABS R181, R64 ;  /* 0x0000004000b57213 */ /* 0x000fe20000000000 */
[----:B------:R-:W-:Y:S02]  /*5110*/  IMAD.MOV.U32 R59, RZ, RZ, R175 ;  /* 0x000000ffff3b7224 */ /* 0x000fe400078e00af */
[----:B------:R-:W-:Y:S01]  /*5120*/  @!P5 IMAD.IADD R60, R60, 0x1, -R3 ;  /* 0x000000013c3cd824 */ /* 0x000fe200078e0a03 */
[C---:B------:R-:W-:Y:S01]  /*5130*/  ISETP.GT.U32.AND P5, PT, R3.reuse, R186, PT ;  /* 0x000000ba0300720c */ /* 0x040fe20003fa4070 */
[----:B------:R-:W-:Y:S01]  /*5140*/  @!P3 IMAD.MOV R59, RZ, RZ, -R59 ;  /* 0x000000ffff3bb224 */ /* 0x000fe200078e0a3b */
[----:B------:R-:W-:Y:S01]  /*5150*/  ISETP.GT.U32.AND P3, PT, R3, R182, PT ;  /* 0x000000b60300720c */ /* 0x000fe20003f64070 */
[----:B------:R-:W-:-:S02]  /*5160*/  @!P6 IMAD.IADD R235, R235, 0x1, -R3 ;  /* 0x00000001ebebe824 */ /* 0x000fc400078e0a03 */
[----:B------:R-:W-:Y:S01]  /*5170*/  @!P0 IMAD.MOV R60, RZ, RZ, -R60 ;  /* 0x000000ffff3c8224 */ /* 0x000fe200078e0a3c */
[C---:B------:R-:W-:Y:S01]  /*5180*/  ISETP.GT.U32.AND P0, PT, R3.reuse, R65, PT ;  /* 0x000000410300720c */ /* 0x040fe20003f04070 */
[C---:B------:R-:W-:Y:S01]  /*5190*/  IMAD R176, R3.reuse, R180, R176 ;  /* 0x000000b403b07224 */ /* 0x040fe200078e02b0 */
[----:B------:R-:W-:Y:S01]  /*51a0*/  ISETP.GT.U32.AND P6, PT, R3, R235, PT ;  /* 0x000000eb0300720c */ /* 0x000fe20003fc4070 */
[----:B------:R-:W-:Y:S01]  /*51b0*/  IMAD.HI.U32 R175, R5, R124, RZ ;  /* 0x0000007c05af7227 */ /* 0x000fe200078e00ff */
[----:B------:R-:W-:-:S03]  /*51c0*/  IABS R180, R69 ;  /* 0x0000004500b47213 */ /* 0x000fc60000000000 */
[--C-:B------:R-:W-:Y:S01]  /*51d0*/  @!P5 IMAD.IADD R186, R186, 0x1, -R3.reuse ;  /* 0x00000001babad824 */ /* 0x100fe200078e0a03 */
[C---:B------:R-:W-:Y:S01]  /*51e0*/  ISETP.GT.U32.AND P5, PT, R3.reuse, R176, PT ;  /* 0x000000b00300720c */ /* 0x040fe20003fa4070 */
[----:B------:R-:W-:Y:S02]  /*51f0*/  @!P3 IMAD.IADD R182, R182, 0x1, -R3 ;  /* 0x00000001b6b6b824 */ /* 0x000fe400078e0a03 */
[----:B------:R-:W-:Y:S01]  /*5200*/  IMAD.MOV R175, RZ, RZ, -R175 ;  /* 0x000000ffffaf7224 */ /* 0x000fe200078e0aaf */
[----:B------:R-:W-:Y:S01]  /*5210*/  ISETP.GT.U32.AND P3, PT, R3, R186, PT ;  /* 0x000000ba0300720c */ /* 0x000fe20003f64070 */
[--C-:B------:R-:W-:Y:S01]  /*5220*/  @!P0 IMAD.IADD R65, R65, 0x1, -R3.reuse ;  /* 0x0000000141418824 */ /* 0x100fe200078e0a03 */
[----:B------:R-:W-:Y:S01]  /*5230*/  ISETP.GT.U32.AND P0, PT, R3, R182, PT ;  /* 0x000000b60300720c */ /* 0x000fe20003f04070 */
[----:B------:R-:W-:Y:S01]  /*5240*/  @!P6 IMAD.IADD R235, R235, 0x1, -R3 ;  /* 0x00000001ebebe824 */ /* 0x000fe200078e0a03 */
[----:B------:R-:W-:Y:S01]  /*5250*/  ISETP.GE.AND P6, PT, R61, RZ, PT ;  /* 0x000000ff3d00720c */ /* 0x000fe20003fc6270 */
[----:B------:R-:W-:Y:S01]  /*5260*/  IMAD R124, R3, R175, R124 ;  /* 0x000000af037c7224 */ /* 0x000fe200078e027c */
[----:B------:R-:W-:Y:S01]  /*5270*/  IABS R175, R70 ;  /* 0x0000004600af7213 */ /* 0x000fe20000000000 */
[----:B------:R-:W-:-:S02]  /*5280*/  IMAD.MOV.U32 R61, RZ, RZ, R235 ;  /* 0x000000ffff3d7224 */ /* 0x000fc400078e00eb */
[----:B------:R-:W-:Y:S01]  /*5290*/  @!P5 IMAD.IADD R176, R176, 0x1, -R3 ;  /* 0x00000001b0b0d824 */ /* 0x000fe200078e0a03 */
[----:B------:R-:W-:Y:S01]  /*52a0*/  ISETP.GT.U32.AND P5, PT, R3, R65, PT ;  /* 0x000000410300720c */ /* 0x000fe20003fa4070 */
[----:B------:R-:W-:-:S04]  /*52b0*/  IMAD.HI.U32 R235, R5, R181, RZ ;  /* 0x000000b505eb7227 */ /* 0x000fc800078e00ff */
[----:B------:R-:W-:Y:S01]  /*52c0*/  @!P3 IMAD.IADD R186, R186, 0x1, -R3 ;  /* 0x00000001babab824 */ /* 0x000fe200078e0a03 */
[C---:B------:R-:W-:Y:S01]  /*52d0*/  ISETP.GT.U32.AND P3, PT, R3.reuse, R124, PT ;  /* 0x0000007c0300720c */ /* 0x040fe20003f64070 */
[----:B------:R-:W-:Y:S01]  /*52e0*/  @!P1 IMAD.MOV R61, RZ, RZ, -R61 ;  /* 0x000000ffff3d9224 */ /* 0x000fe200078e0a3d */
[----:B------:R-:W-:Y:S01]  /*52f0*/  ISETP.GT.U32.AND P1, PT, R3, R176, PT ;  /* 0x000000b00300720c */ /* 0x000fe20003f24070 */
[----:B------:R-:W-:Y:S01]  /*5300*/  @!P0 IMAD.IADD R182, R182, 0x1, -R3 ;  /* 0x00000001b6b68824 */ /* 0x000fe200078e0a03 */
[----:B------:R-:W-:Y:S01]  /*5310*/  ISETP.GE.AND P0, PT, R62, RZ, PT ;  /* 0x000000ff3e00720c */ /* 0x000fe20003f06270 */
[----:B------:R-:W-:Y:S02]  /*5320*/  IMAD.MOV R235, RZ, RZ, -R235 ;  /* 0x000000ffffeb7224 */ /* 0x000fe400078e0aeb */
[----:B------:R-:W-:-:S04]  /*5330*/  IMAD.HI.U32 R62, R5, R175, RZ ;  /* 0x000000af053e7227 */ /* 0x000fc800078e00ff */
[----:B------:R-:W-:Y:S02]  /*5340*/  IMAD R181, R3, R235, R181 ;  /* 0x000000eb03b57224 */ /* 0x000fe400078e02b5 */
[----:B------:R-:W-:Y:S02]  /*5350*/  IMAD.MOV R62, RZ, RZ, -R62 ;  /* 0x000000ffff3e7224 */ /* 0x000fe400078e0a3e */
[----:B------:R-:W-:Y:S01]  /*5360*/  @!P5 IMAD.IADD R65, R65, 0x1, -R3 ;  /* 0x000000014141d824 */ /* 0x000fe200078e0a03 */
[----:B------:R-:W-:Y:S01]  /*5370*/  ISETP.GT.U32.AND P5, PT, R3, R181, PT ;  /* 0x000000b50300720c */ /* 0x000fe20003fa4070 */
[----:B------:R-:W-:-:S04]  /*5380*/  IMAD.HI.U32 R239, R5, R180, RZ ;  /* 0x000000b405ef7227 */ /* 0x000fc800078e00ff */
[----:B------:R-:W-:Y:S02]  /*5390*/  IMAD R175, R3, R62, R175 ;  /* 0x0000003e03af7224 */ /* 0x000fe400078e02af */
[--C-:B------:R-:W-:Y:S01]  /*53a0*/  @!P3 IMAD.IADD R124, R124, 0x1, -R3.reuse ;  /* 0x000000017c7cb824 */ /* 0x100fe200078e0a03 */
[----:B------:R-:W-:Y:S01]  /*53b0*/  ISETP.GE.AND P3, PT, R64, RZ, PT ;  /* 0x000000ff4000720c */ /* 0x000fe20003f66270 */
[----:B------:R-:W-:Y:S01]  /*53c0*/  IMAD.MOV.U32 R62, RZ, RZ, R186 ;  /* 0x000000ffff3e7224 */ /* 0x000fe200078e00ba */
[----:B------:R-:W-:Y:S01]  /*53d0*/  IABS R64, R68 ;  /* 0x0000004400407213 */ /* 0x000fe20000000000 */
[----:B------:R-:W-:Y:S01]  /*53e0*/  @!P1 IMAD.IADD R176, R176, 0x1, -R3 ;  /* 0x00000001b0b09824 */ /* 0x000fe200078e0a03 */
[----:B------:R-:W-:Y:S01]  /*53f0*/  ISETP.GE.AND P1, PT, R63, RZ, PT ;  /* 0x000000ff3f00720c */ /* 0x000fe20003f26270 */
[----:B------:R-:W-:Y:S01]  /*5400*/  IMAD.MOV R63, RZ, RZ, -R239 ;  /* 0x000000ffff3f7224 */ /* 0x000fe200078e0aef */
[----:B------:R-:W-:Y:S01]  /*5410*/  IABS R239, R67 ;  /* 0x0000004300ef7213 */ /* 0x000fe20000000000 */
[----:B------:R-:W-:Y:S01]  /*5420*/  IMAD.HI.U32 R235, R5, R236, RZ ;  /* 0x000000ec05eb7227 */ /* 0x000fe200078e00ff */
[----:B------:R-:W-:-:S03]  /*5430*/  IABS R186, R71 ;  /* 0x0000004700ba7213 */ /* 0x000fc60000000000 */
[----:B------:R-:W-:Y:S01]  /*5440*/  @!P4 IMAD.MOV R62, RZ, RZ, -R62 ;  /* 0x000000ffff3ec224 */ /* 0x000fe200078e0a3e */
[C---:B------:R-:W-:Y:S01]  /*5450*/  ISETP.GT.U32.AND P4, PT, R3.reuse, R124, PT ;  /* 0x0000007c0300720c */ /* 0x040fe20003f84070 */
[----:B------:R-:W-:Y:S02]  /*5460*/  IMAD R180, R3, R63, R180 ;  /* 0x0000003f03b47224 */ /* 0x000fe400078e02b4 */
[----:B------:R-:W-:Y:S02]  /*5470*/  IMAD.MOV R235, RZ, RZ, -R235 ;  /* 0x000000ffffeb7224 */ /* 0x000fe400078e0aeb */
[----:B------:R-:W-:Y:S02]  /*5480*/  IMAD.MOV.U32 R63, RZ, RZ, R182 ;  /* 0x000000ffff3f7224 */ /* 0x000fe400078e00b6 */
[----:B------:R-:W-:Y:S02]  /*5490*/  IMAD.MOV.U32 R182, RZ, RZ, R64 ;  /* 0x000000ffffb67224 */ /* 0x000fe400078e0040 */
[----:B------:R-:W-:-:S02]  /*54a0*/  IMAD.MOV.U32 R64, RZ, RZ, R65 ;  /* 0x000000ffff407224 */ /* 0x000fc400078e0041 */
[----:B------:R-:W-:Y:S01]  /*54b0*/  IMAD R236, R3, R235, R236 ;  /* 0x000000eb03ec7224 */ /* 0x000fe200078e02ec */
[----:B------:R-:W-:Y:S01]  /*54c0*/  IABS R235, R72 ;  /* 0x0000004800eb7213 */ /* 0x000fe20000000000 */
[----:B------:R-:W-:Y:S02]  /*54d0*/  @!P5 IMAD.IADD R181, R181, 0x1, -R3 ;  /* 0x00000001b5b5d824 */ /* 0x000fe400078e0a03 */
[----:B------:R-:W-:Y:S01]  /*54e0*/  @!P6 IMAD.MOV R64, RZ, RZ, -R64 ;  /* 0x000000ffff40e224 */ /* 0x000fe200078e0a40 */
[C---:B------:R-:W-:Y:S01]  /*54f0*/  ISETP.GT.U32.AND P6, PT, R3.reuse, R180, PT ;  /* 0x000000b40300720c */ /* 0x040fe20003fc4070 */
[----:B------:R-:W-:Y:S01]  /*5500*/  @!P2 IMAD.MOV R63, RZ, RZ, -R63 ;  /* 0x000000ffff3fa224 */ /* 0x000fe200078e0a3f */
[C---:B------:R-:W-:Y:S01]  /*5510*/  ISETP.GT.U32.AND P2, PT, R3.reuse, R181, PT ;  /* 0x000000b50300720c */ /* 0x040fe20003f44070 */
[----:B------:R-:W-:Y:S01]  /*5520*/  @!P4 IMAD.IADD R124, R124, 0x1, -R3 ;  /* 0x000000017c7cc824 */ /* 0x000fe200078e0a03 */
[C---:B------:R-:W-:Y:S01]  /*5530*/  ISETP.GT.U32.AND P5, PT, R3.reuse, R236, PT ;  /* 0x000000ec0300720c */ /* 0x040fe20003fa4070 */
[----:B------:R-:W-:Y:S01]  /*5540*/  IMAD.MOV.U32 R65, RZ, RZ, R176 ;  /* 0x000000ffff417224 */ /* 0x000fe200078e00b0 */
[----:B------:R-:W-:Y:S01]  /*5550*/  ISETP.GT.U32.AND P4, PT, R3, R175, PT ;  /* 0x000000af0300720c */ /* 0x000fe20003f84070 */
[----:B------:R-:W-:-:S04]  /*5560*/  IMAD.HI.U32 R176, R5, R239, RZ ;  /* 0x000000ef05b07227 */ /* 0x000fc800078e00ff */
[----:B------:R-:W-:Y:S01]  /*5570*/  @!P0 IMAD.MOV R65, RZ, RZ, -R65 ;  /* 0x000000ffff418224 */ /* 0x000fe200078e0a41 */
[----:B------:R-:W-:Y:S01]  /*5580*/  ISETP.GE.AND P0, PT, R66, RZ, PT ;  /* 0x000000ff4200720c */ /* 0x000fe20003f06270 */
[----:B------:R-:W-:-:S04]  /*5590*/  IMAD.HI.U32 R66, R5, R182, RZ ;  /* 0x000000b605427227 */ /* 0x000fc800078e00ff */
[--C-:B------:R-:W-:Y:S02]  /*55a0*/  @!P6 IMAD.IADD R180, R180, 0x1, -R3.reuse ;  /* 0x00000001b4b4e824 */ /* 0x100fe400078e0a03 */
[--C-:B------:R-:W-:Y:S01]  /*55b0*/  @!P2 IMAD.IADD R181, R181, 0x1, -R3.reuse ;  /* 0x00000001b5b5a824 */ /* 0x100fe200078e0a03 */
[----:B------:R-:W-:Y:S01]  /*55c0*/  ISETP.GE.AND P2, PT, R69, RZ, PT ;  /* 0x000000ff4500720c */ /* 0x000fe20003f46270 */
[--C-:B------:R-:W-:Y:S01]  /*55d0*/  @!P5 IMAD.IADD R236, R236, 0x1, -R3.reuse ;  /* 0x00000001ececd824 */ /* 0x100fe200078e0a03 */
[----:B------:R-:W-:Y:S01]  /*55e0*/  ISETP.GE.AND P5, PT, R70, RZ, PT ;  /* 0x000000ff4600720c */ /* 0x000fe20003fa6270 */
[----:B------:R-:W-:Y:S02]  /*55f0*/  IMAD.MOV R69, RZ, RZ, -R66 ;  /* 0x000000ffff457224 */ /* 0x000fe400078e0a42 */
[----:B------:R-:W-:Y:S01]  /*5600*/  @!P4 IMAD.IADD R175, R175, 0x1, -R3 ;  /* 0x00000001afafc824 */ /* 0x000fe200078e0a03 */
[C---:B------:R-:W-:Y:S01]  /*5610*/  ISETP.GT.U32.AND P4, PT, R3.reuse, R180, PT ;  /* 0x000000b40300720c */ /* 0x040fe20003f84070 */
[----:B------:R-:W-:Y:S01]  /*5620*/  IMAD.MOV.U32 R66, RZ, RZ, R124 ;  /* 0x000000ffff427224 */ /* 0x000fe200078e007c */
[C---:B------:R-:W-:Y:S01]  /*5630*/  ISETP.GT.U32.AND P6, PT, R3.reuse, R236, PT ;  /* 0x000000ec0300720c */ /* 0x040fe20003fc4070 */
[----:B------:R-:W-:Y:S01]  /*5640*/  IMAD.MOV R176, RZ, RZ, -R176 ;  /* 0x000000ffffb07224 */ /* 0x000fe200078e0ab0 */
[----:B------:R-:W-:Y:S01]  /*5650*/  IABS R124, R74 ;  /* 0x0000004a007c7213 */ /* 0x000fe20000000000 */
[----:B------:R-:W-:Y:S01]  /*5660*/  @!P1 IMAD.MOV R66, RZ, RZ, -R66 ;  /* 0x000000ffff429224 */ /* 0x000fe200078e0a42 */
[C---:B------:R-:W-:Y:S01]  /*5670*/  ISETP.GT.U32.AND P1, PT, R3.reuse, R175, PT ;  /* 0x000000af0300720c */ /* 0x040fe20003f24070 */
[----:B------:R-:W-:-:S02]  /*5680*/  IMAD R182, R3, R69, R182 ;  /* 0x0000004503b67224 */ /* 0x000fc400078e02b6 */
[----:B------:R-:W-:Y:S01]  /*5690*/  IMAD R239, R3, R176, R239 ;  /* 0x000000b003ef7224 */ /* 0x000fe200078e02ef */
[----:B------:R-:W-:Y:S01]  /*56a0*/  IABS R176, R73 ;  /* 0x0000004900b07213 */ /* 0x000fe20000000000 */
[----:B------:R-:W-:-:S04]  /*56b0*/  IMAD.HI.U32 R69, R5, R186, RZ ;  /* 0x000000ba05457227 */ /* 0x000fc800078e00ff */
[--C-:B------:R-:W-:Y:S01]  /*56c0*/  @!P4 IMAD.IADD R180, R180, 0x1, -R3.reuse ;  /* 0x00000001b4b4c824 */ /* 0x100fe200078e0a03 */
[C---:B------:R-:W-:Y:S01]  /*56d0*/  ISETP.GT.U32.AND P4, PT, R3.reuse, R182, PT ;  /* 0x000000b60300720c */ /* 0x040fe20003f84070 */
[--C-:B------:R-:W-:Y:S01]  /*56e0*/  @!P6 IMAD.IADD R236, R236, 0x1, -R3.reuse ;  /* 0x00000001ecece824 */ /* 0x100fe200078e0a03 */
[----:B------:R-:W-:Y:S01]  /*56f0*/  ISETP.GT.U32.AND P6, PT, R3, R239, PT ;  /* 0x000000ef0300720c */ /* 0x000fe20003fc4070 */
[----:B------:R-:W-:Y:S01]  /*5700*/  @!P1 IMAD.IADD R175, R175, 0x1, -R3 ;  /* 0x00000001afaf9824 */ /* 0x000fe200078e0a03 */
[----:B------:R-:W-:Y:S01]  /*5710*/  ISETP.GE.AND P1, PT, R67, RZ, PT ;  /* 0x000000ff4300720c */ /* 0x000fe20003f26270 */
[----:B------:R-:W-:Y:S02]  /*5720*/  IMAD.MOV R69, RZ, RZ, -R69 ;  /* 0x000000ffff457224 */ /* 0x000fe400078e0a45 */
[----:B------:R-:W-:-:S04]  /*5730*/  IMAD.HI.U32 R67, R5, R124, RZ ;  /* 0x0000007c05437227 */ /* 0x000fc800078e00ff */
[----:B------:R-:W-:-:S04]  /*5740*/  IMAD.HI.U32 R70, R5, R235, RZ ;  /* 0x000000eb05467227 */ /* 0x000fc800078e00ff */
[----:B------:R-:W-:Y:S02]  /*5750*/  IMAD R186, R3, R69, R186 ;  /* 0x0000004503ba7224 */ /* 0x000fe400078e02ba */
[----:B------:R-:W-:-:S04]  /*5760*/  IMAD.HI.U32 R69, R5, R176, RZ ;  /* 0x000000b005457227 */ /* 0x000fc800078e00ff */
[----:B------:R-:W-:Y:S02]  /*5770*/  IMAD.MOV R67, RZ, RZ, -R67 ;  /* 0x000000ffff437224 */ /* 0x000fe400078e0a43 */
[----:B------:R-:W-:Y:S02]  /*5780*/  IMAD.MOV R70, RZ, RZ, -R70 ;  /* 0x000000ffff467224 */ /* 0x000fe400078e0a46 */
[----:B------:R-:W-:Y:S01]  /*5790*/  @!P4 IMAD.IADD R182, R182, 0x1, -R3 ;  /* 0x00000001b6b6c824 */ /* 0x000fe200078e0a03 */
[----:B------:R-:W-:Y:S01]  /*57a0*/  ISETP.GE.AND P4, PT, R68, RZ, PT ;  /* 0x000000ff4400720c */ /* 0x000fe20003f86270 */
[----:B------:R-:W-:Y:S01]  /*57b0*/  IMAD.MOV R69, RZ, RZ, -R69 ;  /* 0x000000ffff457224 */ /* 0x000fe200078e0a45 */
[----:B------:R-:W-:Y:S01]  /*57c0*/  IABS R68, R75 ;  /* 0x0000004b00447213 */ /* 0x000fe20000000000 */
[----:B------:R-:W-:Y:S02]  /*57d0*/  IMAD R124, R3, R67, R124 ;  /* 0x00000043037c7224 */ /* 0x000fe400078e027c */
[----:B------:R-:W-:Y:S01]  /*57e0*/  @!P6 IMAD.IADD R239, R239, 0x1, -R3 ;  /* 0x00000001efefe824 */ /* 0x000fe200078e0a03 */
[----:B------:R-:W-:Y:S01]  /*57f0*/  ISETP.GT.U32.AND P6, PT, R3, R186, PT ;  /* 0x000000ba0300720c */ /* 0x000fe20003fc4070 */
[----:B------:R-:W-:-:S02]  /*5800*/  IMAD.MOV.U32 R67, RZ, RZ, R181 ;  /* 0x000000ffff437224 */ /* 0x000fc400078e00b5 */
[C---:B------:R-:W-:Y:S01]  /*5810*/  IMAD R235, R3.reuse, R70, R235 ;  /* 0x0000004603eb7224 */ /* 0x040fe200078e02eb */
[----:B------:R-:W-:Y:S01]  /*5820*/  IABS R70, R76 ;  /* 0x0000004c00467213 */ /* 0x000fe20000000000 */
[C---:B------:R-:W-:Y:S02]  /*5830*/  IMAD R176, R3.reuse, R69, R176 ;  /* 0x0000004503b07224 */ /* 0x040fe400078e02b0 */
[----:B------:R-:W-:Y:S01]  /*5840*/  @!P3 IMAD.MOV R67, RZ, RZ, -R67 ;  /* 0x000000ffff43b224 */ /* 0x000fe200078e0a43 */
[----:B------:R-:W-:Y:S01]  /*5850*/  ISETP.GT.U32.AND P3, PT, R3, R239, PT ;  /* 0x000000ef0300720c */ /* 0x000fe20003f64070 */
[----:B------:R-:W-:Y:S02]  /*5860*/  IMAD.MOV.U32 R69, RZ, RZ, R180 ;  /* 0x000000ffff457224 */ /* 0x000fe400078e00b4 */
[----:B------:R-:W-:Y:S02]  /*5870*/  IMAD.MOV.U32 R181, RZ, RZ, R68 ;  /* 0x000000ffffb57224 */ /* 0x000fe400078e0044 */
[----:B------:R-:W-:-:S02]  /*5880*/  IMAD.MOV.U32 R68, RZ, RZ, R236 ;  /* 0x000000ffff447224 */ /* 0x000fc400078e00ec */
[----:B------:R-:W-:Y:S02]  /*5890*/  IMAD.MOV.U32 R236, RZ, RZ, R70 ;  /* 0x000000ffffec7224 */ /* 0x000fe400078e0046 */
[----:B------:R-:W-:Y:S02]  /*58a0*/  IMAD.MOV.U32 R70, RZ, RZ, R175 ;  /* 0x000000ffff467224 */ /* 0x000fe400078e00af */
[----:B------:R-:W-:Y:S01]  /*58b0*/  @!P2 IMAD.MOV R69, RZ, RZ, -R69 ;  /* 0x000000ffff45a224 */ /* 0x000fe200078e0a45 */
[C---:B------:R-:W-:Y:S01]  /*58c0*/  ISETP.GT.U32.AND P2, PT, R3.reuse, R235, PT ;  /* 0x000000eb0300720c */ /* 0x040fe20003f44070 */
[----:B------:R-:W-:Y:S01]  /*58d0*/  @!P5 IMAD.MOV R70, RZ, RZ, -R70 ;  /* 0x000000ffff46d224 */ /* 0x000fe200078e0a46 */
[C---:B------:R-:W-:Y:S01]  /*58e0*/  ISETP.GT.U32.AND P5, PT, R3.reuse, R176, PT ;  /* 0x000000b00300720c */ /* 0x040fe20003fa4070 */
[--C-:B------:R-:W-:Y:S01]  /*58f0*/  @!P6 IMAD.IADD R186, R186, 0x1, -R3.reuse ;  /* 0x00000001babae824 */ /* 0x100fe200078e0a03 */
[----:B------:R-:W-:Y:S01]  /*5900*/  ISETP.GT.U32.AND P6, PT, R3, R182, PT ;  /* 0x000000b60300720c */ /* 0x000fe20003fc4070 */
[----:B------:R-:W-:Y:S01]  /*5910*/  @!P3 IMAD.IADD R239, R239, 0x1, -R3 ;  /* 0x00000001efefb824 */ /* 0x000fe200078e0a03 */
[C---:B------:R-:W-:Y:S01]  /*5920*/  ISETP.GT.U32.AND P3, PT, R3.reuse, R124, PT ;  /* 0x0000007c0300720c */ /* 0x040fe20003f64070 */
[----:B------:R-:W-:Y:S01]  /*5930*/  @!P0 IMAD.MOV R68, RZ, RZ, -R68 ;  /* 0x000000ffff448224 */ /* 0x000fe200078e0a44 */
[----:B------:R-:W-:Y:S01]  /*5940*/  ISETP.GT.U32.AND P0, PT, R3, R186, PT ;  /* 0x000000ba0300720c */ /* 0x000fe20003f04070 */
[----:B------:R-:W-:-:S04]  /*5950*/  IMAD.HI.U32 R180, R5, R181, RZ ;  /* 0x000000b505b47227 */ /* 0x000fc800078e00ff */
[--C-:B------:R-:W-:Y:S01]  /*5960*/  @!P2 IMAD.IADD R235, R235, 0x1, -R3.reuse ;  /* 0x00000001ebeba824 */ /* 0x100fe200078e0a03 */
[----:B------:R-:W-:Y:S01]  /*5970*/  ISETP.GE.AND P2, PT, R73, RZ, PT ;  /* 0x000000ff4900720c */ /* 0x000fe20003f46270 */
[----:B------:R-:W-:Y:S02]  /*5980*/  @!P5 IMAD.IADD R176, R176, 0x1, -R3 ;  /* 0x00000001b0b0d824 */ /* 0x000fe400078e0a03 */
[----:B------:R-:W-:Y:S01]  /*5990*/  IMAD.HI.U32 R175, R5, R236, RZ ;  /* 0x000000ec05af7227 */ /* 0x000fe200078e00ff */
[----:B------:R-:W-:-:S03]  /*59a0*/  ISETP.GT.U32.AND P5, PT, R3, R235, PT ;  /* 0x000000eb0300720c */ /* 0x000fc60003fa4070 */
[----:B------:R-:W-:Y:S01]  /*59b0*/  @!P6 IMAD.IADD R182, R182, 0x1, -R3 ;  /* 0x00000001b6b6e824 */ /* 0x000fe200078e0a03 */
[----:B------:R-:W-:Y:S01]  /*59c0*/  ISETP.GE.AND P6, PT, R71, RZ, PT ;  /* 0x000000ff4700720c */ /* 0x000fe20003fc6270 */
[----:B------:R-:W-:Y:S01]  /*59d0*/  IMAD.MOV.U32 R71, RZ, RZ, R239 ;  /* 0x000000ffff477224 */ /* 0x000fe200078e00ef */
[----:B------:R-:W-:Y:S01]  /*59e0*/  IABS R239, R108 ;  /* 0x0000006c00ef7213 */ /* 0x000fe20000000000 */
[----:B------:R-:W-:Y:S02]  /*59f0*/  IMAD.MOV R180, RZ, RZ, -R180 ;  /* 0x000000ffffb47224 */ /* 0x000fe400078e0ab4 */
[----:B------:R-:W-:Y:S02]  /*5a00*/  IMAD.MOV R175, RZ, RZ, -R175 ;  /* 0x000000ffffaf7224 */ /* 0x000fe400078e0aaf */
[--C-:B------:R-:W-:Y:S02]  /*5a10*/  @!P3 IMAD.IADD R124, R124, 0x1, -R3.reuse ;  /* 0x000000017c7cb824 */ /* 0x100fe400078e0a03 */
[----:B------:R-:W-:Y:S01]  /*5a20*/  @!P0 IMAD.IADD R186, R186, 0x1, -R3 ;  /* 0x00000001baba8824 */ /* 0x000fe200078e0a03 */
[----:B------:R-:W-:Y:S01]  /*5a30*/  ISETP.GE.AND P0, PT, R72, RZ, PT ;  /* 0x000000ff4800720c */ /* 0x000fe20003f06270 */
[----:B------:R-:W-:Y:S01]  /*5a40*/  @!P1 IMAD.MOV R71, RZ, RZ, -R71 ;  /* 0x000000ffff479224 */ /* 0x000fe200078e0a47 */
[C---:B------:R-:W-:Y:S01]  /*5a50*/  ISETP.GT.U32.AND P1, PT, R3.reuse, R176, PT ;  /* 0x000000b00300720c */ /* 0x040fe20003f24070 */
[C---:B------:R-:W-:Y:S01]  /*5a60*/  IMAD R180, R3.reuse, R180, R181 ;  /* 0x000000b403b47224 */ /* 0x040fe200078e02b5 */
[C---:B------:R-:W-:Y:S01]  /*5a70*/  ISETP.GT.U32.AND P3, PT, R3.reuse, R124, PT ;  /* 0x0000007c0300720c */ /* 0x040fe20003f64070 */
[----:B------:R-:W-:Y:S01]  /*5a80*/  IMAD.MOV.U32 R72, RZ, RZ, R182 ;  /* 0x000000ffff487224 */ /* 0x000fe200078e00b6 */
[----:B------:R-:W-:Y:S01]  /*5a90*/  IABS R181, R83 ;  /* 0x0000005300b57213 */ /* 0x000fe20000000000 */
[C---:B------:R-:W-:Y:S01]  /*5aa0*/  IMAD R175, R3.reuse, R175, R236 ;  /* 0x000000af03af7224 */ /* 0x040fe200078e02ec */
[----:B------:R-:W-:Y:S01]  /*5ab0*/  IABS R236, R93 ;  /* 0x0000005d00ec7213 */ /* 0x000fe20000000000 */
[----:B------:R-:W-:Y:S01]  /*5ac0*/  @!P4 IMAD.MOV R72, RZ, RZ, -R72 ;  /* 0x000000ffff48c224 */ /* 0x000fe200078e0a48 */
[----:B------:R-:W-:Y:S01]  /*5ad0*/  ISETP.GT.U32.AND P4, PT, R3, R180, PT ;  /* 0x000000b40300720c */ /* 0x000fe20003f84070 */
[----:B------:R-:W-:Y:S01]  /*5ae0*/  @!P5 IMAD.IADD R235, R235, 0x1, -R3 ;  /* 0x00000001ebebd824 */ /* 0x000fe200078e0a03 */
[----:B------:R-:W-:Y:S01]  /*5af0*/  ISETP.GT.U32.AND P5, PT, R3, R175, PT ;  /* 0x000000af0300720c */ /* 0x000fe20003fa4070 */
[----:B------:R-:W-:-:S02]  /*5b00*/  IMAD.MOV.U32 R73, RZ, RZ, R186 ;  /* 0x000000ffff497224 */ /* 0x000fc400078e00ba */
[----:B------:R-:W-:Y:S01]  /*5b10*/  @!P1 IMAD.IADD R176, R176, 0x1, -R3 ;  /* 0x00000001b0b09824 */ /* 0x000fe200078e0a03 */
[----:B------:R-:W-:Y:S01]  /*5b20*/  ISETP.GE.AND P1, PT, R75, RZ, PT ;  /* 0x000000ff4b00720c */ /* 0x000fe20003f26270 */
[----:B------:R-:W-:Y:S01]  /*5b30*/  @!P6 IMAD.MOV R73, RZ, RZ, -R73 ;  /* 0x000000ffff49e224 */ /* 0x000fe200078e0a49 */
[----:B------:R-:W-:Y:S01]  /*5b40*/  ISETP.GE.AND P6, PT, R74, RZ, PT ;  /* 0x000000ff4a00720c */ /* 0x000fe20003fc6270 */
[----:B------:R-:W-:Y:S01]  /*5b50*/  IMAD.HI.U32 R74, R5, R181, RZ ;  /* 0x000000b5054a7227 */ /* 0x000fe200078e00ff */
[----:B------:R-:W-:-:S03]  /*5b60*/  IABS R75, R77 ;  /* 0x0000004d004b7213 */ /* 0x000fc60000000000 */
[--C-:B------:R-:W-:Y:S01]  /*5b70*/  @!P3 IMAD.IADD R124, R124, 0x1, -R3.reuse ;  /* 0x000000017c7cb824 */ /* 0x100fe200078e0a03 */
[----:B------:R-:W-:Y:S01]  /*5b80*/  ISETP.GE.AND P3, PT, R76, RZ, PT ;  /* 0x000000ff4c00720c */ /* 0x000fe20003f66270 */
[----:B------:R-:W-:Y:S02]  /*5b90*/  IMAD.MOV R76, RZ, RZ, -R74 ;  /* 0x000000ffff4c7224 */ /* 0x000fe400078e0a4a */
[----:B------:R-:W-:Y:S01]  /*5ba0*/  @!P4 IMAD.IADD R180, R180, 0x1, -R3 ;  /* 0x00000001b4b4c824 */ /* 0x000fe200078e0a03 */
[----:B------:R-:W-:Y:S01]  /*5bb0*/  ISETP.GE.AND P4, PT, R83, RZ, PT ;  /* 0x000000ff5300720c */ /* 0x000fe20003f86270 */
[----:B------:R-:W-:Y:S01]  /*5bc0*/  IMAD.MOV.U32 R74, RZ, RZ, R235 ;  /* 0x000000ffff4a7224 */ /* 0x000fe200078e00eb */
[----:B------:R-:W-:Y:S01]  /*5bd0*/  IABS R235, R91 ;  /* 0x0000005b00eb7213 */ /* 0x000fe20000000000 */
[----:B------:R-:W-:Y:S02]  /*5be0*/  @!P5 IMAD.IADD R175, R175, 0x1, -R3 ;  /* 0x00000001afafd824 */ /* 0x000fe400078e0a03 */
[----:B------:R-:W-:-:S02]  /*5bf0*/  IMAD.MOV.U32 R83, RZ, RZ, R75 ;  /* 0x000000ffff537224 */ /* 0x000fc400078e004b */
[C---:B------:R-:W-:Y:S01]  /*5c00*/  IMAD R181, R3.reuse, R76, R181 ;  /* 0x0000004c03b57224 */ /* 0x040fe200078e02b5 */
[C---:B------:R-:W-:Y:S01]  /*5c10*/  ISETP.GT.U32.AND P5, PT, R3.reuse, R175, PT ;  /* 0x000000af0300720c */ /* 0x040fe20003fa4070 */
[----:B------:R-:W-:Y:S01]  /*5c20*/  IMAD.MOV.U32 R75, RZ, RZ, R176 ;  /* 0x000000ffff4b7224 */ /* 0x000fe200078e00b0 */
[----:B------:R-:W-:Y:S01]  /*5c30*/  IABS R176, R80 ;  /* 0x0000005000b07213 */ /* 0x000fe20000000000 */
[----:B------:R-:W-:Y:S01]  /*5c40*/  @!P0 IMAD.MOV R74, RZ, RZ, -R74 ;  /* 0x000000ffff4a8224 */ /* 0x000fe200078e0a4a */
[C---:B------:R-:W-:Y:S01]  /*5c50*/  ISETP.GT.U32.AND P0, PT, R3.reuse, R180, PT ;  /* 0x000000b40300720c */ /* 0x040fe20003f04070 */
[----:B------:R-:W-:Y:S01]  /*5c60*/  @!P2 IMAD.MOV R75, RZ, RZ, -R75 ;  /* 0x000000ffff4ba224 */ /* 0x000fe200078e0a4b */
[----:B------:R-:W-:Y:S01]  /*5c70*/  ISETP.GT.U32.AND P2, PT, R3, R181, PT ;  /* 0x000000b50300720c */ /* 0x000fe20003f44070 */
[----:B------:R-:W-:-:S04]  /*5c80*/  IMAD.HI.U32 R182, R5, R83, RZ ;  /* 0x0000005305b67227 */ /* 0x000fc800078e00ff */
[----:B------:R-:W-:Y:S02]  /*5c90*/  IMAD.MOV R182, RZ, RZ, -R182 ;  /* 0x000000ffffb67224 */ /* 0x000fe400078e0ab6 */
[----:B------:R-:W-:-:S04]  /*5ca0*/  IMAD.HI.U32 R186, R5, R176, RZ ;  /* 0x000000b005ba7227 */ /* 0x000fc800078e00ff */
[----:B------:R-:W-:Y:S02]  /*5cb0*/  IMAD.MOV.U32 R76, RZ, RZ, R124 ;  /* 0x000000ffff4c7224 */ /* 0x000fe400078e007c */
[----:B------:R-:W-:Y:S01]  /*5cc0*/  IMAD R124, R3, R182, R83 ;  /* 0x000000b6037c7224 */ /* 0x000fe200078e0253 */
[----:B------:R-:W-:Y:S01]  /*5cd0*/  IABS R182, R78 ;  /* 0x0000004e00b67213 */ /* 0x000fe20000000000 */
[--C-:B------:R-:W-:Y:S01]  /*5ce0*/  @!P0 IMAD.IADD R180, R180, 0x1, -R3.reuse ;  /* 0x00000001b4b48824 */ /* 0x100fe200078e0a03 */
[----:B------:R-:W-:Y:S01]  /*5cf0*/  IABS R83, R79 ;  /* 0x0000004f00537213 */ /* 0x000fe20000000000 */
[--C-:B------:R-:W-:Y:S01]  /*5d00*/  @!P5 IMAD.IADD R175, R175, 0x1, -R3.reuse ;  /* 0x00000001afafd824 */ /* 0x100fe200078e0a03 */
[----:B------:R-:W-:Y:S01]  /*5d10*/  ISETP.GT.U32.AND P5, PT, R3, R124, PT ;  /* 0x0000007c0300720c */ /* 0x000fe20003fa4070 */
[----:B------:R-:W-:Y:S01]  /*5d20*/  IMAD.MOV R186, RZ, RZ, -R186 ;  /* 0x000000ffffba7224 */ /* 0x000fe200078e0aba */
[----:B------:R-:W-:Y:S01]  /*5d30*/  ISETP.GE.AND P0, PT, R80, RZ, PT ;  /* 0x000000ff5000720c */ /* 0x000fe20003f06270 */
[----:B------:R-:W-:Y:S01]  /*5d40*/  @!P6 IMAD.MOV R76, RZ, RZ, -R76 ;  /* 0x000000ffff4ce224 */ /* 0x000fe200078e0a4c */
[----:B------:R-:W-:Y:S01]  /*5d50*/  ISETP.GE.AND P6, PT, R77, RZ, PT ;  /* 0x000000ff4d00720c */ /* 0x000fe20003fc6270 */
[----:B------:R-:W-:Y:S01]  /*5d60*/  @!P2 IMAD.IADD R181, R181, 0x1, -R3 ;  /* 0x00000001b5b5a824 */ /* 0x000fe200078e0a03 */
[----:B------:R-:W-:Y:S01]  /*5d70*/  ISETP.GE.AND P2, PT, R78, RZ, PT ;  /* 0x000000ff4e00720c */ /* 0x000fe20003f46270 */
[----:B------:R-:W-:Y:S01]  /*5d80*/  IMAD.MOV.U32 R77, RZ, RZ, R180 ;  /* 0x000000ffff4d7224 */ /* 0x000fe200078e00b4 */
[----:B------:R-:W-:Y:S01]  /*5d90*/  IABS R180, R81 ;  /* 0x0000005100b47213 */ /* 0x000fe20000000000 */
[----:B------:R-:W-:Y:S01]  /*5da0*/  IMAD R186, R3, R186, R176 ;  /* 0x000000ba03ba7224 */ /* 0x000fe200078e02b0 */
[----:B------:R-:W-:Y:S01]  /*5db0*/  IABS R176, R82 ;  /* 0x0000005200b07213 */ /* 0x000fe20000000000 */
[----:B------:R-:W-:-:S02]  /*5dc0*/  IMAD.MOV.U32 R78, RZ, RZ, R175 ;  /* 0x000000ffff4e7224 */ /* 0x000fc400078e00af */
[----:B------:R-:W-:Y:S01]  /*5dd0*/  @!P1 IMAD.MOV R77, RZ, RZ, -R77 ;  /* 0x000000ffff4d9224 */ /* 0x000fe200078e0a4d */
[C---:B------:R-:W-:Y:S01]  /*5de0*/  ISETP.GT.U32.AND P1, PT, R3.reuse, R181, PT ;  /* 0x000000b50300720c */ /* 0x040fe20003f24070 */
[----:B------:R-:W-:Y:S01]  /*5df0*/  @!P3 IMAD.MOV R78, RZ, RZ, -R78 ;  /* 0x000000ffff4eb224 */ /* 0x000fe200078e0a4e */
[----:B------:R-:W-:Y:S01]  /*5e00*/  ISETP.GT.U32.AND P3, PT, R3, R186, PT ;  /* 0x000000ba0300720c */ /* 0x000fe20003f64070 */
[----:B------:R-:W-:Y:S02]  /*5e10*/  @!P5 IMAD.IADD R124, R124, 0x1, -R3 ;  /* 0x000000017c7cd824 */ /* 0x000fe400078e0a03 */
[----:B------:R-:W-:-:S03]  /*5e20*/  IMAD.HI.U32 R80, R5, R83, RZ ;  /* 0x0000005305507227 */ /* 0x000fc600078e00ff */
[----:B------:R-:W-:Y:S01]  /*5e30*/  ISETP.GT.U32.AND P5, PT, R3, R124, PT ;  /* 0x0000007c0300720c */ /* 0x000fe20003fa4070 */
[----:B------:R-:W-:Y:S02]  /*5e40*/  IMAD.MOV R80, RZ, RZ, -R80 ;  /* 0x000000ffff507224 */ /* 0x000fe400078e0a50 */
[----:B------:R-:W-:-:S04]  /*5e50*/  IMAD.HI.U32 R175, R5, R182, RZ ;  /* 0x000000b605af7227 */ /* 0x000fc800078e00ff */
[--C-:B------:R-:W-:Y:S01]  /*5e60*/  @!P1 IMAD.IADD R181, R181, 0x1, -R3.reuse ;  /* 0x00000001b5b59824 */ /* 0x100fe200078e0a03 */
[----:B------:R-:W-:Y:S01]  /*5e70*/  ISETP.GE.AND P1, PT, R79, RZ, PT ;  /* 0x000000ff4f00720c */ /* 0x000fe20003f26270 */
[----:B------:R-:W-:Y:S02]  /*5e80*/  @!P3 IMAD.IADD R186, R186, 0x1, -R3 ;  /* 0x00000001babab824 */ /* 0x000fe400078e0a03 */
[C---:B------:R-:W-:Y:S02]  /*5e90*/  IMAD R83, R3.reuse, R80, R83 ;  /* 0x0000005003537224 */ /* 0x040fe400078e0253 */
[----:B------:R-:W-:Y:S01]  /*5ea0*/  IMAD.MOV.U32 R79, RZ, RZ, R181 ;  /* 0x000000ffff4f7224 */ /* 0x000fe200078e00b5 */
[C---:B------:R-:W-:Y:S01]  /*5eb0*/  ISETP.GT.U32.AND P3, PT, R3.reuse, R186, PT ;  /* 0x000000ba0300720c */ /* 0x040fe20003f64070 */
[----:B------:R-:W-:Y:S02]  /*5ec0*/  IMAD.MOV R175, RZ, RZ, -R175 ;  /* 0x000000ffffaf7224 */ /* 0x000fe400078e0aaf */
[----:B------:R-:W-:Y:S01]  /*5ed0*/  @!P4 IMAD.MOV R79, RZ, RZ, -R79 ;  /* 0x000000ffff4fc224 */ /* 0x000fe200078e0a4f */
[C---:B------:R-:W-:Y:S01]  /*5ee0*/  ISETP.GT.U32.AND P4, PT, R3.reuse, R83, PT ;  /* 0x000000530300720c */ /* 0x040fe20003f84070 */
[----:B------:R-:W-:-:S02]  /*5ef0*/  IMAD R182, R3, R175, R182 ;  /* 0x000000af03b67224 */ /* 0x000fc400078e02b6 */
[----:B------:R-:W-:Y:S02]  /*5f00*/  @!P5 IMAD.IADD R124, R124, 0x1, -R3 ;  /* 0x000000017c7cd824 */ /* 0x000fe400078e0a03 */
[----:B------:R-:W-:Y:S01]  /*5f10*/  IMAD.HI.U32 R175, R5, R180, RZ ;  /* 0x000000b405af7227 */ /* 0x000fe200078e00ff */
[----:B------:R-:W-:-:S03]  /*5f20*/  ISETP.GT.U32.AND P5, PT, R3, R182, PT ;  /* 0x000000b60300720c */ /* 0x000fc60003fa4070 */
[----:B------:R-:W-:-:S04]  /*5f30*/  IMAD.HI.U32 R181, R5, R176, RZ ;  /* 0x000000b005b57227 */ /* 0x000fc800078e00ff */
[----:B------:R-:W-:Y:S01]  /*5f40*/  IMAD.MOV.U32 R80, RZ, RZ, R124 ;  /* 0x000000ffff507224 */ /* 0x000fe200078e007c */
[----:B------:R-:W-:Y:S01]  /*5f50*/  IABS R124, R95 ;  /* 0x0000005f007c7213 */ /* 0x000fe20000000000 */
[----:B------:R-:W-:Y:S02]  /*5f60*/  IMAD.MOV R175, RZ, RZ, -R175 ;  /* 0x000000ffffaf7224 */ /* 0x000fe400078e0aaf */
[----:B------:R-:W-:Y:S02]  /*5f70*/  IMAD.MOV R181, RZ, RZ, -R181 ;  /* 0x000000ffffb57224 */ /* 0x000fe400078e0ab5 */
[--C-:B------:R-:W-:Y:S02]  /*5f80*/  @!P3 IMAD.IADD R186, R186, 0x1, -R3.reuse ;  /* 0x00000001babab824 */ /* 0x100fe400078e0a03 */
[----:B------:R-:W-:Y:S01]  /*5f90*/  @!P6 IMAD.MOV R80, RZ, RZ, -R80 ;  /* 0x000000ffff50e224 */ /* 0x000fe200078e0a50 */
[----:B------:R-:W-:Y:S01]  /*5fa0*/  ISETP.GE.AND P6, PT, R81, RZ, PT ;  /* 0x000000ff5100720c */ /* 0x000fe20003fc6270 */
[C---:B------:R-:W-:Y:S01]  /*5fb0*/  IMAD R180, R3.reuse, R175, R180 ;  /* 0x000000af03b47224 */ /* 0x040fe200078e02b4 */
[----:B------:R-:W-:Y:S01]  /*5fc0*/  IABS R175, R84 ;  /* 0x0000005400af7213 */ /* 0x000fe20000000000 */
[----:B------:R-:W-:Y:S01]  /*5fd0*/  IMAD R176, R3, R181, R176 ;  /* 0x000000b503b07224 */ /* 0x000fe200078e02b0 */
[----:B------:R-:W-:Y:S01]  /*5fe0*/  IABS R181, R85 ;  /* 0x0000005500b57213 */ /* 0x000fe20000000000 */
[----:B------:R-:W-:Y:S01]  /*5ff0*/  @!P4 IMAD.IADD R83, R83, 0x1, -R3 ;  /* 0x000000015353c824 */ /* 0x000fe200078e0a03 */
[----:B------:R-:W-:Y:S01]  /*6000*/  ISETP.GT.U32.AND P3, PT, R3, R180, PT ;  /* 0x000000b40300720c */ /* 0x000fe20003f64070 */
[----:B------:R-:W-:-:S02]  /*6010*/  IMAD.MOV.U32 R81, RZ, RZ, R186 ;  /* 0x000000ffff517224 */ /* 0x000fc400078e00ba */
[----:B------:R-:W-:Y:S01]  /*6020*/  IMAD.HI.U32 R186, R5, R175, RZ ;  /* 0x000000af05ba7227 */ /* 0x000fe200078e00ff */
[----:B------:R-:W-:-:S03]  /*6030*/  ISETP.GT.U32.AND P4, PT, R3, R83, PT ;  /* 0x000000530300720c */ /* 0x000fc60003f84070 */
[----:B------:R-:W-:Y:S01]  /*6040*/  @!P0 IMAD.MOV R81, RZ, RZ, -R81 ;  /* 0x000000ffff518224 */ /* 0x000fe200078e0a51 */
[C---:B------:R-:W-:Y:S01]  /*6050*/  ISETP.GT.U32.AND P0, PT, R3.reuse, R176, PT ;  /* 0x000000b00300720c */ /* 0x040fe20003f04070 */
[--C-:B------:R-:W-:Y:S02]  /*6060*/  @!P5 IMAD.IADD R182, R182, 0x1, -R3.reuse ;  /* 0x00000001b6b6d824 */ /* 0x100fe400078e0a03 */
[----:B------:R-:W-:Y:S02]  /*6070*/  IMAD.MOV R186, RZ, RZ, -R186 ;  /* 0x000000ffffba7224 */ /* 0x000fe400078e0aba */
[----:B------:R-:W-:Y:S01]  /*6080*/  @!P3 IMAD.IADD R180, R180, 0x1, -R3 ;  /* 0x00000001b4b4b824 */ /* 0x000fe200078e0a03 */
[C---:B------:R-:W-:Y:S01]  /*6090*/  ISETP.GT.U32.AND P5, PT, R3.reuse, R182, PT ;  /* 0x000000b60300720c */ /* 0x040fe20003fa4070 */
[----:B------:R-:W-:Y:S02]  /*60a0*/  IMAD R175, R3, R186, R175 ;  /* 0x000000ba03af7224 */ /* 0x000fe400078e02af */
[----:B------:R-:W-:Y:S01]  /*60b0*/  @!P4 IMAD.IADD R83, R83, 0x1, -R3 ;  /* 0x000000015353c824 */ /* 0x000fe200078e0a03 */
[----:B------:R-:W-:Y:S01]  /*60c0*/  ISETP.GT.U32.AND P3, PT, R3, R180, PT ;  /* 0x000000b40300720c */ /* 0x000fe20003f64070 */
[----:B------:R-:W-:Y:S01]  /*60d0*/  IMAD.HI.U32 R186, R5, R181, RZ ;  /* 0x000000b505ba7227 */ /* 0x000fe200078e00ff */
[----:B------:R-:W-:-:S03]  /*60e0*/  ISETP.GT.U32.AND P4, PT, R3, R175, PT ;  /* 0x000000af0300720c */ /* 0x000fc60003f84070 */
[----:B------:R-:W-:Y:S02]  /*60f0*/  @!P0 IMAD.IADD R176, R176, 0x1, -R3 ;  /* 0x00000001b0b08824 */ /* 0x000fe400078e0a03 */
[----:B------:R-:W-:Y:S01]  /*6100*/  @!P1 IMAD.MOV R83, RZ, RZ, -R83 ;  /* 0x000000ffff539224 */ /* 0x000fe200078e0a53 */
[----:B------:R-:W-:Y:S01]  /*6110*/  ISETP.GE.AND P1, PT, R85, RZ, PT ;  /* 0x000000ff5500720c */ /* 0x000fe20003f26270 */
[----:B------:R-:W-:Y:S01]  /*6120*/  @!P5 IMAD.IADD R182, R182, 0x1, -R3 ;  /* 0x00000001b6b6d824 */ /* 0x000fe200078e0a03 */
[----:B------:R-:W-:Y:S01]  /*6130*/  ISETP.GT.U32.AND P0, PT, R3, R176, PT ;  /* 0x000000b00300720c */ /* 0x000fe20003f04070 */
[----:B------:R-:W-:Y:S01]  /*6140*/  IMAD.MOV R186, RZ, RZ, -R186 ;  /* 0x000000ffffba7224 */ /* 0x000fe200078e0aba */
[----:B------:R-:W-:Y:S01]  /*6150*/  ISETP.GE.AND P5, PT, R82, RZ, PT ;  /* 0x000000ff5200720c */ /* 0x000fe20003fa6270 */
[----:B------:R-:W-:Y:S01]  /*6160*/  IMAD.MOV.U32 R82, RZ, RZ, R182 ;  /* 0x000000ffff527224 */ /* 0x000fe200078e00b6 */
[----:B------:R-:W-:Y:S01]  /*6170*/  IABS R85, R86 ;  /* 0x0000005600557213 */ /* 0x000fe20000000000 */
[----:B------:R-:W-:-:S04]  /*6180*/  IMAD.HI.U32 R182, R5, R124, RZ ;  /* 0x0000007c05b67227 */ /* 0x000fc800078e00ff */
[--C-:B------:R-:W-:Y:S02]  /*6190*/  @!P4 IMAD.IADD R175, R175, 0x1, -R3.reuse ;  /* 0x00000001afafc824 */ /* 0x100fe400078e0a03 */
[----:B------:R-:W-:Y:S01]  /*61a0*/  @!P3 IMAD.IADD R180, R180, 0x1, -R3 ;  /* 0x00000001b4b4b824 */ /* 0x000fe200078e0a03 */
[----:B------:R-:W-:Y:S01]  /*61b0*/  ISETP.GE.AND P3, PT, R95, RZ, PT ;  /* 0x000000ff5f00720c */ /* 0x000fe20003f66270 */
[----:B------:R-:W-:Y:S01]  /*61c0*/  @!P2 IMAD.MOV R82, RZ, RZ, -R82 ;  /* 0x000000ffff52a224 */ /* 0x000fe200078e0a52 */
[----:B------:R-:W-:Y:S01]  /*61d0*/  ISETP.GE.AND P2, PT, R84, RZ, PT ;  /* 0x000000ff5400720c */ /* 0x000fe20003f46270 */
[----:B------:R-:W-:Y:S01]  /*61e0*/  IMAD.MOV R182, RZ, RZ, -R182 ;  /* 0x000000ffffb67224 */ /* 0x000fe200078e0ab6 */
[C---:B------:R-:W-:Y:S01]  /*61f0*/  ISETP.GT.U32.AND P4, PT, R3.reuse, R175, PT ;  /* 0x000000af0300720c */ /* 0x040fe20003f84070 */
[----:B------:R-:W-:Y:S01]  /*6200*/  IMAD R95, R3, R186, R181 ;  /* 0x000000ba035f7224 */ /* 0x000fe200078e02b5 */
[----:B------:R-:W-:Y:S01]  /*6210*/  IABS R181, R87 ;  /* 0x0000005700b57213 */ /* 0x000fe20000000000 */
[----:B------:R-:W-:-:S02]  /*6220*/  @!P0 IMAD.IADD R176, R176, 0x1, -R3 ;  /* 0x00000001b0b08824 */ /* 0x000fc400078e0a03 */
[----:B------:R-:W-:Y:S01]  /*6230*/  IMAD.MOV.U32 R84, RZ, RZ, R180 ;  /* 0x000000ffff547224 */ /* 0x000fe200078e00b4 */
[C---:B------:R-:W-:Y:S01]  /*6240*/  ISETP.GT.U32.AND P0, PT, R3.reuse, R95, PT ;  /* 0x0000005f0300720c */ /* 0x040fe20003f04070 */
[----:B------:R-:W-:Y:S02]  /*6250*/  IMAD.MOV.U32 R180, RZ, RZ, R85 ;  /* 0x000000ffffb47224 */ /* 0x000fe400078e0055 */
[C---:B------:R-:W-:Y:S02]  /*6260*/  IMAD R124, R3.reuse, R182, R124 ;  /* 0x000000b6037c7224 */ /* 0x040fe400078e027c */
[----:B------:R-:W-:Y:S02]  /*6270*/  IMAD.MOV.U32 R85, RZ, RZ, R176 ;  /* 0x000000ffff557224 */ /* 0x000fe400078e00b0 */
[----:B------:R-:W-:Y:S01]  /*6280*/  @!P6 IMAD.MOV R84, RZ, RZ, -R84 ;  /* 0x000000ffff54e224 */ /* 0x000fe200078e0a54 */
[----:B------:R-:W-:Y:S01]  /*6290*/  ISETP.GE.AND P6, PT, R86, RZ, PT ;  /* 0x000000ff5600720c */ /* 0x000fe20003fc6270 */
[----:B------:R-:W-:Y:S01]  /*62a0*/  @!P5 IMAD.MOV R85, RZ, RZ, -R85 ;  /* 0x000000ffff55d224 */ /* 0x000fe200078e0a55 */
[----:B------:R-:W-:Y:S01]  /*62b0*/  ISETP.GT.U32.AND P5, PT, R3, R124, PT ;  /* 0x0000007c0300720c */ /* 0x000fe20003fa4070 */
[----:B------:R-:W-:Y:S01]  /*62c0*/  IMAD.HI.U32 R176, R5, R180, RZ ;  /* 0x000000b405b07227 */ /* 0x000fe200078e00ff */
[----:B------:R-:W-:-:S03]  /*62d0*/  IABS R86, R88 ;  /* 0x0000005800567213 */ /* 0x000fc60000000000 */
[----:B------:R-:W-:Y:S02]  /*62e0*/  IMAD.MOV R176, RZ, RZ, -R176 ;  /* 0x000000ffffb07224 */ /* 0x000fe400078e0ab0 */
[--C-:B------:R-:W-:Y:S01]  /*62f0*/  @!P4 IMAD.IADD R175, R175, 0x1, -R3.reuse ;  /* 0x00000001afafc824 */ /* 0x100fe200078e0a03 */
[----:B------:R-:W-:Y:S01]  /*6300*/  ISETP.GE.AND P4, PT, R87, RZ, PT ;  /* 0x000000ff5700720c */ /* 0x000fe20003f86270 */
[----:B------:R-:W-:Y:S02]  /*6310*/  IMAD.MOV.U32 R87, RZ, RZ, R86 ;  /* 0x000000ffff577224 */ /* 0x000fe400078e0056 */
[----:B------:R-:W-:Y:S01]  /*6320*/  IMAD R176, R3, R176, R180 ;  /* 0x000000b003b07224 */ /* 0x000fe200078e02b4 */
[----:B------:R-:W-:Y:S01]  /*6330*/  IABS R180, R89 ;  /* 0x0000005900b47213 */ /* 0x000fe20000000000 */
[----:B------:R-:W-:Y:S02]  /*6340*/  @!P0 IMAD.IADD R95, R95, 0x1, -R3 ;  /* 0x000000015f5f8824 */ /* 0x000fe400078e0a03 */
[----:B------:R-:W-:-:S02]  /*6350*/  IMAD.MOV.U32 R86, RZ, RZ, R175 ;  /* 0x000000ffff567224 */ /* 0x000fc400078e00af */
[----:B------:R-:W-:Y:S01]  /*6360*/  @!P5 IMAD.IADD R124, R124, 0x1, -R3 ;  /* 0x000000017c7cd824 */ /* 0x000fe200078e0a03 */
[C---:B------:R-:W-:Y:S01]  /*6370*/  ISETP.GT.U32.AND P0, PT, R3.reuse, R95, PT ;  /* 0x0000005f0300720c */ /* 0x040fe20003f04070 */
[----:B------:R-:W-:Y:S01]  /*6380*/  @!P2 IMAD.MOV R86, RZ, RZ, -R86 ;  /* 0x000000ffff56a224 */ /* 0x000fe200078e0a56 */
[----:B------:R-:W-:Y:S01]  /*6390*/  ISETP.GT.U32.AND P2, PT, R3, R176, PT ;  /* 0x000000b00300720c */ /* 0x000fe20003f44070 */
[----:B------:R-:W-:Y:S01]  /*63a0*/  IMAD.HI.U32 R186, R5, R181, RZ ;  /* 0x000000b505ba7227 */ /* 0x000fe200078e00ff */
[----:B------:R-:W-:-:S03]  /*63b0*/  ISETP.GT.U32.AND P5, PT, R3, R124, PT ;  /* 0x0000007c0300720c */ /* 0x000fc60003fa4070 */
[----:B------:R-:W-:-:S04]  /*63c0*/  IMAD.HI.U32 R182, R5, R87, RZ ;  /* 0x0000005705b67227 */ /* 0x000fc800078e00ff */
[----:B------:R-:W-:Y:S02]  /*63d0*/  IMAD.MOV R186, RZ, RZ, -R186 ;  /* 0x000000ffffba7224 */ /* 0x000fe400078e0aba */
[----:B------:R-:W-:Y:S02]  /*63e0*/  IMAD.MOV R182, RZ, RZ, -R182 ;  /* 0x000000ffffb67224 */ /* 0x000fe400078e0ab6 */
[C---:B------:R-:W-:Y:S02]  /*63f0*/  IMAD R181, R3.reuse, R186, R181 ;  /* 0x000000ba03b57224 */ /* 0x040fe400078e02b5 */
[----:B------:R-:W-:Y:S01]  /*6400*/  IMAD R175, R3, R182, R87 ;  /* 0x000000b603af7224 */ /* 0x000fe200078e0257 */
[----:B------:R-:W-:Y:S01]  /*6410*/  IABS R182, R90 ;  /* 0x0000005a00b67213 */ /* 0x000fe20000000000 */
[--C-:B------:R-:W-:Y:S01]  /*6420*/  @!P0 IMAD.IADD R95, R95, 0x1, -R3.reuse ;  /* 0x000000015f5f8824 */ /* 0x100fe200078e0a03 */
[----:B------:R-:W-:Y:S01]  /*6430*/  ISETP.GT.U32.AND P0, PT, R3, R181, PT ;  /* 0x000000b50300720c */ /* 0x000fe20003f04070 */
[----:B------:R-:W-:-:S02]  /*6440*/  @!P2 IMAD.IADD R176, R176, 0x1, -R3 ;  /* 0x00000001b0b0a824 */ /* 0x000fc400078e0a03 */
[----:B------:R-:W-:Y:S01]  /*6450*/  @!P5 IMAD.IADD R124, R124, 0x1, -R3 ;  /* 0x000000017c7cd824 */ /* 0x000fe200078e0a03 */
[C---:B------:R-:W-:Y:S01]  /*6460*/  ISETP.GT.U32.AND P5, PT, R3.reuse, R175, PT ;  /* 0x000000af0300720c */ /* 0x040fe20003fa4070 */
[----:B------:R-:W-:Y:S01]  /*6470*/  IMAD.MOV.U32 R87, RZ, RZ, R95 ;  /* 0x000000ffff577224 */ /* 0x000fe200078e005f */
[----:B------:R-:W-:Y:S01]  /*6480*/  ISETP.GT.U32.AND P2, PT, R3, R176, PT ;  /* 0x000000b00300720c */ /* 0x000fe20003f44070 */
[----:B------:R-:W-:-:S04]  /*6490*/  IMAD.HI.U32 R186, R5, R180, RZ ;  /* 0x000000b405ba7227 */ /* 0x000fc800078e00ff */
[----:B------:R-:W-:Y:S01]  /*64a0*/  @!P1 IMAD.MOV R87, RZ, RZ, -R87 ;  /* 0x000000ffff579224 */ /* 0x000fe200078e0a57 */
[----:B------:R-:W-:Y:S01]  /*64b0*/  ISETP.GE.AND P1, PT, R88, RZ, PT ;  /* 0x000000ff5800720c */ /* 0x000fe20003f26270 */
[----:B------:R-:W-:Y:S02]  /*64c0*/  IMAD.MOV R88, RZ, RZ, -R186 ;  /* 0x000000ffff587224 */ /* 0x000fe400078e0aba */
[----:B------:R-:W-:Y:S02]  /*64d0*/  IMAD.MOV.U32 R95, RZ, RZ, R235 ;  /* 0x000000ffff5f7224 */ /* 0x000fe400078e00eb */
[----:B------:R-:W-:-:S04]  /*64e0*/  IMAD.HI.U32 R186, R5, R182, RZ ;  /* 0x000000b605ba7227 */ /* 0x000fc800078e00ff */
[----:B------:R-:W-:Y:S01]  /*64f0*/  @!P0 IMAD.IADD R181, R181, 0x1, -R3 ;  /* 0x00000001b5b58824 */ /* 0x000fe200078e0a03 */
[----:B------:R-:W-:Y:S01]  /*6500*/  ISETP.GE.AND P0, PT, R89, RZ, PT ;  /* 0x000000ff5900720c */ /* 0x000fe20003f06270 */
[----:B------:R-:W-:Y:S02]  /*6510*/  IMAD R180, R3, R88, R180 ;  /* 0x0000005803b47224 */ /* 0x000fe400078e02b4 */
[----:B------:R-:W-:-:S04]  /*6520*/  IMAD.HI.U32 R89, R5, R95, RZ ;  /* 0x0000005f05597227 */ /* 0x000fc800078e00ff */
[----:B------:R-:W-:Y:S02]  /*6530*/  IMAD.MOV.U32 R88, RZ, RZ, R124 ;  /* 0x000000ffff587224 */ /* 0x000fe400078e007c */
[----:B------:R-:W-:Y:S02]  /*6540*/  IMAD.MOV R124, RZ, RZ, -R186 ;  /* 0x000000ffff7c7224 */ /* 0x000fe400078e0aba */
[--C-:B------:R-:W-:Y:S01]  /*6550*/  @!P5 IMAD.IADD R175, R175, 0x1, -R3.reuse ;  /* 0x00000001afafd824 */ /* 0x100fe200078e0a03 */
[C---:B------:R-:W-:Y:S01]  /*6560*/  ISETP.GT.U32.AND P5, PT, R3.reuse, R181, PT ;  /* 0x000000b50300720c */ /* 0x040fe20003fa4070 */
[----:B------:R-:W-:Y:S01]  /*6570*/  @!P2 IMAD.IADD R176, R176, 0x1, -R3 ;  /* 0x00000001b0b0a824 */ /* 0x000fe200078e0a03 */
[C---:B------:R-:W-:Y:S01]  /*6580*/  ISETP.GT.U32.AND P2, PT, R3.reuse, R180, PT ;  /* 0x000000b40300720c */ /* 0x040fe20003f44070 */
[----:B------:R-:W-:Y:S02]  /*6590*/  IMAD.MOV R186, RZ, RZ, -R89 ;  /* 0x000000ffffba7224 */ /* 0x000fe400078e0a59 */
[----:B------:R-:W-:Y:S01]  /*65a0*/  IMAD R124, R3, R124, R182 ;  /* 0x0000007c037c7224 */ /* 0x000fe200078e02b6 */
[----:B------:R-:W-:Y:S01]  /*65b0*/  IABS R182, R92 ;  /* 0x0000005c00b67213 */ /* 0x000fe20000000000 */
[----:B------:R-:W-:-:S02]  /*65c0*/  IMAD.MOV.U32 R89, RZ, RZ, R176 ;  /* 0x000000ffff597224 */ /* 0x000fc400078e00b0 */
[C---:B------:R-:W-:Y:S01]  /*65d0*/  IMAD R95, R3.reuse, R186, R95 ;  /* 0x000000ba035f7224 */ /* 0x040fe200078e025f */
[----:B------:R-:W-:Y:S01]  /*65e0*/  IABS R186, R94 ;  /* 0x0000005e00ba7213 */ /* 0x000fe20000000000 */
[----:B------:R-:W-:Y:S01]  /*65f0*/  @!P6 IMAD.MOV R89, RZ, RZ, -R89 ;  /* 0x000000ffff59e224 */ /* 0x000fe200078e0a59 */
[C---:B------:R-:W-:Y:S01]  /*6600*/  ISETP.GT.U32.AND P6, PT, R3.reuse, R124, PT ;  /* 0x0000007c0300720c */ /* 0x040fe20003fc4070 */
[----:B------:R-:W-:Y:S01]  /*6610*/  @!P3 IMAD.MOV R88, RZ, RZ, -R88 ;  /* 0x000000ffff58b224 */ /* 0x000fe200078e0a58 */
[----:B------:R-:W-:Y:S01]  /*6620*/  ISETP.GT.U32.AND P3, PT, R3, R175, PT ;  /* 0x000000af0300720c */ /* 0x000fe20003f64070 */
[--C-:B------:R-:W-:Y:S01]  /*6630*/  @!P5 IMAD.IADD R181, R181, 0x1, -R3.reuse ;  /* 0x00000001b5b5d824 */ /* 0x100fe200078e0a03 */
[----:B------:R-:W-:Y:S01]  /*6640*/  ISETP.GT.U32.AND P5, PT, R3, R95, PT ;  /* 0x0000005f0300720c */ /* 0x000fe20003fa4070 */
[----:B------:R-:W-:Y:S01]  /*6650*/  @!P2 IMAD.IADD R180, R180, 0x1, -R3 ;  /* 0x00000001b4b4a824 */ /* 0x000fe200078e0a03 */
[----:B------:R-:W-:Y:S01]  /*6660*/  ISETP.GE.AND P2, PT, R91, RZ, PT ;  /* 0x000000ff5b00720c */ /* 0x000fe20003f46270 */
[----:B------:R-:W-:-:S02]  /*6670*/  IMAD.MOV.U32 R176, RZ, RZ, R182 ;  /* 0x000000ffffb07224 */ /* 0x000fc400078e00b6 */
[----:B------:R-:W-:Y:S02]  /*6680*/  IMAD.MOV.U32 R182, RZ, RZ, R186 ;  /* 0x000000ffffb67224 */ /* 0x000fe400078e00ba */
[----:B------:R-:W-:-:S04]  /*6690*/  IMAD.HI.U32 R235, R5, R176, RZ ;  /* 0x000000b005eb7227 */ /* 0x000fc800078e00ff */
[--C-:B------:R-:W-:Y:S01]  /*66a0*/  @!P6 IMAD.IADD R124, R124, 0x1, -R3.reuse ;  /* 0x000000017c7ce824 */ /* 0x100fe200078e0a03 */
[----:B------:R-:W-:Y:S01]  /*66b0*/  ISETP.GT.U32.AND P6, PT, R3, R180, PT ;  /* 0x000000b40300720c */ /* 0x000fe20003fc4070 */
[----:B------:R-:W-:Y:S01]  /*66c0*/  @!P3 IMAD.IADD R175, R175, 0x1, -R3 ;  /* 0x00000001afafb824 */ /* 0x000fe200078e0a03 */
[----:B------:R-:W-:Y:S01]  /*66d0*/  ISETP.GE.AND P3, PT, R90, RZ, PT ;  /* 0x000000ff5a00720c */ /* 0x000fe20003f66270 */
[----:B------:R-:W-:Y:S02]  /*66e0*/  IMAD.MOV R235, RZ, RZ, -R235 ;  /* 0x000000ffffeb7224 */ /* 0x000fe400078e0aeb */
[----:B------:R-:W-:Y:S01]  /*66f0*/  @!P5 IMAD.IADD R95, R95, 0x1, -R3 ;  /* 0x000000015f5fd824 */ /* 0x000fe200078e0a03 */
[----:B------:R-:W-:Y:S01]  /*6700*/  ISETP.GT.U32.AND P5, PT, R3, R124, PT ;  /* 0x0000007c0300720c */ /* 0x000fe20003fa4070 */
[----:B------:R-:W-:-:S04]  /*6710*/  IMAD.HI.U32 R186, R5, R182, RZ ;  /* 0x000000b605ba7227 */ /* 0x000fc800078e00ff */
[----:B------:R-:W-:Y:S02]  /*6720*/  IMAD.MOV.U32 R91, RZ, RZ, R175 ;  /* 0x000000ffff5b7224 */ /* 0x000fe400078e00af */
[C---:B------:R-:W-:Y:S01]  /*6730*/  IMAD R175, R3.reuse, R235, R176 ;  /* 0x000000eb03af7224 */ /* 0x040fe200078e02b0 */
[----:B------:R-:W-:Y:S01]  /*6740*/  IABS R176, R97 ;  /* 0x0000006100b07213 */ /* 0x000fe20000000000 */
[----:B------:R-:W-:Y:S02]  /*6750*/  IMAD.MOV.U32 R90, RZ, RZ, R181 ;  /* 0x000000ffff5a7224 */ /* 0x000fe400078e00b5 */
[----:B------:R-:W-:Y:S02]  /*6760*/  IMAD.MOV R186, RZ, RZ, -R186 ;  /* 0x000000ffffba7224 */ /* 0x000fe400078e0aba */
[----:B------:R-:W-:Y:S01]  /*6770*/  IMAD.MOV.U32 R181, RZ, RZ, R236 ;  /* 0x000000ffffb57224 */ /* 0x000fe200078e00ec */
[----:B------:R-:W-:Y:S01]  /*6780*/  IABS R236, R96 ;  /* 0x0000006000ec7213 */ /* 0x000fe20000000000 */
[----:B------:R-:W-:Y:S01]  /*6790*/  @!P1 IMAD.MOV R91, RZ, RZ, -R91 ;  /* 0x000000ffff5b9224 */ /* 0x000fe200078e0a5b */
[----:B------:R-:W-:Y:S01]  /*67a0*/  ISETP.GE.AND P1, PT, R92, RZ, PT ;  /* 0x000000ff5c00720c */ /* 0x000fe20003f26270 */
[----:B------:R-:W-:Y:S01]  /*67b0*/  @!P6 IMAD.IADD R180, R180, 0x1, -R3 ;  /* 0x00000001b4b4e824 */ /* 0x000fe200078e0a03 */
[C---:B------:R-:W-:Y:S01]  /*67c0*/  ISETP.GT.U32.AND P6, PT, R3.reuse, R175, PT ;  /* 0x000000af0300720c */ /* 0x040fe20003fc4070 */
[----:B------:R-:W-:Y:S01]  /*67d0*/  IMAD R182, R3, R186, R182 ;  /* 0x000000ba03b67224 */ /* 0x000fe200078e02b6 */
[----:B------:R-:W-:Y:S01]  /*67e0*/  IABS R186, R105 ;  /* 0x0000006900ba7213 */ /* 0x000fe20000000000 */
[----:B------:R-:W-:-:S04]  /*67f0*/  IMAD.HI.U32 R92, R5, R181, RZ ;  /* 0x000000b5055c7227 */ /* 0x000fc800078e00ff */
[----:B------:R-:W-:Y:S01]  /*6800*/  @!P4 IMAD.MOV R90, RZ, RZ, -R90 ;  /* 0x000000ffff5ac224 */ /* 0x000fe200078e0a5a */
[C---:B------:R-:W-:Y:S01]  /*6810*/  ISETP.GT.U32.AND P4, PT, R3.reuse, R95, PT ;  /* 0x0000005f0300720c */ /* 0x040fe20003f84070 */
[----:B------:R-:W-:Y:S02]  /*6820*/  IMAD.MOV R92, RZ, RZ, -R92 ;  /* 0x000000ffff5c7224 */ /* 0x000fe400078e0a5c */
[----:B------:R-:W-:Y:S01]  /*6830*/  @!P5 IMAD.IADD R124, R124, 0x1, -R3 ;  /* 0x000000017c7cd824 */ /* 0x000fe200078e0a03 */
[C---:B------:R-:W-:Y:S01]  /*6840*/  ISETP.GT.U32.AND P5, PT, R3.reuse, R182, PT ;  /* 0x000000b60300720c */ /* 0x040fe20003fa4070 */
[----:B------:R-:W-:Y:S02]  /*6850*/  IMAD R181, R3, R92, R181 ;  /* 0x0000005c03b57224 */ /* 0x000fe400078e02b5 */
[----:B------:R-:W-:Y:S02]  /*6860*/  @!P6 IMAD.IADD R175, R175, 0x1, -R3 ;  /* 0x00000001afafe824 */ /* 0x000fe400078e0a03 */
[----:B------:R-:W-:Y:S01]  /*6870*/  IMAD.HI.U32 R235, R5, R176, RZ ;  /* 0x000000b005eb7227 */ /* 0x000fe200078e00ff */
[----:B------:R-:W-:-:S03]  /*6880*/  ISETP.GT.U32.AND P6, PT, R3, R181, PT ;  /* 0x000000b50300720c */ /* 0x000fc60003fc4070 */
[----:B------:R-:W-:Y:S01]  /*6890*/  @!P4 IMAD.IADD R95, R95, 0x1, -R3 ;  /* 0x000000015f5fc824 */ /* 0x000fe200078e0a03 */
[----:B------:R-:W-:Y:S01]  /*68a0*/  ISETP.GE.AND P4, PT, R94, RZ, PT ;  /* 0x000000ff5e00720c */ /* 0x000fe20003f86270 */
[----:B------:R-:W-:-:S04]  /*68b0*/  IMAD.HI.U32 R94, R5, R236, RZ ;  /* 0x000000ec055e7227 */ /* 0x000fc800078e00ff */
[--C-:B------:R-:W-:Y:S01]  /*68c0*/  @!P5 IMAD.IADD R182, R182, 0x1, -R3.reuse ;  /* 0x00000001b6b6d824 */ /* 0x100fe200078e0a03 */
[----:B------:R-:W-:Y:S01]  /*68d0*/  ISETP.GT.U32.AND P5, PT, R3, R175, PT ;  /* 0x000000af0300720c */ /* 0x000fe20003fa4070 */
[----:B------:R-:W-:Y:S02]  /*68e0*/  IMAD.MOV R94, RZ, RZ, -R94 ;  /* 0x000000ffff5e7224 */ /* 0x000fe400078e0a5e */
[----:B------:R-:W-:Y:S02]  /*68f0*/  @!P6 IMAD.IADD R181, R181, 0x1, -R3 ;  /* 0x00000001b5b5e824 */ /* 0x000fe400078e0a03 */
[----:B------:R-:W-:Y:S02]  /*6900*/  IMAD.MOV.U32 R92, RZ, RZ, R180 ;  /* 0x000000ffff5c7224 */ /* 0x000fe400078e00b4 */
[----:B------:R-:W-:Y:S01]  /*6910*/  IMAD.MOV R235, RZ, RZ, -R235 ;  /* 0x000000ffffeb7224 */ /* 0x000fe200078e0aeb */
[C---:B------:R-:W-:Y:S01]  /*6920*/  ISETP.GT.U32.AND P6, PT, R3.reuse, R181, PT ;  /* 0x000000b50300720c */ /* 0x040fe20003fc4070 */
[----:B------:R-:W-:Y:S01]  /*6930*/  IMAD R180, R3, R94, R236 ;  /* 0x0000005e03b47224 */ /* 0x000fe200078e02ec */
[----:B------:R-:W-:Y:S01]  /*6940*/  IABS R94, R98 ;  /* 0x00000062005e7213 */ /* 0x000fe20000000000 */
[----:B------:R-:W-:Y:S01]  /*6950*/  @!P0 IMAD.MOV R92, RZ, RZ, -R92 ;  /* 0x000000ffff5c8224 */ /* 0x000fe200078e0a5c */
[----:B------:R-:W-:Y:S01]  /*6960*/  ISETP.GE.AND P0, PT, R93, RZ, PT ;  /* 0x000000ff5d00720c */ /* 0x000fe20003f06270 */
[----:B------:R-:W-:Y:S01]  /*6970*/  IMAD R176, R3, R235, R176 ;  /* 0x000000eb03b07224 */ /* 0x000fe200078e02b0 */
[----:B------:R-:W-:Y:S01]  /*6980*/  IABS R236, R101 ;  /* 0x0000006500ec7213 */ /* 0x000fe20000000000 */
[----:B------:R-:W-:-:S04]  /*6990*/  IMAD.HI.U32 R235, R5, R186, RZ ;  /* 0x000000ba05eb7227 */ /* 0x000fc800078e00ff */
[----:B------:R-:W-:Y:S01]  /*69a0*/  @!P5 IMAD.IADD R175, R175, 0x1, -R3 ;  /* 0x00000001afafd824 */ /* 0x000fe200078e0a03 */
[----:B------:R-:W-:Y:S01]  /*69b0*/  ISETP.GT.U32.AND P5, PT, R3, R180, PT ;  /* 0x000000b40300720c */ /* 0x000fe20003fa4070 */
[----:B------:R-:W-:Y:S02]  /*69c0*/  IMAD.MOV.U32 R93, RZ, RZ, R124 ;  /* 0x000000ffff5d7224 */ /* 0x000fe400078e007c */
[----:B------:R-:W-:Y:S02]  /*69d0*/  IMAD.MOV.U32 R124, RZ, RZ, R94 ;  /* 0x000000ffff7c7224 */ /* 0x000fe400078e005e */
[----:B------:R-:W-:Y:S02]  /*69e0*/  IMAD.MOV.U32 R94, RZ, RZ, R95 ;  /* 0x000000ffff5e7224 */ /* 0x000fe400078e005f */
[----:B------:R-:W-:Y:S02]  /*69f0*/  IMAD.MOV R235, RZ, RZ, -R235 ;  /* 0x000000ffffeb7224 */ /* 0x000fe400078e0aeb */
[----:B------:R-:W-:-:S02]  /*6a00*/  IMAD.MOV.U32 R95, RZ, RZ, R175 ;  /* 0x000000ffff5f7224 */ /* 0x000fc400078e00af */
[C---:B------:R-:W-:Y:S01]  /*6a10*/  IMAD R175, R3.reuse, R235, R186 ;  /* 0x000000eb03af7224 */ /* 0x040fe200078e02ba */
[----:B------:R-:W-:Y:S01]  /*6a20*/  IABS R186, R99 ;  /* 0x0000006300ba7213 */ /* 0x000fe20000000000 */
[----:B------:R-:W-:Y:S01]  /*6a30*/  @!P1 IMAD.MOV R95, RZ, RZ, -R95 ;  /* 0x000000ffff5f9224 */ /* 0x000fe200078e0a5f */
[C---:B------:R-:W-:Y:S01]  /*6a40*/  ISETP.GT.U32.AND P1, PT, R3.reuse, R176, PT ;  /* 0x000000b00300720c */ /* 0x040fe20003f24070 */
[----:B------:R-:W-:Y:S01]  /*6a50*/  @!P3 IMAD.MOV R93, RZ, RZ, -R93 ;  /* 0x000000ffff5db224 */ /* 0x000fe200078e0a5d */
[----:B------:R-:W-:Y:S01]  /*6a60*/  ISETP.GT.U32.AND P3, PT, R3, R182, PT ;  /* 0x000000b60300720c */ /* 0x000fe20003f64070 */
[----:B------:R-:W-:Y:S01]  /*6a70*/  @!P6 IMAD.IADD R181, R181, 0x1, -R3 ;  /* 0x00000001b5b5e824 */ /* 0x000fe200078e0a03 */
[----:B------:R-:W-:Y:S01]  /*6a80*/  ISETP.GT.U32.AND P6, PT, R3, R175, PT ;  /* 0x000000af0300720c */ /* 0x000fe20003fc4070 */
[----:B------:R-:W-:Y:S01]  /*6a90*/  @!P2 IMAD.MOV R94, RZ, RZ, -R94 ;  /* 0x000000ffff5ea224 */ /* 0x000fe200078e0a5e */
[----:B------:R-:W-:Y:S01]  /*6aa0*/  ISETP.GE.AND P2, PT, R96, RZ, PT ;  /* 0x000000ff6000720c */ /* 0x000fe20003f46270 */
[----:B------:R-:W-:Y:S01]  /*6ab0*/  IMAD.HI.U32 R96, R5, R124, RZ ;  /* 0x0000007c05607227 */ /* 0x000fe200078e00ff */
[----:B------:R-:W-:-:S03]  /*6ac0*/  IABS R235, R100 ;  /* 0x0000006400eb7213 */ /* 0x000fc60000000000 */
[----:B------:R-:W-:Y:S02]  /*6ad0*/  IMAD.MOV R96, RZ, RZ, -R96 ;  /* 0x000000ffff607224 */ /* 0x000fe400078e0a60 */
[--C-:B------:R-:W-:Y:S02]  /*6ae0*/  @!P1 IMAD.IADD R176, R176, 0x1, -R3.reuse ;  /* 0x00000001b0b09824 */ /* 0x100fe400078e0a03 */
[--C-:B------:R-:W-:Y:S01]  /*6af0*/  @!P3 IMAD.IADD R182, R182, 0x1, -R3.reuse ;  /* 0x00000001b6b6b824 */ /* 0x100fe200078e0a03 */
[----:B------:R-:W-:Y:S01]  /*6b00*/  ISETP.GE.AND P3, PT, R97, RZ, PT ;  /* 0x000000ff6100720c */ /* 0x000fe20003f66270 */
[----:B------:R-:W-:Y:S02]  /*6b10*/  IMAD R124, R3, R96, R124 ;  /* 0x00000060037c7224 */ /* 0x000fe400078e027c */
[----:B------:R-:W-:Y:S01]  /*6b20*/  @!P6 IMAD.IADD R175, R175, 0x1, -R3 ;  /* 0x00000001afafe824 */ /* 0x000fe200078e0a03 */
[----:B------:R-:W-:Y:S01]  /*6b30*/  ISETP.GT.U32.AND P6, PT, R3, R176, PT ;  /* 0x000000b00300720c */ /* 0x000fe20003fc4070 */
[----:B------:R-:W-:-:S02]  /*6b40*/  IMAD.MOV.U32 R96, RZ, RZ, R182 ;  /* 0x000000ffff607224 */ /* 0x000fc400078e00b6 */
[----:B------:R-:W-:-:S04]  /*6b50*/  IMAD.HI.U32 R182, R5, R186, RZ ;  /* 0x000000ba05b67227 */ /* 0x000fc800078e00ff */
[----:B------:R-:W-:Y:S01]  /*6b60*/  @!P5 IMAD.IADD R180, R180, 0x1, -R3 ;  /* 0x00000001b4b4d824 */ /* 0x000fe200078e0a03 */
[----:B------:R-:W-:Y:S01]  /*6b70*/  ISETP.GE.AND P5, PT, R105, RZ, PT ;  /* 0x000000ff6900720c */ /* 0x000fe20003fa6270 */
[----:B------:R-:W-:Y:S01]  /*6b80*/  IMAD.MOV R182, RZ, RZ, -R182 ;  /* 0x000000ffffb67224 */ /* 0x000fe200078e0ab6 */
[----:B------:R-:W-:Y:S01]  /*6b90*/  IABS R105, R102 ;  /* 0x0000006600697213 */ /* 0x000fe20000000000 */
[----:B------:R-:W-:Y:S01]  /*6ba0*/  IMAD.MOV.U32 R97, RZ, RZ, R181 ;  /* 0x000000ffff617224 */ /* 0x000fe200078e00b5 */
[C---:B------:R-:W-:Y:S01]  /*6bb0*/  ISETP.GT.U32.AND P1, PT, R3.reuse, R180, PT ;  /* 0x000000b40300720c */ /* 0x040fe20003f24070 */
[----:B------:R-:W-:Y:S02]  /*6bc0*/  IMAD R186, R3, R182, R186 ;  /* 0x000000b603ba7224 */ /* 0x000fe400078e02ba */
[----:B------:R-:W-:Y:S02]  /*6bd0*/  @!P6 IMAD.IADD R176, R176, 0x1, -R3 ;  /* 0x00000001b0b0e824 */ /* 0x000fe400078e0a03 */
[----:B------:R-:W-:Y:S01]  /*6be0*/  IMAD.HI.U32 R182, R5, R235, RZ ;  /* 0x000000eb05b67227 */ /* 0x000fe200078e00ff */
[----:B------:R-:W-:-:S03]  /*6bf0*/  ISETP.GT.U32.AND P6, PT, R3, R186, PT ;  /* 0x000000ba0300720c */ /* 0x000fc60003fc4070 */
[----:B------:R-:W-:Y:S01]  /*6c00*/  @!P0 IMAD.MOV R97, RZ, RZ, -R97 ;  /* 0x000000ffff618224 */ /* 0x000fe200078e0a61 */
[C---:B------:R-:W-:Y:S01]  /*6c10*/  ISETP.GT.U32.AND P0, PT, R3.reuse, R124, PT ;  /* 0x0000007c0300720c */ /* 0x040fe20003f04070 */
[----:B------:R-:W-:Y:S01]  /*6c20*/  @!P4 IMAD.MOV R96, RZ, RZ, -R96 ;  /* 0x000000ffff60c224 */ /* 0x000fe200078e0a60 */
[----:B------:R-:W-:Y:S01]  /*6c30*/  ISETP.GT.U32.AND P4, PT, R3, R175, PT ;  /* 0x000000af0300720c */ /* 0x000fe20003f84070 */
[----:B------:R-:W-:Y:S01]  /*6c40*/  IMAD.MOV.U32 R181, RZ, RZ, R236 ;  /* 0x000000ffffb57224 */ /* 0x000fe200078e00ec */
[----:B------:R-:W-:Y:S01]  /*6c50*/  IABS R236, R106 ;  /* 0x0000006a00ec7213 */ /* 0x000fe20000000000 */
[----:B------:R-:W-:Y:S02]  /*6c60*/  IMAD.MOV R182, RZ, RZ, -R182 ;  /* 0x000000ffffb67224 */ /* 0x000fe400078e0ab6 */
[----:B------:R-:W-:Y:S01]  /*6c70*/  @!P1 IMAD.IADD R180, R180, 0x1, -R3 ;  /* 0x00000001b4b49824 */ /* 0x000fe200078e0a03 */
[----:B------:R-:W-:Y:S01]  /*6c80*/  ISETP.GE.AND P1, PT, R98, RZ, PT ;  /* 0x000000ff6200720c */ /* 0x000fe20003f26270 */
[----:B------:R-:W-:-:S04]  /*6c90*/  IMAD.HI.U32 R98, R5, R181, RZ ;  /* 0x000000b505627227 */ /* 0x000fc800078e00ff */
[C---:B------:R-:W-:Y:S01]  /*6ca0*/  IMAD R235, R3.reuse, R182, R235 ;  /* 0x000000b603eb7224 */ /* 0x040fe200078e02eb */
[----:B------:R-:W-:Y:S01]  /*6cb0*/  IABS R182, R103 ;  /* 0x0000006700b67213 */ /* 0x000fe20000000000 */
[----:B------:R-:W-:Y:S02]  /*6cc0*/  IMAD.MOV R98, RZ, RZ, -R98 ;  /* 0x000000ffff627224 */ /* 0x000fe400078e0a62 */
[----:B------:R-:W-:Y:S01]  /*6cd0*/  @!P6 IMAD.IADD R186, R186, 0x1, -R3 ;  /* 0x00000001babae824 */ /* 0x000fe200078e0a03 */
[C---:B------:R-:W-:Y:S01]  /*6ce0*/  ISETP.GT.U32.AND P6, PT, R3.reuse, R235, PT ;  /* 0x000000eb0300720c */ /* 0x040fe20003fc4070 */
[----:B------:R-:W-:Y:S02]  /*6cf0*/  IMAD R181, R3, R98, R181 ;  /* 0x0000006203b57224 */ /* 0x000fe400078e02b5 */
[----:B------:R-:W-:Y:S01]  /*6d00*/  @!P0 IMAD.IADD R124, R124, 0x1, -R3 ;  /* 0x000000017c7c8824 */ /* 0x000fe200078e0a03 */
[----:B------:R-:W-:Y:S01]  /*6d10*/  ISETP.GE.AND P0, PT, R100, RZ, PT ;  /* 0x000000ff6400720c */ /* 0x000fe20003f06270 */
[----:B------:R-:W-:-:S02]  /*6d20*/  IMAD.MOV.U32 R98, RZ, RZ, R180 ;  /* 0x000000ffff627224 */ /* 0x000fc400078e00b4 */
[----:B------:R-:W-:Y:S01]  /*6d30*/  @!P4 IMAD.IADD R175, R175, 0x1, -R3 ;  /* 0x00000001afafc824 */ /* 0x000fe200078e0a03 */
[----:B------:R-:W-:Y:S01]  /*6d40*/  ISETP.GE.AND P4, PT, R99, RZ, PT ;  /* 0x000000ff6300720c */ /* 0x000fe20003f86270 */
[----:B------:R-:W-:-:S04]  /*6d50*/  IMAD.HI.U32 R99, R5, R105, RZ ;  /* 0x0000006905637227 */ /* 0x000fc800078e00ff */
[----:B------:R-:W-:Y:S01]  /*6d60*/  @!P2 IMAD.MOV R98, RZ, RZ, -R98 ;  /* 0x000000ffff62a224 */ /* 0x000fe200078e0a62 */
[----:B------:R-:W-:Y:S01]  /*6d70*/  ISETP.GT.U32.AND P2, PT, R3, R124, PT ;  /* 0x0000007c0300720c */ /* 0x000fe20003f44070 */
[----:B------:R-:W-:Y:S02]  /*6d80*/  IMAD.MOV R180, RZ, RZ, -R99 ;  /* 0x000000ffffb47224 */ /* 0x000fe400078e0a63 */
[----:B------:R-:W-:Y:S01]  /*6d90*/  IMAD.MOV.U32 R99, RZ, RZ, R176 ;  /* 0x000000ffff637224 */ /* 0x000fe200078e00b0 */
[----:B------:R-:W-:Y:S01]  /*6da0*/  IABS R176, R104 ;  /* 0x0000006800b07213 */ /* 0x000fe20000000000 */
[----:B------:R-:W-:Y:S02]  /*6db0*/  IMAD.MOV.U32 R100, RZ, RZ, R175 ;  /* 0x000000ffff647224 */ /* 0x000fe400078e00af */
[----:B------:R-:W-:Y:S02]  /*6dc0*/  @!P6 IMAD.IADD R235, R235, 0x1, -R3 ;  /* 0x00000001ebebe824 */ /* 0x000fe400078e0a03 */
[----:B------:R-:W-:Y:S01]  /*6dd0*/  @!P3 IMAD.MOV R99, RZ, RZ, -R99 ;  /* 0x000000ffff63b224 */ /* 0x000fe200078e0a63 */
[C---:B------:R-:W-:Y:S01]  /*6de0*/  ISETP.GT.U32.AND P3, PT, R3.reuse, R186, PT ;  /* 0x000000ba0300720c */ /* 0x040fe20003f64070 */
[----:B------:R-:W-:Y:S01]  /*6df0*/  @!P5 IMAD.MOV R100, RZ, RZ, -R100 ;  /* 0x000000ffff64d224 */ /* 0x000fe200078e0a64 */
[C---:B------:R-:W-:Y:S01]  /*6e00*/  ISETP.GT.U32.AND P5, PT, R3.reuse, R181, PT ;  /* 0x000000b50300720c */ /* 0x040fe20003fa4070 */
[C---:B------:R-:W-:Y:S01]  /*6e10*/  IMAD R105, R3.reuse, R180, R105 ;  /* 0x000000b403697224 */ /* 0x040fe200078e0269 */
[----:B------:R-:W-:Y:S01]  /*6e20*/  ISETP.GT.U32.AND P6, PT, R3, R235, PT ;  /* 0x000000eb0300720c */ /* 0x000fe20003fc4070 */
[----:B------:R-:W-:-:S04]  /*6e30*/  IMAD.HI.U32 R175, R5, R182, RZ ;  /* 0x000000b605af7227 */ /* 0x000fc800078e00ff */
[----:B------:R-:W-:Y:S01]  /*6e40*/  @!P2 IMAD.IADD R124, R124, 0x1, -R3 ;  /* 0x000000017c7ca824 */ /* 0x000fe200078e0a03 */
[----:B------:R-:W-:Y:S01]  /*6e50*/  ISETP.GT.U32.AND P2, PT, R3, R105, PT ;  /* 0x000000690300720c */ /* 0x000fe20003f44070 */
[----:B------:R-:W-:Y:S02]  /*6e60*/  IMAD.MOV R175, RZ, RZ, -R175 ;  /* 0x000000ffffaf7224 */ /* 0x000fe400078e0aaf */
[--C-:B------:R-:W-:Y:S01]  /*6e70*/  @!P3 IMAD.IADD R186, R186, 0x1, -R3.reuse ;  /* 0x00000001babab824 */ /* 0x100fe200078e0a03 */
[----:B------:R-:W-:Y:S01]  /*6e80*/  ISETP.GE.AND P3, PT, R101, RZ, PT ;  /* 0x000000ff6500720c */ /* 0x000fe20003f66270 */
[----:B------:R-:W-:Y:S01]  /*6e90*/  IMAD R182, R3, R175, R182 ;  /* 0x000000af03b67224 */ /* 0x000fe200078e02b6 */
[----:B------:R-:W-:Y:S01]  /*6ea0*/  IABS R175, R107 ;  /* 0x0000006b00af7213 */ /* 0x000fe20000000000 */
[--C-:B------:R-:W-:Y:S02]  /*6eb0*/  @!P5 IMAD.IADD R181, R181, 0x1, -R3.reuse ;  /* 0x00000001b5b5d824 */ /* 0x100fe400078e0a03 */
[----:B------:R-:W-:Y:S01]  /*6ec0*/  @!P6 IMAD.IADD R235, R235, 0x1, -R3 ;  /* 0x00000001ebebe824 */ /* 0x000fe200078e0a03 */
[C---:B------:R-:W-:Y:S01]  /*6ed0*/  ISETP.GT.U32.AND P6, PT, R3.reuse, R182, PT ;  /* 0x000000b60300720c */ /* 0x040fe20003fc4070 */
[----:B------:R-:W-:Y:S01]  /*6ee0*/  IMAD.MOV.U32 R101, RZ, RZ, R124 ;  /* 0x000000ffff657224 */ /* 0x000fe200078e007c */
[----:B------:R-:W-:Y:S01]  /*6ef0*/  ISETP.GT.U32.AND P5, PT, R3, R181, PT ;  /* 0x000000b50300720c */ /* 0x000fe20003fa4070 */
[----:B------:R-:W-:-:S04]  /*6f00*/  IMAD.HI.U32 R124, R5, R236, RZ ;  /* 0x000000ec057c7227 */ /* 0x000fc800078e00ff */
[----:B------:R-:W-:-:S04]  /*6f10*/  IMAD.HI.U32 R180, R5, R176, RZ ;  /* 0x000000b005b47227 */ /* 0x000fc800078e00ff */
[--C-:B------:R-:W-:Y:S02]  /*6f20*/  @!P2 IMAD.IADD R105, R105, 0x1, -R3.reuse ;  /* 0x000000016969a824 */ /* 0x100fe400078e0a03 */
[----:B------:R-:W-:Y:S02]  /*6f30*/  IMAD.MOV R124, RZ, RZ, -R124 ;  /* 0x000000ffff7c7224 */ /* 0x000fe400078e0a7c */
[----:B------:R-:W-:Y:S01]  /*6f40*/  IMAD.MOV R180, RZ, RZ, -R180 ;  /* 0x000000ffffb47224 */ /* 0x000fe200078e0ab4 */
[C---:B------:R-:W-:Y:S01]  /*6f50*/  ISETP.GT.U32.AND P2, PT, R3.reuse, R105, PT ;  /* 0x000000690300720c */ /* 0x040fe20003f44070 */
[C---:B------:R-:W-:Y:S01]  /*6f60*/  IMAD R124, R3.reuse, R124, R236 ;  /* 0x0000007c037c7224 */ /* 0x040fe200078e02ec */
[----:B------:R-:W-:Y:S01]  /*6f70*/  IABS R236, R110 ;  /* 0x0000006e00ec7213 */ /* 0x000fe20000000000 */
[C---:B------:R-:W-:Y:S01]  /*6f80*/  IMAD R176, R3.reuse, R180, R176 ;  /* 0x000000b403b07224 */ /* 0x040fe200078e02b0 */
[----:B------:R-:W-:Y:S01]  /*6f90*/  IABS R180, R109 ;  /* 0x0000006d00b47213 */ /* 0x000fe20000000000 */
[--C-:B------:R-:W-:Y:S01]  /*6fa0*/  @!P6 IMAD.IADD R182, R182, 0x1, -R3.reuse ;  /* 0x00000001b6b6e824 */ /* 0x100fe200078e0a03 */
[----:B------:R-:W-:Y:S01]  /*6fb0*/  ISETP.GT.U32.AND P6, PT, R3, R124, PT ;  /* 0x0000007c0300720c */ /* 0x000fe20003fc4070 */
[----:B------:R-:W-:Y:S01]  /*6fc0*/  @!P5 IMAD.IADD R181, R181, 0x1, -R3 ;  /* 0x00000001b5b5d824 */ /* 0x000fe200078e0a03 */
[----:B------:R-:W-:Y:S01]  /*6fd0*/  ISETP.GT.U32.AND P5, PT, R3, R176, PT ;  /* 0x000000b00300720c */ /* 0x000fe20003fa4070 */
[----:B------:R-:W-:Y:S01]  /*6fe0*/  @!P1 IMAD.MOV R101, RZ, RZ, -R101 ;  /* 0x000000ffff659224 */ /* 0x000fe200078e0a65 */
[----:B------:R-:W-:Y:S01]  /*6ff0*/  ISETP.GE.AND P1, PT, R102, RZ, PT ;  /* 0x000000ff6600720c */ /* 0x000fe20003f26270 */
[----:B------:R-:W-:-:S04]  /*7000*/  IMAD.HI.U32 R102, R5, R175, RZ ;  /* 0x000000af05667227 */ /* 0x000fc800078e00ff */
[----:B------:R-:W-:Y:S01]  /*7010*/  @!P2 IMAD.IADD R105, R105, 0x1, -R3 ;  /* 0x000000016969a824 */ /* 0x000fe200078e0a03 */
[----:B------:R-:W-:Y:S01]  /*7020*/  ISETP.GE.AND P2, PT, R103, RZ, PT ;  /* 0x000000ff6700720c */ /* 0x000fe20003f46270 */
[----:B------:R-:W-:Y:S02]  /*7030*/  IMAD.MOV R102, RZ, RZ, -R102 ;  /* 0x000000ffff667224 */ /* 0x000fe400078e0a66 */
[----:B------:R-:W-:-:S04]  /*7040*/  IMAD.HI.U32 R103, R5, R180, RZ ;  /* 0x000000b405677227 */ /* 0x000fc800078e00ff */
[C---:B------:R-:W-:Y:S02]  /*7050*/  IMAD R175, R3.reuse, R102, R175 ;  /* 0x0000006603af7224 */ /* 0x040fe400078e02af */
[----:B------:R-:W-:Y:S02]  /*7060*/  @!P6 IMAD.IADD R124, R124, 0x1, -R3 ;  /* 0x000000017c7ce824 */ /* 0x000fe400078e0a03 */
[----:B------:R-:W-:Y:S02]  /*7070*/  IMAD.MOV R103, RZ, RZ, -R103 ;  /* 0x000000ffff677224 */ /* 0x000fe400078e0a67 */
[----:B------:R-:W-:Y:S01]  /*7080*/  IMAD.MOV.U32 R102, RZ, RZ, R186 ;  /* 0x000000ffff667224 */ /* 0x000fe200078e00ba */
[C---:B------:R-:W-:Y:S01]  /*7090*/  ISETP.GT.U32.AND P6, PT, R3.reuse, R124, PT ;  /* 0x0000007c0300720c */ /* 0x040fe20003fc4070 */
[----:B------:R-:W-:Y:S01]  /*70a0*/  @!P5 IMAD.IADD R176, R176, 0x1, -R3 ;  /* 0x00000001b0b0d824 */ /* 0x000fe200078e0a03 */
[----:B------:R-:W-:Y:S01]  /*70b0*/  ISETP.GE.AND P5, PT, R104, RZ, PT ;  /* 0x000000ff6800720c */ /* 0x000fe20003fa6270 */
[----:B------:R-:W-:-:S02]  /*70c0*/  IMAD R180, R3, R103, R180 ;  /* 0x0000006703b47224 */ /* 0x000fc400078e02b4 */
[----:B------:R-:W-:Y:S01]  /*70d0*/  @!P4 IMAD.MOV R102, RZ, RZ, -R102 ;  /* 0x000000ffff66c224 */ /* 0x000fe200078e0a66 */
[----:B------:R-:W-:Y:S01]  /*70e0*/  ISETP.GT.U32.AND P4, PT, R3, R182, PT ;  /* 0x000000b60300720c */ /* 0x000fe20003f84070 */
[----:B------:R-:W-:Y:S02]  /*70f0*/  IMAD.MOV.U32 R104, RZ, RZ, R181 ;  /* 0x000000ffff687224 */ /* 0x000fe400078e00b5 */
[----:B------:R-:W-:-:S04]  /*7100*/  IMAD.HI.U32 R186, R5, R239, RZ ;  /* 0x000000ef05ba7227 */ /* 0x000fc800078e00ff */
[----:B------:R-:W-:Y:S02]  /*7110*/  IMAD.MOV.U32 R103, RZ, RZ, R235 ;  /* 0x000000ffff677224 */ /* 0x000fe400078e00eb */
[----:B------:R-:W-:Y:S01]  /*7120*/  @!P3 IMAD.MOV R104, RZ, RZ, -R104 ;  /* 0x000000ffff68b224 */ /* 0x000fe200078e0a68 */
[C---:B------:R-:W-:Y:S01]  /*7130*/  ISETP.GT.U32.AND P3, PT, R3.reuse, R180, PT ;  /* 0x000000b40300720c */ /* 0x040fe20003f64070 */
[----:B------:R-:W-:Y:S02]  /*7140*/  IMAD.MOV R186, RZ, RZ, -R186 ;  /* 0x000000ffffba7224 */ /* 0x000fe400078e0aba */
[----:B------:R-:W-:Y:S01]  /*7150*/  @!P0 IMAD.MOV R103, RZ, RZ, -R103 ;  /* 0x000000ffff678224 */ /* 0x000fe200078e0a67 */
[C---:B------:R-:W-:Y:S01]  /*7160*/  ISETP.GT.U32.AND P0, PT, R3.reuse, R176, PT ;  /* 0x000000b00300720c */ /* 0x040fe20003f04070 */
[----:B------:R-:W-:Y:S01]  /*7170*/  IMAD R181, R3, R186, R239 ;  /* 0x000000ba03b57224 */ /* 0x000fe200078e02ef */
[----:B------:R-:W-:Y:S01]  /*7180*/  IABS R186, R111 ;  /* 0x0000006f00ba7213 */ /* 0x000fe20000000000 */
[----:B------:R-:W-:-:S02]  /*7190*/  @!P6 IMAD.IADD R124, R124, 0x1, -R3 ;  /* 0x000000017c7ce824 */ /* 0x000fc400078e0a03 */
[----:B------:R-:W-:Y:S01]  /*71a0*/  @!P4 IMAD.IADD R182, R182, 0x1, -R3 ;  /* 0x00000001b6b6c824 */ /* 0x000fe200078e0a03 */
[C---:B------:R-:W-:Y:S01]  /*71b0*/  ISETP.GT.U32.AND P6, PT, R3.reuse, R181, PT ;  /* 0x000000b50300720c */ /* 0x040fe20003fc4070 */
[----:B------:R-:W-:Y:S01]  /*71c0*/  @!P1 IMAD.MOV R105, RZ, RZ, -R105 ;  /* 0x000000ffff699224 */ /* 0x000fe200078e0a69 */
[----:B------:R-:W-:Y:S01]  /*71d0*/  ISETP.GT.U32.AND P4, PT, R3, R175, PT ;  /* 0x000000af0300720c */ /* 0x000fe20003f84070 */
[--C-:B------:R-:W-:Y:S01]  /*71e0*/  @!P3 IMAD.IADD R180, R180, 0x1, -R3.reuse ;  /* 0x00000001b4b4b824 */ /* 0x100fe200078e0a03 */
[----:B------:R-:W-:Y:S01]  /*71f0*/  ISETP.GE.AND P1, PT, R106, RZ, PT ;  /* 0x000000ff6a00720c */ /* 0x000fe20003f26270 */
[----:B------:R-:W-:Y:S02]  /*7200*/  IMAD.MOV.U32 R106, RZ, RZ, R182 ;  /* 0x000000ffff6a7224 */ /* 0x000fe400078e00b6 */
[----:B------:R-:W-:Y:S01]  /*7210*/  @!P0 IMAD.IADD R176, R176, 0x1, -R3 ;  /* 0x00000001b0b08824 */ /* 0x000fe200078e0a03 */
[----:B------:R-:W-:Y:S01]  /*7220*/  ISETP.GE.AND P0, PT, R109, RZ, PT ;  /* 0x000000ff6d00720c */ /* 0x000fe20003f06270 */
[----:B------:R-:W-:Y:S01]  /*7230*/  IMAD.HI.U32 R109, R5, R236, RZ ;  /* 0x000000ec056d7227 */ /* 0x000fe200078e00ff */
[----:B------:R-:W-:-:S03]  /*7240*/  ISETP.GT.U32.AND P3, PT, R3, R180, PT ;  /* 0x000000b40300720c */ /* 0x000fc60003f64070 */
[----:B------:R-:W-:Y:S02]  /*7250*/  @!P6 IMAD.IADD R181, R181, 0x1, -R3 ;  /* 0x00000001b5b5e824 */ /* 0x000fe400078e0a03 */
[----:B------:R-:W-:Y:S02]  /*7260*/  IMAD.MOV R109, RZ, RZ, -R109 ;  /* 0x000000ffff6d7224 */ /* 0x000fe400078e0a6d */
[----:B------:R-:W-:Y:S01]  /*7270*/  @!P4 IMAD.IADD R175, R175, 0x1, -R3 ;  /* 0x00000001afafc824 */ /* 0x000fe200078e0a03 */
[----:B------:R-:W-:Y:S01]  /*7280*/  ISETP.GE.AND P4, PT, R108, RZ, PT ;  /* 0x000000ff6c00720c */ /* 0x000fe20003f86270 */
[----:B------:R-:W-:Y:S01]  /*7290*/  @!P2 IMAD.MOV R106, RZ, RZ, -R106 ;  /* 0x000000ffff6aa224 */ /* 0x000fe200078e0a6a */
[----:B------:R-:W-:Y:S01]  /*72a0*/  IABS R108, R113 ;  /* 0x00000071006c7213 */ /* 0x000fe20000000000 */
[----:B------:R-:W-:Y:S01]  /*72b0*/  IMAD R182, R3, R109, R236 ;  /* 0x0000006d03b67224 */ /* 0x000fe200078e02ec */
[----:B------:R-:W-:Y:S01]  /*72c0*/  ISETP.GE.AND P2, PT, R107, RZ, PT ;  /* 0x000000ff6b00720c */ /* 0x000fe20003f46270 */
[----:B------:R-:W-:Y:S01]  /*72d0*/  IMAD.MOV.U32 R107, RZ, RZ, R176 ;  /* 0x000000ffff6b7224 */ /* 0x000fe200078e00b0 */
[----:B------:R-:W-:Y:S01]  /*72e0*/  ISETP.GT.U32.AND P6, PT, R3, R181, PT ;  /* 0x000000b50300720c */ /* 0x000fe20003fc4070 */
[----:B------:R-:W-:-:S04]  /*72f0*/  IMAD.HI.U32 R109, R5, R186, RZ ;  /* 0x000000ba056d7227 */ /* 0x000fc800078e00ff */
[----:B------:R-:W-:Y:S02]  /*7300*/  IMAD.MOV.U32 R176, RZ, RZ, R108 ;  /* 0x000000ffffb07224 */ /* 0x000fe400078e006c */
[----:B------:R-:W-:Y:S01]  /*7310*/  @!P3 IMAD.IADD R180, R180, 0x1, -R3 ;  /* 0x00000001b4b4b824 */ /* 0x000fe200078e0a03 */
[C---:B------:R-:W-:Y:S01]  /*7320*/  ISETP.GT.U32.AND P3, PT, R3.reuse, R182, PT ;  /* 0x000000b60300720c */ /* 0x040fe20003f64070 */
[----:B------:R-:W-:Y:S02]  /*7330*/  IMAD.MOV.U32 R108, RZ, RZ, R124 ;  /* 0x000000ffff6c7224 */ /* 0x000fe400078e007c */
[----:B------:R-:W-:Y:S01]  /*7340*/  @!P5 IMAD.MOV R107, RZ, RZ, -R107 ;  /* 0x000000ffff6bd224 */ /* 0x000fe200078e0a6b */
[----:B------:R-:W-:Y:S01]  /*7350*/  ISETP.GT.U32.AND P5, PT, R3, R175, PT ;  /* 0x000000af0300720c */ /* 0x000fe20003fa4070 */
[----:B------:R-:W-:Y:S02]  /*7360*/  IMAD.MOV R124, RZ, RZ, -R109 ;  /* 0x000000ffff7c7224 */ /* 0x000fe400078e0a6d */
[----:B------:R-:W-:-:S02]  /*7370*/  IMAD.MOV.U32 R109, RZ, RZ, R180 ;  /* 0x000000ffff6d7224 */ /* 0x000fc400078e00b4 */
[----:B------:R-:W-:Y:S01]  /*7380*/  IMAD R180, R3, R124, R186 ;  /* 0x0000007c03b47224 */ /* 0x000fe200078e02ba */
[----:B------:R-:W-:Y:S01]  /*7390*/  IABS R186, R114 ;  /* 0x0000007200ba7213 */ /* 0x000fe20000000000 */
[----:B------:R-:W-:Y:S01]  /*73a0*/  @!P1 IMAD.MOV R108, RZ, RZ, -R108 ;  /* 0x000000ffff6c9224 */ /* 0x000fe200078e0a6c */
[----:B------:R-:W-:Y:S01]  /*73b0*/  ISETP.GE.AND P1, PT, R110, RZ, PT ;  /* 0x000000ff6e00720c */ /* 0x000fe20003f26270 */
[----:B------:R-:W-:Y:S01]  /*73c0*/  @!P6 IMAD.IADD R181, R181, 0x1, -R3 ;  /* 0x00000001b5b5e824 */ /* 0x000fe200078e0a03 */
[----:B------:R-:W-:Y:S01]  /*73d0*/  ISETP.GT.U32.AND P6, PT, R3, R180, PT ;  /* 0x000000b40300720c */ /* 0x000fe20003fc4070 */
[----:B------:R-:W-:-:S04]  /*73e0*/  IMAD.HI.U32 R110, R5, R176, RZ ;  /* 0x000000b0056e7227 */ /* 0x000fc800078e00ff */
[----:B------:R-:W-:Y:S02]  /*73f0*/  IMAD.MOV R110, RZ, RZ, -R110 ;  /* 0x000000ffff6e7224 */ /* 0x000fe400078e0a6e */
[--C-:B------:R-:W-:Y:S01]  /*7400*/  @!P5 IMAD.IADD R175, R175, 0x1, -R3.reuse ;  /* 0x00000001afafd824 */ /* 0x100fe200078e0a03 */
[----:B------:R-:W-:Y:S01]  /*7410*/  ISETP.GE.AND P5, PT, R113, RZ, PT ;  /* 0x000000ff7100720c */ /* 0x000fe20003fa6270 */
[C---:B------:R-:W-:Y:S01]  /*7420*/  IMAD R124, R3.reuse, R110, R176 ;  /* 0x0000006e037c7224 */ /* 0x040fe200078e02b0 */
[----:B------:R-:W-:Y:S01]  /*7430*/  IABS R113, R116 ;  /* 0x0000007400717213 */ /* 0x000fe20000000000 */
[----:B------:R-:W-:Y:S01]  /*7440*/  @!P3 IMAD.IADD R182, R182, 0x1, -R3 ;  /* 0x00000001b6b6b824 */ /* 0x000fe200078e0a03 */
[----:B------:R-:W-:Y:S01]  /*7450*/  ISETP.GE.AND P3, PT, R116, RZ, PT ;  /* 0x000000ff7400720c */ /* 0x000fe20003f66270 */
[----:B------:R-:W-:Y:S01]  /*7460*/  IMAD.MOV.U32 R110, RZ, RZ, R175 ;  /* 0x000000ffff6e7224 */ /* 0x000fe200078e00af */
[----:B------:R-:W-:Y:S01]  /*7470*/  IABS R116, R112 ;  /* 0x0000007000747213 */ /* 0x000fe20000000000 */
[----:B------:R-:W-:Y:S01]  /*7480*/  @!P6 IMAD.IADD R180, R180, 0x1, -R3 ;  /* 0x00000001b4b4e824 */ /* 0x000fe200078e0a03 */
[----:B------:R-:W-:Y:S01]  /*7490*/  IABS R176, R115 ;  /* 0x0000007300b07213 */ /* 0x000fe20000000000 */
[----:B------:R-:W-:Y:S01]  /*74a0*/  @!P2 IMAD.MOV R110, RZ, RZ, -R110 ;  /* 0x000000ffff6ea224 */ /* 0x000fe200078e0a6e */
[----:B------:R-:W-:Y:S01]  /*74b0*/  ISETP.GT.U32.AND P2, PT, R3, R182, PT ;  /* 0x000000b60300720c */ /* 0x000fe20003f44070 */
[----:B------:R-:W-:Y:S01]  /*74c0*/  IMAD.HI.U32 R235, R5, R113, RZ ;  /* 0x0000007105eb7227 */ /* 0x000fe200078e00ff */
[----:B------:R-:W-:-:S03]  /*74d0*/  ISETP.GT.U32.AND P6, PT, R3, R180, PT ;  /* 0x000000b40300720c */ /* 0x000fc60003fc4070 */
[----:B------:R-:W-:Y:S01]  /*74e0*/  @!P0 IMAD.MOV R109, RZ, RZ, -R109 ;  /* 0x000000ffff6d8224 */ /* 0x000fe200078e0a6d */
[----:B------:R-:W-:Y:S01]  /*74f0*/  ISETP.GE.AND P0, PT, R111, RZ, PT ;  /* 0x000000ff6f00720c */ /* 0x000fe20003f06270 */
[----:B------:R-:W-:Y:S02]  /*7500*/  IMAD.MOV.U32 R111, RZ, RZ, R181 ;  /* 0x000000ffff6f7224 */ /* 0x000fe400078e00b5 */
[----:B------:R-:W-:-:S04]  /*7510*/  IMAD.HI.U32 R175, R5, R116, RZ ;  /* 0x0000007405af7227 */ /* 0x000fc800078e00ff */
[----:B------:R-:W-:Y:S02]  /*7520*/  IMAD.MOV R181, RZ, RZ, -R235 ;  /* 0x000000ffffb57224 */ /* 0x000fe400078e0aeb */
[----:B------:R-:W-:Y:S02]  /*7530*/  IMAD.MOV R175, RZ, RZ, -R175 ;  /* 0x000000ffffaf7224 */ /* 0x000fe400078e0aaf */
[----:B------:R-:W-:Y:S01]  /*7540*/  @!P4 IMAD.MOV R111, RZ, RZ, -R111 ;  /* 0x000000ffff6fc224 */ /* 0x000fe200078e0a6f */
[C---:B------:R-:W-:Y:S01]  /*7550*/  ISETP.GT.U32.AND P4, PT, R3.reuse, R124, PT ;  /* 0x0000007c0300720c */ /* 0x040fe20003f84070 */
[C---:B------:R-:W-:Y:S02]  /*7560*/  IMAD R181, R3.reuse, R181, R113 ;  /* 0x000000b503b57224 */ /* 0x040fe400078e0271 */
[C---:B------:R-:W-:Y:S01]  /*7570*/  IMAD R116, R3.reuse, R175, R116 ;  /* 0x000000af03747224 */ /* 0x040fe200078e0274 */
[----:B------:R-:W-:Y:S01]  /*7580*/  IABS R175, R117 ;  /* 0x0000007500af7213 */ /* 0x000fe20000000000 */
[--C-:B------:R-:W-:Y:S01]  /*7590*/  @!P2 IMAD.IADD R182, R182, 0x1, -R3.reuse ;  /* 0x00000001b6b6a824 */ /* 0x100fe200078e0a03 */
[C---:B------:R-:W-:Y:S01]  /*75a0*/  ISETP.GT.U32.AND P2, PT, R3.reuse, R181, PT ;  /* 0x000000b50300720c */ /* 0x040fe20003f44070 */
[----:B------:R-:W-:Y:S01]  /*75b0*/  @!P6 IMAD.IADD R180, R180, 0x1, -R3 ;  /* 0x00000001b4b4e824 */ /* 0x000fe200078e0a03 */
[----:B------:R-:W-:Y:S01]  /*75c0*/  ISETP.GT.U32.AND P6, PT, R3, R116, PT ;  /* 0x000000740300720c */ /* 0x000fe20003fc4070 */
[----:B------:R-:W-:-:S04]  /*75d0*/  IMAD.HI.U32 R113, R5, R176, RZ ;  /* 0x000000b005717227 */ /* 0x000fc800078e00ff */
[----:B------:R-:W-:Y:S01]  /*75e0*/  @!P4 IMAD.IADD R124, R124, 0x1, -R3 ;  /* 0x000000017c7cc824 */ /* 0x000fe200078e0a03 */
[----:B------:R-:W-:Y:S01]  /*75f0*/  ISETP.GE.AND P4, PT, R112, RZ, PT ;  /* 0x000000ff7000720c */ /* 0x000fe20003f86270 */
[----:B------:R-:W-:-:S04]  /*7600*/  IMAD.HI.U32 R235, R5, R186, RZ ;  /* 0x000000ba05eb7227 */ /* 0x000fc800078e00ff */
[----:B------:R-:W-:Y:S01]  /*7610*/  @!P2 IMAD.IADD R181, R181, 0x1, -R3 ;  /* 0x00000001b5b5a824 */ /* 0x000fe200078e0a03 */
[C---:B------:R-:W-:Y:S01]  /*7620*/  ISETP.GT.U32.AND P2, PT, R3.reuse, R124, PT ;  /* 0x0000007c0300720c */ /* 0x040fe20003f44070 */
[----:B------:R-:W-:Y:S02]  /*7630*/  IMAD.MOV R113, RZ, RZ, -R113 ;  /* 0x000000ffff717224 */ /* 0x000fe400078e0a71 */
[----:B------:R-:W-:Y:S02]  /*7640*/  IMAD.MOV R235, RZ, RZ, -R235 ;  /* 0x000000ffffeb7224 */ /* 0x000fe400078e0aeb */
[----:B------:R-:W-:Y:S01]  /*7650*/  @!P6 IMAD.IADD R116, R116, 0x1, -R3 ;  /* 0x000000017474e824 */ /* 0x000fe200078e0a03 */
[----:B------:R-:W-:Y:S01]  /*7660*/  ISETP.GT.U32.AND P6, PT, R3, R181, PT ;  /* 0x000000b50300720c */ /* 0x000fe20003fc4070 */
[----:B------:R-:W-:-:S04]  /*7670*/  IMAD.HI.U32 R236, R5, R175, RZ ;  /* 0x000000af05ec7227 */ /* 0x000fc800078e00ff */
[C---:B------:R-:W-:Y:S02]  /*7680*/  IMAD R176, R3.reuse, R113, R176 ;  /* 0x0000007103b07224 */ /* 0x040fe400078e02b0 */
[C---:B------:R-:W-:Y:S01]  /*7690*/  IMAD R186, R3.reuse, R235, R186 ;  /* 0x000000eb03ba7224 */ /* 0x040fe200078e02ba */
[----:B------:R-:W-:Y:S01]  /*76a0*/  IABS R235, R118 ;  /* 0x0000007600eb7213 */ /* 0x000fe20000000000 */
[----:B------:R-:W-:Y:S02]  /*76b0*/  IMAD.MOV.U32 R113, RZ, RZ, R180 ;  /* 0x000000ffff717224 */ /* 0x000fe400078e00b4 */
[----:B------:R-:W-:Y:S01]  /*76c0*/  IMAD.MOV.U32 R112, RZ, RZ, R182 ;  /* 0x000000ffff707224 */ /* 0x000fe200078e00b6 */
[----:B------:R-:W-:Y:S01]  /*76d0*/  IABS R182, R119 ;  /* 0x0000007700b67213 */ /* 0x000fe20000000000 */
[----:B------:R-:W-:Y:S02]  /*76e0*/  IMAD.MOV R236, RZ, RZ, -R236 ;  /* 0x000000ffffec7224 */ /* 0x000fe400078e0aec */
[----:B------:R-:W-:Y:S01]  /*76f0*/  @!P0 IMAD.MOV R113, RZ, RZ, -R113 ;  /* 0x000000ffff718224 */ /* 0x000fe200078e0a71 */
[C---:B------:R-:W-:Y:S01]  /*7700*/  ISETP.GT.U32.AND P0, PT, R3.reuse, R186, PT ;  /* 0x000000ba0300720c */ /* 0x040fe20003f04070 */
[----:B------:R-:W-:Y:S01]  /*7710*/  @!P1 IMAD.MOV R112, RZ, RZ, -R112 ;  /* 0x000000ffff709224 */ /* 0x000fe200078e0a70 */
[C---:B------:R-:W-:Y:S01]  /*7720*/  ISETP.GT.U32.AND P1, PT, R3.reuse, R116, PT ;  /* 0x000000740300720c */ /* 0x040fe20003f24070 */
[----:B------:R-:W-:-:S02]  /*7730*/  IMAD R180, R3, R236, R175 ;  /* 0x000000ec03b47224 */ /* 0x000fc400078e02af */
[--C-:B------:R-:W-:Y:S01]  /*7740*/  @!P2 IMAD.IADD R124, R124, 0x1, -R3.reuse ;  /* 0x000000017c7ca824 */ /* 0x100fe200078e0a03 */
[----:B------:R-:W-:Y:S01]  /*7750*/  ISETP.GT.U32.AND P2, PT, R3, R176, PT ;  /* 0x000000b00300720c */ /* 0x000fe20003f44070 */
[----:B------:R-:W-:Y:S01]  /*7760*/  @!P6 IMAD.IADD R181, R181, 0x1, -R3 ;  /* 0x00000001b5b5e824 */ /* 0x000fe200078e0a03 */
[----:B------:R-:W-:Y:S01]  /*7770*/  ISETP.GT.U32.AND P6, PT, R3, R180, PT ;  /* 0x000000b40300720c */ /* 0x000fe20003fc4070 */
[----:B------:R-:W-:-:S04]  /*7780*/  IMAD.HI.U32 R175, R5, R235, RZ ;  /* 0x000000eb05af7227 */ /* 0x000fc800078e00ff */
[----:B------:R-:W-:Y:S02]  /*7790*/  IMAD.MOV R175, RZ, RZ, -R175 ;  /* 0x000000ffffaf7224 */ /* 0x000fe400078e0aaf */
[--C-:B------:R-:W-:Y:S01]  /*77a0*/  @!P0 IMAD.IADD R186, R186, 0x1, -R3.reuse ;  /* 0x00000001baba8824 */ /* 0x100fe200078e0a03 */
[----:B------:R-:W-:Y:S01]  /*77b0*/  ISETP.GE.AND P0, PT, R115, RZ, PT ;  /* 0x000000ff7300720c */ /* 0x000fe20003f06270 */
[----:B------:R-:W-:Y:S01]  /*77c0*/  @!P1 IMAD.IADD R116, R116, 0x1, -R3 ;  /* 0x0000000174749824 */ /* 0x000fe200078e0a03 */
[----:B------:R-:W-:Y:S01]  /*77d0*/  ISETP.GE.AND P1, PT, R114, RZ, PT ;  /* 0x000000ff7200720c */ /* 0x000fe20003f26270 */
[C---:B------:R-:W-:Y:S01]  /*77e0*/  IMAD R175, R3.reuse, R175, R235 ;  /* 0x000000af03af7224 */ /* 0x040fe200078e02eb */
[----:B------:R-:W-:Y:S01]  /*77f0*/  IABS R235, R158 ;  /* 0x0000009e00eb7213 */ /* 0x000fe20000000000 */
[--C-:B------:R-:W-:Y:S01]  /*7800*/  @!P2 IMAD.IADD R176, R176, 0x1, -R3.reuse ;  /* 0x00000001b0b0a824 */ /* 0x100fe200078e0a03 */
[C---:B------:R-:W-:Y:S01]  /*7810*/  ISETP.GT.U32.AND P2, PT, R3.reuse, R186, PT ;  /* 0x000000ba0300720c */ /* 0x040fe20003f44070 */
[----:B------:R-:W-:Y:S01]  /*7820*/  @!P4 IMAD.MOV R116, RZ, RZ, -R116 ;  /* 0x000000ffff74c224 */ /* 0x000fe200078e0a74 */
[C---:B------:R-:W-:Y:S01]  /*7830*/  ISETP.GT.U32.AND P4, PT, R3.reuse, R175, PT ;  /* 0x000000af0300720c */ /* 0x040fe20003f84070 */
[----:B------:R-:W-:Y:S01]  /*7840*/  @!P6 IMAD.IADD R180, R180, 0x1, -R3 ;  /* 0x00000001b4b4e824 */ /* 0x000fe200078e0a03 */
[----:B------:R-:W-:Y:S01]  /*7850*/  ISETP.GT.U32.AND P6, PT, R3, R176, PT ;  /* 0x000000b00300720c */ /* 0x000fe20003fc4070 */
[----:B------:R-:W-:-:S04]  /*7860*/  IMAD.HI.U32 R236, R5, R182, RZ ;  /* 0x000000b605ec7227 */ /* 0x000fc800078e00ff */
[----:B------:R-:W-:Y:S02]  /*7870*/  IMAD.MOV.U32 R115, RZ, RZ, R181 ;  /* 0x000000ffff737224 */ /* 0x000fe400078e00b5 */
[----:B------:R-:W-:Y:S02]  /*7880*/  IMAD.MOV R236, RZ, RZ, -R236 ;  /* 0x000000ffffec7224 */ /* 0x000fe400078e0aec */
[----:B------:R-:W-:Y:S01]  /*7890*/  @!P3 IMAD.MOV R115, RZ, RZ, -R115 ;  /* 0x000000ffff73b224 */ /* 0x000fe200078e0a73 */
[----:B------:R-:W-:Y:S01]  /*78a0*/  ISETP.GE.AND P3, PT, R117, RZ, PT ;  /* 0x000000ff7500720c */ /* 0x000fe20003f66270 */
[----:B------:R-:W-:Y:S01]  /*78b0*/  IMAD.MOV.U32 R114, RZ, RZ, R124 ;  /* 0x000000ffff727224 */ /* 0x000fe200078e007c */
[----:B------:R-:W-:Y:S01]  /*78c0*/  IABS R117, R121 ;  /* 0x0000007900757213 */ /* 0x000fe20000000000 */
[----:B------:R-:W-:Y:S01]  /*78d0*/  IMAD R124, R3, R236, R182 ;  /* 0x000000ec037c7224 */ /* 0x000fe200078e02b6 */
[----:B------:R-:W-:Y:S01]  /*78e0*/  IABS R182, R120 ;  /* 0x0000007800b67213 */ /* 0x000fe20000000000 */
[--C-:B------:R-:W-:Y:S01]  /*78f0*/  @!P2 IMAD.IADD R186, R186, 0x1, -R3.reuse ;  /* 0x00000001babaa824 */ /* 0x100fe200078e0a03 */
[----:B------:R-:W-:Y:S01]  /*7900*/  ISETP.GE.AND P2, PT, R118, RZ, PT ;  /* 0x000000ff7600720c */ /* 0x000fe20003f46270 */
[--C-:B------:R-:W-:Y:S01]  /*7910*/  @!P4 IMAD.IADD R175, R175, 0x1, -R3.reuse ;  /* 0x00000001afafc824 */ /* 0x100fe200078e0a03 */
[----:B------:R-:W-:Y:S01]  /*7920*/  ISETP.GE.AND P4, PT, R158, RZ, PT ;  /* 0x000000ff9e00720c */ /* 0x000fe20003f86270 */
[----:B------:R-:W-:Y:S01]  /*7930*/  @!P6 IMAD.IADD R176, R176, 0x1, -R3 ;  /* 0x00000001b0b0e824 */ /* 0x000fe200078e0a03 */
[----:B------:R-:W-:Y:S01]  /*7940*/  ISETP.GT.U32.AND P6, PT, R3, R124, PT ;  /* 0x0000007c0300720c */ /* 0x000fe20003fc4070 */
[----:B------:R-:W-:-:S02]  /*7950*/  IMAD.MOV.U32 R158, RZ, RZ, R117 ;  /* 0x000000ffff9e7224 */ /* 0x000fc400078e0075 */
[----:B------:R-:W-:Y:S02]  /*7960*/  IMAD.MOV.U32 R117, RZ, RZ, R186 ;  /* 0x000000ffff757224 */ /* 0x000fe400078e00ba */
[----:B------:R-:W-:Y:S01]  /*7970*/  @!P5 IMAD.MOV R114, RZ, RZ, -R114 ;  /* 0x000000ffff72d224 */ /* 0x000fe200078e0a72 */
[C---:B------:R-:W-:Y:S01]  /*7980*/  ISETP.GT.U32.AND P5, PT, R3.reuse, R180, PT ;  /* 0x000000b40300720c */ /* 0x040fe20003fa4070 */
[----:B------:R-:W-:Y:S01]  /*7990*/  @!P1 IMAD.MOV R117, RZ, RZ, -R117 ;  /* 0x000000ffff759224 */ /* 0x000fe200078e0a75 */
[----:B------:R-:W-:Y:S01]  /*79a0*/  ISETP.GT.U32.AND P1, PT, R3, R175, PT ;  /* 0x000000af0300720c */ /* 0x000fe20003f24070 */
[----:B------:R-:W-:-:S04]  /*79b0*/  IMAD.HI.U32 R236, R5, R182, RZ ;  /* 0x000000b605ec7227 */ /* 0x000fc800078e00ff */
[----:B------:R-:W-:-:S04]  /*79c0*/  IMAD.HI.U32 R181, R5, R235, RZ ;  /* 0x000000eb05b57227 */ /* 0x000fc800078e00ff */
[----:B------:R-:W-:Y:S02]  /*79d0*/  IMAD.MOV R236, RZ, RZ, -R236 ;  /* 0x000000ffffec7224 */ /* 0x000fe400078e0aec */
[----:B------:R-:W-:Y:S02]  /*79e0*/  @!P6 IMAD.IADD R124, R124, 0x1, -R3 ;  /* 0x000000017c7ce824 */ /* 0x000fe400078e0a03 */
[----:B------:R-:W-:Y:S02]  /*79f0*/  IMAD.MOV.U32 R118, RZ, RZ, R176 ;  /* 0x000000ffff767224 */ /* 0x000fe400078e00b0 */
[----:B------:R-:W-:Y:S02]  /*7a00*/  IMAD.MOV R181, RZ, RZ, -R181 ;  /* 0x000000ffffb57224 */ /* 0x000fe400078e0ab5 */
[----:B------:R-:W-:Y:S01]  /*7a10*/  IMAD R176, R3, R236, R182 ;  /* 0x000000ec03b07224 */ /* 0x000fe200078e02b6 */
[----:B------:R-:W-:Y:S01]  /*7a20*/  IABS R182, R123 ;  /* 0x0000007b00b67213 */ /* 0x000fe20000000000 */
[----:B------:R-:W-:Y:S01]  /*7a30*/  @!P5 IMAD.IADD R180, R180, 0x1, -R3 ;  /* 0x00000001b4b4d824 */ /* 0x000fe200078e0a03 */
[----:B------:R-:W-:Y:S01]  /*7a40*/  ISETP.GE.AND P5, PT, R119, RZ, PT ;  /* 0x000000ff7700720c */ /* 0x000fe20003fa6270 */
[----:B------:R-:W-:Y:S01]  /*7a50*/  @!P0 IMAD.MOV R118, RZ, RZ, -R118 ;  /* 0x000000ffff768224 */ /* 0x000fe200078e0a76 */
[----:B------:R-:W-:Y:S01]  /*7a60*/  IABS R119, R122 ;  /* 0x0000007a00777213 */ /* 0x000fe20000000000 */
[C---:B------:R-:W-:Y:S01]  /*7a70*/  IMAD R181, R3.reuse, R181, R235 ;  /* 0x000000b503b57224 */ /* 0x040fe200078e02eb */
[----:B------:R-:W-:Y:S01]  /*7a80*/  ISETP.GT.U32.AND P0, PT, R3, R124, PT ;  /* 0x0000007c0300720c */ /* 0x000fe20003f04070 */
[----:B------:R-:W-:Y:S01]  /*7a90*/  @!P1 IMAD.IADD R175, R175, 0x1, -R3 ;  /* 0x00000001afaf9824 */ /* 0x000fe200078e0a03 */
[C---:B------:R-:W-:Y:S01]  /*7aa0*/  ISETP.GT.U32.AND P1, PT, R3.reuse, R176, PT ;  /* 0x000000b00300720c */ /* 0x040fe20003f24070 */
[----:B------:R-:W-:Y:S01]  /*7ab0*/  IMAD.MOV.U32 R186, RZ, RZ, R119 ;  /* 0x000000ffffba7224 */ /* 0x000fe200078e0077 */
[----:B------:R-:W-:Y:S01]  /*7ac0*/  ISETP.GT.U32.AND P6, PT, R3, R181, PT ;  /* 0x000000b50300720c */ /* 0x000fe20003fc4070 */
[----:B------:R-:W-:Y:S01]  /*7ad0*/  IMAD.HI.U32 R235, R5, R158, RZ ;  /* 0x0000009e05eb7227 */ /* 0x000fe200078e00ff */
[----:B------:R-:W-:-:S03]  /*7ae0*/  IABS R236, R127 ;  /* 0x0000007f00ec7213 */ /* 0x000fc60000000000 */
[----:B------:R-:W-:Y:S02]  /*7af0*/  IMAD.MOV.U32 R119, RZ, RZ, R180 ;  /* 0x000000ffff777224 */ /* 0x000fe400078e00b4 */
[----:B------:R-:W-:-:S04]  /*7b00*/  IMAD.HI.U32 R180, R5, R186, RZ ;  /* 0x000000ba05b47227 */ /* 0x000fc800078e00ff */
[----:B------:R-:W-:Y:S02]  /*7b10*/  IMAD.MOV R235, RZ, RZ, -R235 ;  /* 0x000000ffffeb7224 */ /* 0x000fe400078e0aeb */
[----:B------:R-:W-:Y:S01]  /*7b20*/  @!P3 IMAD.MOV R119, RZ, RZ, -R119 ;  /* 0x000000ffff77b224 */ /* 0x000fe200078e0a77 */
[----:B------:R-:W-:Y:S01]  /*7b30*/  ISETP.GE.AND P3, PT, R120, RZ, PT ;  /* 0x000000ff7800720c */ /* 0x000fe20003f66270 */
[----:B------:R-:W-:Y:S02]  /*7b40*/  IMAD.MOV R180, RZ, RZ, -R180 ;  /* 0x000000ffffb47224 */ /* 0x000fe400078e0ab4 */
[--C-:B------:R-:W-:Y:S01]  /*7b50*/  @!P0 IMAD.IADD R124, R124, 0x1, -R3.reuse ;  /* 0x000000017c7c8824 */ /* 0x100fe200078e0a03 */
[----:B------:R-:W-:Y:S01]  /*7b60*/  ISETP.GE.AND P0, PT, R121, RZ, PT ;  /* 0x000000ff7900720c */ /* 0x000fe20003f06270 */
[----:B------:R-:W-:Y:S01]  /*7b70*/  IMAD R158, R3, R235, R158 ;  /* 0x000000eb039e7224 */ /* 0x000fe200078e029e */
[----:B------:R-:W-:Y:S01]  /*7b80*/  IABS R235, R128 ;  /* 0x0000008000eb7213 */ /* 0x000fe20000000000 */
[----:B------:R-:W-:-:S02]  /*7b90*/  @!P1 IMAD.IADD R176, R176, 0x1, -R3 ;  /* 0x00000001b0b09824 */ /* 0x000fc400078e0a03 */
[----:B------:R-:W-:Y:S02]  /*7ba0*/  IMAD.MOV.U32 R120, RZ, RZ, R175 ;  /* 0x000000ffff787224 */ /* 0x000fe400078e00af */
[----:B------:R-:W-:Y:S01]  /*7bb0*/  IMAD R180, R3, R180, R186 ;  /* 0x000000b403b47224 */ /* 0x000fe200078e02ba */
[----:B------:R-:W-:Y:S01]  /*7bc0*/  IABS R186, R126 ;  /* 0x0000007e00ba7213 */ /* 0x000fe20000000000 */
[----:B------:R-:W-:Y:S02]  /*7bd0*/  IMAD.MOV.U32 R121, RZ, RZ, R124 ;  /* 0x000000ffff797224 */ /* 0x000fe400078e007c */
[----:B------:R-:W-:Y:S01]  /*7be0*/  @!P6 IMAD.IADD R181, R181, 0x1, -R3 ;  /* 0x00000001b5b5e824 */ /* 0x000fe200078e0a03 */
[C---:B------:R-:W-:Y:S01]  /*7bf0*/  ISETP.GT.U32.AND P6, PT, R3.reuse, R158, PT ;  /* 0x0000009e0300720c */ /* 0x040fe20003fc4070 */
[----:B------:R-:W-:Y:S01]  /*7c00*/  @!P2 IMAD.MOV R120, RZ, RZ, -R120 ;  /* 0x000000ffff78a224 */ /* 0x000fe200078e0a78 */
[----:B------:R-:W-:Y:S01]  /*7c10*/  ISETP.GT.U32.AND P2, PT, R3, R176, PT ;  /* 0x000000b00300720c */ /* 0x000fe20003f44070 */
[----:B------:R-:W-:Y:S01]  /*7c20*/  IMAD.HI.U32 R239, R5, R182, RZ ;  /* 0x000000b605ef7227 */ /* 0x000fe200078e00ff */
[----:B------:R-:W-:-:S03]  /*7c30*/  ISETP.GT.U32.AND P1, PT, R3, R181, PT ;  /* 0x000000b50300720c */ /* 0x000fc60003f24070 */
[----:B------:R-:W-:Y:S01]  /*7c40*/  @!P5 IMAD.MOV R121, RZ, RZ, -R121 ;  /* 0x000000ffff79d224 */ /* 0x000fe200078e0a79 */
[----:B------:R-:W-:Y:S01]  /*7c50*/  ISETP.GT.U32.AND P5, PT, R3, R180, PT ;  /* 0x000000b40300720c */ /* 0x000fe20003fa4070 */
[----:B------:R-:W-:Y:S02]  /*7c60*/  IMAD.MOV R239, RZ, RZ, -R239 ;  /* 0x000000ffffef7224 */ /* 0x000fe400078e0aef */
[----:B------:R-:W-:-:S04]  /*7c70*/  IMAD.HI.U32 R175, R5, R186, RZ ;  /* 0x000000ba05af7227 */ /* 0x000fc800078e00ff */
[C---:B------:R-:W-:Y:S02]  /*7c80*/  IMAD R182, R3.reuse, R239, R182 ;  /* 0x000000ef03b67224 */ /* 0x040fe400078e02b6 */
[--C-:B------:R-:W-:Y:S02]  /*7c90*/  @!P6 IMAD.IADD R158, R158, 0x1, -R3.reuse ;  /* 0x000000019e9ee824 */ /* 0x100fe400078e0a03 */
[--C-:B------:R-:W-:Y:S01]  /*7ca0*/  @!P2 IMAD.IADD R176, R176, 0x1, -R3.reuse ;  /* 0x00000001b0b0a824 */ /* 0x100fe200078e0a03 */
[C---:B------:R-:W-:Y:S01]  /*7cb0*/  ISETP.GT.U32.AND P2, PT, R3.reuse, R182, PT ;  /* 0x000000b60300720c */ /* 0x040fe20003f44070 */
[--C-:B------:R-:W-:Y:S01]  /*7cc0*/  @!P5 IMAD.IADD R180, R180, 0x1, -R3.reuse ;  /* 0x00000001b4b4d824 */ /* 0x100fe200078e0a03 */
[----:B------:R-:W-:Y:S01]  /*7cd0*/  ISETP.GT.U32.AND P6, PT, R3, R158, PT ;  /* 0x0000009e0300720c */ /* 0x000fe20003fc4070 */
[----:B------:R-:W-:Y:S01]  /*7ce0*/  @!P1 IMAD.IADD R181, R181, 0x1, -R3 ;  /* 0x00000001b5b59824 */ /* 0x000fe200078e0a03 */
[----:B------:R-:W-:Y:S01]  /*7cf0*/  ISETP.GE.AND P1, PT, R122, RZ, PT ;  /* 0x000000ff7a00720c */ /* 0x000fe20003f26270 */
[----:B------:R-:W-:Y:S01]  /*7d00*/  IMAD.MOV R175, RZ, RZ, -R175 ;  /* 0x000000ffffaf7224 */ /* 0x000fe200078e0aaf */
[----:B------:R-:W-:Y:S01]  /*7d10*/  ISETP.GT.U32.AND P5, PT, R3, R180, PT ;  /* 0x000000b40300720c */ /* 0x000fe20003fa4070 */
[----:B------:R-:W-:Y:S01]  /*7d20*/  IMAD.MOV.U32 R122, RZ, RZ, R181 ;  /* 0x000000ffff7a7224 */ /* 0x000fe200078e00b5 */
[----:B------:R-:W-:Y:S01]  /*7d30*/  IABS R181, R133 ;  /* 0x0000008500b57213 */ /* 0x000fe20000000000 */
[----:B------:R-:W-:-:S04]  /*7d40*/  IMAD.HI.U32 R124, R5, R235, RZ ;  /* 0x000000eb057c7227 */ /* 0x000fc800078e00ff */
[----:B------:R-:W-:Y:S01]  /*7d50*/  @!P4 IMAD.MOV R122, RZ, RZ, -R122 ;  /* 0x000000ffff7ac224 */ /* 0x000fe200078e0a7a */
[----:B------:R-:W-:Y:S01]  /*7d60*/  ISETP.GE.AND P4, PT, R123, RZ, PT ;  /* 0x000000ff7b00720c */ /* 0x000fe20003f86270 */
[--C-:B------:R-:W-:Y:S01]  /*7d70*/  @!P2 IMAD.IADD R182, R182, 0x1, -R3.reuse ;  /* 0x00000001b6b6a824 */ /* 0x100fe200078e0a03 */
[----:B------:R-:W-:Y:S01]  /*7d80*/  ISETP.GE.AND P2, PT, R126, RZ, PT ;  /* 0x000000ff7e00720c */ /* 0x000fe20003f46270 */
[----:B------:R-:W-:Y:S02]  /*7d90*/  IMAD.MOV.U32 R123, RZ, RZ, R176 ;  /* 0x000000ffff7b7224 */ /* 0x000fe400078e00b0 */
[C---:B------:R-:W-:Y:S02]  /*7da0*/  IMAD R175, R3.reuse, R175, R186 ;  /* 0x000000af03af7224 */ /* 0x040fe400078e02ba */
[----:B------:R-:W-:Y:S02]  /*7db0*/  IMAD.MOV R124, RZ, RZ, -R124 ;  /* 0x000000ffff7c7224 */ /* 0x000fe400078e0a7c */
[----:B------:R-:W-:Y:S01]  /*7dc0*/  @!P6 IMAD.IADD R158, R158, 0x1, -R3 ;  /* 0x000000019e9ee824 */ /* 0x000fe200078e0a03 */
[C---:B------:R-:W-:Y:S01]  /*7dd0*/  ISETP.GT.U32.AND P6, PT, R3.reuse, R175, PT ;  /* 0x000000af0300720c */ /* 0x040fe20003fc4070 */
[----:B------:R-:W-:Y:S01]  /*7de0*/  @!P3 IMAD.MOV R123, RZ, RZ, -R123 ;  /* 0x000000ffff7bb224 */ /* 0x000fe200078e0a7b */
[----:B------:R-:W-:Y:S01]  /*7df0*/  ISETP.GT.U32.AND P3, PT, R3, R182, PT ;  /* 0x000000b60300720c */ /* 0x000fe20003f64070 */
[----:B------:R-:W-:-:S04]  /*7e00*/  IMAD.HI.U32 R126, R5, R181, RZ ;  /* 0x000000b5057e7227 */ /* 0x000fc800078e00ff */
[----:B------:R-:W-:Y:S02]  /*7e10*/  @!P5 IMAD.IADD R180, R180, 0x1, -R3 ;  /* 0x00000001b4b4d824 */ /* 0x000fe400078e0a03 */
[----:B------:R-:W-:Y:S02]  /*7e20*/  IMAD R235, R3, R124, R235 ;  /* 0x0000007c03eb7224 */ /* 0x000fe400078e02eb */
[----:B------:R-:W-:Y:S02]  /*7e30*/  IMAD.MOV.U32 R124, RZ, RZ, R158 ;  /* 0x000000ffff7c7224 */ /* 0x000fe400078e009e */
[----:B------:R-:W-:Y:S02]  /*7e40*/  IMAD.MOV R158, RZ, RZ, -R126 ;  /* 0x000000ffff9e7224 */ /* 0x000fe400078e0a7e */
[----:B------:R-:W-:Y:S01]  /*7e50*/  IMAD.MOV.U32 R126, RZ, RZ, R180 ;  /* 0x000000ffff7e7224 */ /* 0x000fe200078e00b4 */
[----:B------:R-:W-:Y:S01]  /*7e60*/  IABS R180, R131 ;  /* 0x0000008300b47213 */ /* 0x000fe20000000000 */
[----:B------:R-:W-:-:S04]  /*7e70*/  IMAD.HI.U32 R186, R5, R236, RZ ;  /* 0x000000ec05ba7227 */ /* 0x000fc800078e00ff */
[C---:B------:R-:W-:Y:S01]  /*7e80*/  IMAD R181, R3.reuse, R158, R181 ;  /* 0x0000009e03b57224 */ /* 0x040fe200078e02b5 */
[----:B------:R-:W-:Y:S01]  /*7e90*/  IABS R158, R129 ;  /* 0x00000081009e7213 */ /* 0x000fe20000000000 */
[----:B------:R-:W-:Y:S01]  /*7ea0*/  @!P1 IMAD.MOV R126, RZ, RZ, -R126 ;  /* 0x000000ffff7e9224 */ /* 0x000fe200078e0a7e */
[C---:B------:R-:W-:Y:S01]  /*7eb0*/  ISETP.GT.U32.AND P1, PT, R3.reuse, R235, PT ;  /* 0x000000eb0300720c */ /* 0x040fe20003f24070 */
[----:B------:R-:W-:Y:S02]  /*7ec0*/  IMAD.MOV R186, RZ, RZ, -R186 ;  /* 0x000000ffffba7224 */ /* 0x000fe400078e0aba */
[--C-:B------:R-:W-:Y:S01]  /*7ed0*/  @!P3 IMAD.IADD R182, R182, 0x1, -R3.reuse ;  /* 0x00000001b6b6b824 */ /* 0x100fe200078e0a03 */
[----:B------:R-:W-:Y:S01]  /*7ee0*/  ISETP.GT.U32.AND P3, PT, R3, R181, PT ;  /* 0x000000b50300720c */ /* 0x000fe20003f64070 */
[----:B------:R-:W-:Y:S02]  /*7ef0*/  @!P6 IMAD.IADD R175, R175, 0x1, -R3 ;  /* 0x00000001afafe824 */ /* 0x000fe400078e0a03 */
[----:B------:R-:W-:Y:S01]  /*7f00*/  IMAD R236, R3, R186, R236 ;  /* 0x000000ba03ec7224 */ /* 0x000fe200078e02ec */
[----:B------:R-:W-:Y:S01]  /*7f10*/  IABS R186, R134 ;  /* 0x0000008600ba7213 */ /* 0x000fe20000000000 */
[----:B------:R-:W-:Y:S01]  /*7f20*/  IMAD.HI.U32 R176, R5, R158, RZ ;  /* 0x0000009e05b07227 */ /* 0x000fe200078e00ff */
[----:B------:R-:W-:-:S02]  /*7f30*/  ISETP.GT.U32.AND P6, PT, R3, R175, PT ;  /* 0x000000af0300720c */ /* 0x000fc40003fc4070 */
[----:B------:R-:W-:Y:S01]  /*7f40*/  ISETP.GT.U32.AND P5, PT, R3, R236, PT ;  /* 0x000000ec0300720c */ /* 0x000fe20003fa4070 */
[--C-:B------:R-:W-:Y:S02]  /*7f50*/  @!P1 IMAD.IADD R235, R235, 0x1, -R3.reuse ;  /* 0x00000001ebeb9824 */ /* 0x100fe400078e0a03 */
[----:B------:R-:W-:Y:S02]  /*7f60*/  IMAD.MOV R176, RZ, RZ, -R176 ;  /* 0x000000ffffb07224 */ /* 0x000fe400078e0ab0 */
[--C-:B------:R-:W-:Y:S01]  /*7f70*/  @!P3 IMAD.IADD R181, R181, 0x1, -R3.reuse ;  /* 0x00000001b5b5b824 */ /* 0x100fe200078e0a03 */
[----:B------:R-:W-:Y:S01]  /*7f80*/  ISETP.GT.U32.AND P3, PT, R3, R235, PT ;  /* 0x000000eb0300720c */ /* 0x000fe20003f64070 */
[----:B------:R-:W-:Y:S01]  /*7f90*/  @!P0 IMAD.MOV R124, RZ, RZ, -R124 ;  /* 0x000000ffff7c8224 */ /* 0x000fe200078e0a7c */
[----:B------:R-:W-:Y:S02]  /*7fa0*/  ISETP.GE.AND P0, PT, R127, RZ, PT ;  /* 0x000000ff7f00720c */ /* 0x000fe40003f06270 */
[----:B------:R-:W-:Y:S01]  /*7fb0*/  IABS R127, R130 ;  /* 0x00000082007f7213 */ /* 0x000fe20000000000 */
[--C-:B------:R-:W-:Y:S01]  /*7fc0*/  @!P6 IMAD.IADD R175, R175, 0x1, -R3.reuse ;  /* 0x00000001afafe824 */ /* 0x100fe200078e0a03 */
[----:B------:R-:W-:Y:S01]  /*7fd0*/  ISETP.GE.AND P6, PT, R128, RZ, PT ;  /* 0x000000ff8000720c */ /* 0x000fe20003fc6270 */
[----:B------:R-:W-:Y:S01]  /*7fe0*/  @!P5 IMAD.IADD R236, R236, 0x1, -R3 ;  /* 0x00000001ececd824 */ /* 0x000fe200078e0a03 */
[----:B------:R-:W-:Y:S01]  /*7ff0*/  ISETP.GE.AND P5, PT, R133, RZ, PT ;  /* 0x000000ff8500720c */ /* 0x000fe20003fa6270 */
[----:B------:R-:W-:-:S02]  /*8000*/  IMAD.MOV.U32 R128, RZ, RZ, R175 ;  /* 0x000000ffff807224 */ /* 0x000fc400078e00af */
[C---:B------:R-:W-:Y:S01]  /*8010*/  IMAD R175, R3.reuse, R176, R158 ;  /* 0x000000b003af7224 */ /* 0x040fe200078e029e */
[----:B------:R-:W-:Y:S01]  /*8020*/  ISETP.GT.U32.AND P1, PT, R3, R236, PT ;  /* 0x000000ec0300720c */ /* 0x000fe20003f24070 */
[----:B------:R-:W-:Y:S01]  /*8030*/  @!P3 IMAD.IADD R235, R235, 0x1, -R3 ;  /* 0x00000001ebebb824 */ /* 0x000fe200078e0a03 */
[----:B------:R-:W-:Y:S01]  /*8040*/  IABS R176, R136 ;  /* 0x0000008800b07213 */ /* 0x000fe20000000000 */
[----:B------:R-:W-:Y:S01]  /*8050*/  IMAD.MOV.U32 R133, RZ, RZ, R127 ;  /* 0x000000ffff857224 */ /* 0x000fe200078e007f */
[----:B------:R-:W-:Y:S01]  /*8060*/  ISETP.GT.U32.AND P3, PT, R3, R175, PT ;  /* 0x000000af0300720c */ /* 0x000fe20003f64070 */
[----:B------:R-:W-:Y:S01]  /*8070*/  @!P2 IMAD.MOV R128, RZ, RZ, -R128 ;  /* 0x000000ffff80a224 */ /* 0x000fe200078e0a80 */
[----:B------:R-:W-:Y:S01]  /*8080*/  ISETP.GE.AND P2, PT, R129, RZ, PT ;  /* 0x000000ff8100720c */ /* 0x000fe20003f46270 */
[----:B------:R-:W-:Y:S02]  /*8090*/  IMAD.MOV.U32 R127, RZ, RZ, R182 ;  /* 0x000000ffff7f7224 */ /* 0x000fe400078e00b6 */
[----:B------:R-:W-:-:S04]  /*80a0*/  IMAD.HI.U32 R129, R5, R133, RZ ;  /* 0x0000008505817227 */ /* 0x000fc800078e00ff */
[----:B------:R-:W-:-:S04]  /*80b0*/  IMAD.HI.U32 R182, R5, R180, RZ ;  /* 0x000000b405b67227 */ /* 0x000fc800078e00ff */
[----:B------:R-:W-:Y:S02]  /*80c0*/  IMAD.MOV R129, RZ, RZ, -R129 ;  /* 0x000000ffff817224 */ /* 0x000fe400078e0a81 */
[----:B------:R-:W-:Y:S01]  /*80d0*/  @!P1 IMAD.IADD R236, R236, 0x1, -R3 ;  /* 0x00000001ecec9824 */ /* 0x000fe200078e0a03 */
[----:B------:R-:W-:Y:S01]  /*80e0*/  ISETP.GE.AND P1, PT, R130, RZ, PT ;  /* 0x000000ff8200720c */ /* 0x000fe20003f26270 */
[----:B------:R-:W-:Y:S02]  /*80f0*/  IMAD.MOV R182, RZ, RZ, -R182 ;  /* 0x000000ffffb67224 */ /* 0x000fe400078e0ab6 */
[C---:B------:R-:W-:Y:S02]  /*8100*/  IMAD R133, R3.reuse, R129, R133 ;  /* 0x0000008103857224 */ /* 0x040fe400078e0285 */
[----:B------:R-:W-:Y:S01]  /*8110*/  @!P4 IMAD.MOV R127, RZ, RZ, -R127 ;  /* 0x000000ffff7fc224 */ /* 0x000fe200078e0a7f */
[C---:B------:R-:W-:Y:S01]  /*8120*/  ISETP.GT.U32.AND P4, PT, R3.reuse, R181, PT ;  /* 0x000000b50300720c */ /* 0x040fe20003f84070 */
[----:B------:R-:W-:Y:S01]  /*8130*/  IMAD R158, R3, R182, R180 ;  /* 0x000000b6039e7224 */ /* 0x000fe200078e02b4 */
[----:B------:R-:W-:Y:S01]  /*8140*/  IABS R182, R132 ;  /* 0x0000008400b67213 */ /* 0x000fe20000000000 */
[----:B------:R-:W-:Y:S01]  /*8150*/  IMAD.MOV.U32 R129, RZ, RZ, R236 ;  /* 0x000000ffff817224 */ /* 0x000fe200078e00ec */
[----:B------:R-:W-:Y:S01]  /*8160*/  IABS R180, R135 ;  /* 0x0000008700b47213 */ /* 0x000fe20000000000 */
[----:B------:R-:W-:Y:S01]  /*8170*/  @!P3 IMAD.IADD R175, R175, 0x1, -R3 ;  /* 0x00000001afafb824 */ /* 0x000fe200078e0a03 */
[----:B------:R-:W-:Y:S01]  /*8180*/  ISETP.GT.U32.AND P3, PT, R3, R133, PT ;  /* 0x000000850300720c */ /* 0x000fe20003f64070 */
[----:B------:R-:W-:-:S02]  /*8190*/  IMAD.MOV.U32 R130, RZ, RZ, R235 ;  /* 0x000000ffff827224 */ /* 0x000fc400078e00eb */
[----:B------:R-:W-:Y:S01]  /*81a0*/  @!P0 IMAD.MOV R129, RZ, RZ, -R129 ;  /* 0x000000ffff818224 */ /* 0x000fe200078e0a81 */
[----:B------:R-:W-:Y:S01]  /*81b0*/  ISETP.GT.U32.AND P0, PT, R3, R175, PT ;  /* 0x000000af0300720c */ /* 0x000fe20003f04070 */
[----:B------:R-:W-:-:S04]  /*81c0*/  IMAD.HI.U32 R239, R5, R182, RZ ;  /* 0x000000b605ef7227 */ /* 0x000fc800078e00ff */
[----:B------:R-:W-:Y:S01]  /*81d0*/  @!P6 IMAD.MOV R130, RZ, RZ, -R130 ;  /* 0x000000ffff82e224 */ /* 0x000fe200078e0a82 */
[----:B------:R-:W-:Y:S01]  /*81e0*/  ISETP.GT.U32.AND P6, PT, R3, R158, PT ;  /* 0x0000009e0300720c */ /* 0x000fe20003fc4070 */
[----:B------:R-:W-:Y:S02]  /*81f0*/  IMAD.MOV R239, RZ, RZ, -R239 ;  /* 0x000000ffffef7224 */ /* 0x000fe400078e0aef */
[----:B------:R-:W-:Y:S01]  /*8200*/  @!P4 IMAD.IADD R181, R181, 0x1, -R3 ;  /* 0x00000001b5b5c824 */ /* 0x000fe200078e0a03 */
[----:B------:R-:W-:Y:S01]  /*8210*/  ISETP.GE.AND P4, PT, R131, RZ, PT ;  /* 0x000000ff8300720c */ /* 0x000fe20003f86270 */
[----:B------:R-:W-:Y:S02]  /*8220*/  IMAD R182, R3, R239, R182 ;  /* 0x000000ef03b67224 */ /* 0x000fe400078e02b6 */
[----:B------:R-:W-:-:S04]  /*8230*/  IMAD.HI.U32 R236, R5, R186, RZ ;  /* 0x000000ba05ec7227 */ /* 0x000fc800078e00ff */
[----:B------:R-:W-:Y:S02]  /*8240*/  IMAD.MOV.U32 R131, RZ, RZ, R181 ;  /* 0x000000ffff837224 */ /* 0x000fe400078e00b5 */
[--C-:B------:R-:W-:Y:S01]  /*8250*/  @!P0 IMAD.IADD R175, R175, 0x1, -R3.reuse ;  /* 0x00000001afaf8824 */ /* 0x100fe200078e0a03 */
[----:B------:R-:W-:Y:S01]  /*8260*/  ISETP.GT.U32.AND P0, PT, R3, R182, PT ;  /* 0x000000b60300720c */ /* 0x000fe20003f04070 */
[----:B------:R-:W-:Y:S02]  /*8270*/  IMAD.MOV R236, RZ, RZ, -R236 ;  /* 0x000000ffffec7224 */ /* 0x000fe400078e0aec */
[--C-:B------:R-:W-:Y:S02]  /*8280*/  @!P3 IMAD.IADD R133, R133, 0x1, -R3.reuse ;  /* 0x000000018585b824 */ /* 0x100fe400078e0a03 */
[----:B------:R-:W-:Y:S02]  /*8290*/  @!P6 IMAD.IADD R158, R158, 0x1, -R3 ;  /* 0x000000019e9ee824 */ /* 0x000fe400078e0a03 */
[----:B------:R-:W-:Y:S01]  /*82a0*/  @!P5 IMAD.MOV R131, RZ, RZ, -R131 ;  /* 0x000000ffff83d224 */ /* 0x000fe200078e0a83 */
[----:B------:R-:W-:Y:S01]  /*82b0*/  ISETP.GE.AND P5, PT, R132, RZ, PT ;  /* 0x000000ff8400720c */ /* 0x000fe20003fa6270 */
[C---:B------:R-:W-:Y:S01]  /*82c0*/  IMAD R181, R3.reuse, R236, R186 ;  /* 0x000000ec03b57224 */ /* 0x040fe200078e02ba */
[C---:B------:R-:W-:Y:S01]  /*82d0*/  ISETP.GT.U32.AND P3, PT, R3.reuse, R133, PT ;  /* 0x000000850300720c */ /* 0x040fe20003f64070 */
[----:B------:R-:W-:Y:S01]  /*82e0*/  IMAD.MOV.U32 R132, RZ, RZ, R175 ;  /* 0x000000ffff847224 */ /* 0x000fe200078e00af */
[----:B------:R-:W-:Y:S01]  /*82f0*/  ISETP.GT.U32.AND P6, PT, R3, R158, PT ;  /* 0x0000009e0300720c */ /* 0x000fe20003fc4070 */
[----:B------:R-:W-:Y:S01]  /*8300*/  IMAD.HI.U32 R235, R5, R180, RZ ;  /* 0x000000b405eb7227 */ /* 0x000fe200078e00ff */
[----:B------:R-:W-:-:S03]  /*8310*/  IABS R175, R137 ;  /* 0x0000008900af7213 */ /* 0x000fc60000000000 */
[----:B------:R-:W-:-:S04]  /*8320*/  IMAD.HI.U32 R186, R5, R176, RZ ;  /* 0x000000b005ba7227 */ /* 0x000fc800078e00ff */
[----:B------:R-:W-:Y:S01]  /*8330*/  @!P2 IMAD.MOV R132, RZ, RZ, -R132 ;  /* 0x000000ffff84a224 */ /* 0x000fe200078e0a84 */
[C---:B------:R-:W-:Y:S01]  /*8340*/  ISETP.GT.U32.AND P2, PT, R3.reuse, R181, PT ;  /* 0x000000b50300720c */ /* 0x040fe20003f44070 */
[----:B------:R-:W-:Y:S02]  /*8350*/  IMAD.MOV R235, RZ, RZ, -R235 ;  /* 0x000000ffffeb7224 */ /* 0x000fe400078e0aeb */
[----:B------:R-:W-:Y:S02]  /*8360*/  IMAD.MOV R186, RZ, RZ, -R186 ;  /* 0x000000ffffba7224 */ /* 0x000fe400078e0aba */
[--C-:B------:R-:W-:Y:S02]  /*8370*/  @!P0 IMAD.IADD R182, R182, 0x1, -R3.reuse ;  /* 0x00000001b6b68824 */ /* 0x100fe400078e0a03 */
[C---:B------:R-:W-:Y:S02]  /*8380*/  IMAD R180, R3.reuse, R235, R180 ;  /* 0x000000eb03b47224 */ /* 0x040fe400078e02b4 */
[C---:B------:R-:W-:Y:S01]  /*8390*/  IMAD R176, R3.reuse, R186, R176 ;  /* 0x000000ba03b07224 */ /* 0x040fe200078e02b0 */
[----:B------:R-:W-:Y:S01]  /*83a0*/  ISETP.GT.U32.AND P0, PT, R3, R182, PT ;  /* 0x000000b60300720c */ /* 0x000fe20003f04070 */
[--C-:B------:R-:W-:Y:S01]  /*83b0*/  @!P3 IMAD.IADD R133, R133, 0x1, -R3.reuse ;  /* 0x000000018585b824 */ /* 0x100fe200078e0a03 */
[C---:B------:R-:W-:Y:S01]  /*83c0*/  ISETP.GT.U32.AND P3, PT, R3.reuse, R180, PT ;  /* 0x000000b40300720c */ /* 0x040fe20003f64070 */
[--C-:B------:R-:W-:Y:S01]  /*83d0*/  @!P6 IMAD.IADD R158, R158, 0x1, -R3.reuse ;  /* 0x000000019e9ee824 */ /* 0x100fe200078e0a03 */
[----:B------:R-:W-:Y:S01]  /*83e0*/  ISETP.GT.U32.AND P6, PT, R3, R176, PT ;  /* 0x000000b00300720c */ /* 0x000fe20003fc4070 */
[----:B------:R-:W-:Y:S01]  /*83f0*/  @!P2 IMAD.IADD R181, R181, 0x1, -R3 ;  /* 0x00000001b5b5a824 */ /* 0x000fe200078e0a03 */
[----:B------:R-:W-:Y:S01]  /*8400*/  IABS R186, R138 ;  /* 0x0000008a00ba7213 */ /* 0x000fe20000000000 */
[----:B------:R-:W-:Y:S01]  /*8410*/  @!P1 IMAD.MOV R133, RZ, RZ, -R133 ;  /* 0x000000ffff859224 */ /* 0x000fe200078e0a85 */
[----:B------:R-:W-:Y:S01]  /*8420*/  ISETP.GE.AND P2, PT, R134, RZ, PT ;  /* 0x000000ff8600720c */ /* 0x000fe20003f46270 */
[----:B------:R-:W-:Y:S01]  /*8430*/  IMAD.HI.U32 R235, R5, R175, RZ ;  /* 0x000000af05eb7227 */ /* 0x000fe200078e00ff */
[----:B------:R-:W-:-:S03]  /*8440*/  ISETP.GT.U32.AND P1, PT, R3, R181, PT ;  /* 0x000000b50300720c */ /* 0x000fc60003f24070 */
[----:B------:R-:W-:-:S04]  /*8450*/  IMAD.HI.U32 R134, R5, R186, RZ ;  /* 0x000000ba05867227 */ /* 0x000fc800078e00ff */
[----:B------:R-:W-:Y:S01]  /*8460*/  @!P0 IMAD.IADD R182, R182, 0x1, -R3 ;  /* 0x00000001b6b68824 */ /* 0x000fe200078e0a03 */
[----:B------:R-:W-:Y:S01]  /*8470*/  ISETP.GE.AND P0, PT, R135, RZ, PT ;  /* 0x000000ff8700720c */ /* 0x000fe20003f06270 */
[----:B------:R-:W-:Y:S02]  /*8480*/  IMAD.MOV R235, RZ, RZ, -R235 ;  /* 0x000000ffffeb7224 */ /* 0x000fe400078e0aeb */
[----:B------:R-:W-:Y:S02]  /*8490*/  IMAD.MOV R135, RZ, RZ, -R134 ;  /* 0x000000ffff877224 */ /* 0x000fe400078e0a86 */
[--C-:B------:R-:W-:Y:S01]  /*84a0*/  @!P3 IMAD.IADD R180, R180, 0x1, -R3.reuse ;  /* 0x00000001b4b4b824 */ /* 0x100fe200078e0a03 */
[----:B------:R-:W-:Y:S01]  /*84b0*/  ISETP.GE.AND P3, PT, R136, RZ, PT ;  /* 0x000000ff8800720c */ /* 0x000fe20003f66270 */
[----:B------:R-:W-:Y:S02]  /*84c0*/  IMAD.MOV.U32 R134, RZ, RZ, R158 ;  /* 0x000000ffff867224 */ /* 0x000fe400078e009e */
[----:B------:R-:W-:Y:S01]  /*84d0*/  @!P6 IMAD.IADD R176, R176, 0x1, -R3 ;  /* 0x00000001b0b0e824 */ /* 0x000fe200078e0a03 */
[C---:B------:R-:W-:Y:S01]  /*84e0*/  ISETP.GT.U32.AND P6, PT, R3.reuse, R180, PT ;  /* 0x000000b40300720c */ /* 0x040fe20003fc4070 */
[C---:B------:R-:W-:Y:S01]  /*84f0*/  IMAD R175, R3.reuse, R235, R175 ;  /* 0x000000eb03af7224 */ /* 0x040fe200078e02af */
[----:B------:R-:W-:Y:S01]  /*8500*/  IABS R235, R141 ;  /* 0x0000008d00eb7213 */ /* 0x000fe20000000000 */
[----:B------:R-:W-:Y:S01]  /*8510*/  @!P4 IMAD.MOV R134, RZ, RZ, -R134 ;  /* 0x000000ffff86c224 */ /* 0x000fe200078e0a86 */
[----:B------:R-:W-:Y:S01]  /*8520*/  ISETP.GT.U32.AND P4, PT, R3, R176, PT ;  /* 0x000000b00300720c */ /* 0x000fe20003f84070 */
[----:B------:R-:W-:Y:S01]  /*8530*/  @!P1 IMAD.IADD R181, R181, 0x1, -R3 ;  /* 0x00000001b5b59824 */ /* 0x000fe200078e0a03 */
[C---:B------:R-:W-:Y:S01]  /*8540*/  ISETP.GT.U32.AND P1, PT, R3.reuse, R175, PT ;  /* 0x000000af0300720c */ /* 0x040fe20003f24070 */
[----:B------:R-:W-:Y:S01]  /*8550*/  IMAD R158, R3, R135, R186 ;  /* 0x00000087039e7224 */ /* 0x000fe200078e02ba */
[----:B------:R-:W-:Y:S01]  /*8560*/  IABS R186, R147 ;  /* 0x0000009300ba7213 */ /* 0x000fe20000000000 */
[----:B------:R-:W-:Y:S01]  /*8570*/  IMAD.MOV.U32 R135, RZ, RZ, R182 ;  /* 0x000000ffff877224 */ /* 0x000fe200078e00b6 */
[----:B------:R-:W-:Y:S01]  /*8580*/  IABS R182, R140 ;  /* 0x0000008c00b67213 */ /* 0x000fe20000000000 */
[----:B------:R-:W-:-:S02]  /*8590*/  IMAD.MOV.U32 R136, RZ, RZ, R181 ;  /* 0x000000ffff887224 */ /* 0x000fc400078e00b5 */
[----:B------:R-:W-:Y:S01]  /*85a0*/  @!P5 IMAD.MOV R135, RZ, RZ, -R135 ;  /* 0x000000ffff87d224 */ /* 0x000fe200078e0a87 */
[----:B------:R-:W-:Y:S01]  /*85b0*/  ISETP.GE.AND P5, PT, R137, RZ, PT ;  /* 0x000000ff8900720c */ /* 0x000fe20003fa6270 */
[--C-:B------:R-:W-:Y:S01]  /*85c0*/  @!P6 IMAD.IADD R180, R180, 0x1, -R3.reuse ;  /* 0x00000001b4b4e824 */ /* 0x100fe200078e0a03 */
[----:B------:R-:W-:Y:S01]  /*85d0*/  IABS R137, R142 ;  /* 0x0000008e00897213 */ /* 0x000fe20000000000 */
[--C-:B------:R-:W-:Y:S01]  /*85e0*/  @!P4 IMAD.IADD R176, R176, 0x1, -R3.reuse ;  /* 0x00000001b0b0c824 */ /* 0x100fe200078e0a03 */
[----:B------:R-:W-:Y:S01]  /*85f0*/  ISETP.GE.AND P4, PT, R140, RZ, PT ;  /* 0x000000ff8c00720c */ /* 0x000fe20003f86270 */
[----:B------:R-:W-:Y:S01]  /*8600*/  @!P1 IMAD.IADD R175, R175, 0x1, -R3 ;  /* 0x00000001afaf9824 */ /* 0x000fe200078e0a03 */
[----:B------:R-:W-:Y:S01]  /*8610*/  ISETP.GE.AND P6, PT, R138, RZ, PT ;  /* 0x000000ff8a00720c */ /* 0x000fe20003fc6270 */
[----:B------:R-:W-:Y:S01]  /*8620*/  IMAD.MOV.U32 R140, RZ, RZ, R137 ;  /* 0x000000ffff8c7224 */ /* 0x000fe200078e0089 */
[----:B------:R-:W-:Y:S01]  /*8630*/  ISETP.GE.AND P1, PT, R142, RZ, PT ;  /* 0x000000ff8e00720c */ /* 0x000fe20003f26270 */
[----:B------:R-:W-:Y:S01]  /*8640*/  IMAD.MOV.U32 R137, RZ, RZ, R180 ;  /* 0x000000ffff897224 */ /* 0x000fe200078e00b4 */
[----:B------:R-:W-:Y:S01]  /*8650*/  IABS R142, R139 ;  /* 0x0000008b008e7213 */ /* 0x000fe20000000000 */
[----:B------:R-:W-:-:S02]  /*8660*/  IMAD.MOV.U32 R181, RZ, RZ, R182 ;  /* 0x000000ffffb57224 */ /* 0x000fc400078e00b6 */
[----:B------:R-:W-:Y:S01]  /*8670*/  @!P2 IMAD.MOV R136, RZ, RZ, -R136 ;  /* 0x000000ffff88a224 */ /* 0x000fe200078e0a88 */
[C---:B------:R-:W-:Y:S01]  /*8680*/  ISETP.GT.U32.AND P2, PT, R3.reuse, R158, PT ;  /* 0x0000009e0300720c */ /* 0x040fe20003f44070 */
[----:B------:R-:W-:Y:S01]  /*8690*/  @!P0 IMAD.MOV R137, RZ, RZ, -R137 ;  /* 0x000000ffff898224 */ /* 0x000fe200078e0a89 */
[----:B------:R-:W-:Y:S01]  /*86a0*/  ISETP.GT.U32.AND P0, PT, R3, R175, PT ;  /* 0x000000af0300720c */ /* 0x000fe20003f04070 */
[----:B------:R-:W-:-:S04]  /*86b0*/  IMAD.HI.U32 R138, R5, R181, RZ ;  /* 0x000000b5058a7227 */ /* 0x000fc800078e00ff */
[----:B------:R-:W-:Y:S02]  /*86c0*/  IMAD.MOV R180, RZ, RZ, -R138 ;  /* 0x000000ffffb47224 */ /* 0x000fe400078e0a8a */
[----:B------:R-:W-:Y:S02]  /*86d0*/  IMAD.MOV.U32 R138, RZ, RZ, R176 ;  /* 0x000000ffff8a7224 */ /* 0x000fe400078e00b0 */
[----:B------:R-:W-:Y:S01]  /*86e0*/  IMAD R180, R3, R180, R181 ;  /* 0x000000b403b47224 */ /* 0x000fe200078e02b5 */
[----:B------:R-:W-:Y:S01]  /*86f0*/  IABS R181, R144 ;  /* 0x0000009000b57213 */ /* 0x000fe20000000000 */
[--C-:B------:R-:W-:Y:S01]  /*8700*/  @!P2 IMAD.IADD R158, R158, 0x1, -R3.reuse ;  /* 0x000000019e9ea824 */ /* 0x100fe200078e0a03 */
[----:B------:R-:W-:Y:S01]  /*8710*/  ISETP.GE.AND P2, PT, R139, RZ, PT ;  /* 0x000000ff8b00720c */ /* 0x000fe20003f46270 */
[----:B------:R-:W-:Y:S02]  /*8720*/  IMAD.MOV.U32 R176, RZ, RZ, R142 ;  /* 0x000000ffffb07224 */ /* 0x000fe400078e008e */
[----:B------:R-:W-:Y:S01]  /*8730*/  @!P0 IMAD.IADD R175, R175, 0x1, -R3 ;  /* 0x00000001afaf8824 */ /* 0x000fe200078e0a03 */
[C---:B------:R-:W-:Y:S01]  /*8740*/  ISETP.GT.U32.AND P0, PT, R3.reuse, R180, PT ;  /* 0x000000b40300720c */ /* 0x040fe20003f04070 */
[----:B------:R-:W-:Y:S01]  /*8750*/  @!P3 IMAD.MOV R138, RZ, RZ, -R138 ;  /* 0x000000ffff8ab224 */ /* 0x000fe200078e0a8a */
        /* <DEDUP_REMOVED lines=9> */
[C---:B------:R-:W-:Y:S01]  /*87f0*/  ISETP.GT.U32.AND P0, PT, R3.reuse, R176, PT ;  /* 0x000000b00300720c */ /* 0x040fe20003f04070 */
[----:B------:R-:W-:Y:S01]  /*8800*/  @!P3 IMAD.IADD R158, R158, 0x1, -R3 ;  /* 0x000000019e9eb824 */ /* 0x000fe200078e0a03 */
[----:B------:R-:W-:Y:S01]  /*8810*/  ISETP.GT.U32.AND P3, PT, R3, R142, PT ;  /* 0x0000008e0300720c */ /* 0x000fe20003f64070 */
[----:B------:R-:W-:-:S02]  /*8820*/  IMAD.MOV.U32 R139, RZ, RZ, R175 ;  /* 0x000000ffff8b7224 */ /* 0x000fc400078e00af */
[----:B------:R-:W-:-:S04]  /*8830*/  IMAD.HI.U32 R140, R5, R235, RZ ;  /* 0x000000eb058c7227 */ /* 0x000fc800078e00ff */
[----:B------:R-:W-:Y:S01]  /*8840*/  @!P5 IMAD.MOV R139, RZ, RZ, -R139 ;  /* 0x000000ffff8bd224 */ /* 0x000fe200078e0a8b */
[----:B------:R-:W-:Y:S01]  /*8850*/  ISETP.GT.U32.AND P5, PT, R3, R180, PT ;  /* 0x000000b40300720c */ /* 0x000fe20003fa4070 */
[----:B------:R-:W-:-:S04]  /*8860*/  IMAD.HI.U32 R239, R5, R186, RZ ;  /* 0x000000ba05ef7227 */ /* 0x000fc800078e00ff */
[--C-:B------:R-:W-:Y:S02]  /*8870*/  @!P0 IMAD.IADD R176, R176, 0x1, -R3.reuse ;  /* 0x00000001b0b08824 */ /* 0x100fe400078e0a03 */
[----:B------:R-:W-:Y:S02]  /*8880*/  @!P3 IMAD.IADD R142, R142, 0x1, -R3 ;  /* 0x000000018e8eb824 */ /* 0x000fe400078e0a03 */
[----:B------:R-:W-:Y:S01]  /*8890*/  IMAD.MOV R175, RZ, RZ, -R140 ;  /* 0x000000ffffaf7224 */ /* 0x000fe200078e0a8c */
[C---:B------:R-:W-:Y:S01]  /*88a0*/  ISETP.GT.U32.AND P0, PT, R3.reuse, R176, PT ;  /* 0x000000b00300720c */ /* 0x040fe20003f04070 */
[----:B------:R-:W-:Y:S01]  /*88b0*/  IMAD.MOV.U32 R140, RZ, RZ, R158 ;  /* 0x000000ffff8c7224 */ /* 0x000fe200078e009e */
[----:B------:R-:W-:Y:S01]  /*88c0*/  ISETP.GT.U32.AND P3, PT, R3, R142, PT ;  /* 0x0000008e0300720c */ /* 0x000fe20003f64070 */
[----:B------:R-:W-:Y:S01]  /*88d0*/  IMAD.HI.U32 R236, R5, R181, RZ ;  /* 0x000000b505ec7227 */ /* 0x000fe200078e00ff */
[----:B------:R-:W-:-:S03]  /*88e0*/  IABS R158, R145 ;  /* 0x00000091009e7213 */ /* 0x000fc60000000000 */
[----:B------:R-:W-:Y:S02]  /*88f0*/  IMAD.MOV R239, RZ, RZ, -R239 ;  /* 0x000000ffffef7224 */ /* 0x000fe400078e0aef */
[----:B------:R-:W-:Y:S02]  /*8900*/  @!P5 IMAD.IADD R180, R180, 0x1, -R3 ;  /* 0x00000001b4b4d824 */ /* 0x000fe400078e0a03 */
[----:B------:R-:W-:-:S04]  /*8910*/  IMAD.HI.U32 R240, R5, R182, RZ ;  /* 0x000000b605f07227 */ /* 0x000fc800078e00ff */
[----:B------:R-:W-:Y:S01]  /*8920*/  @!P6 IMAD.MOV R140, RZ, RZ, -R140 ;  /* 0x000000ffff8ce224 */ /* 0x000fe200078e0a8c */
[----:B------:R-:W-:Y:S01]  /*8930*/  ISETP.GE.AND P6, PT, R141, RZ, PT ;  /* 0x000000ff8d00720c */ /* 0x000fe20003fc6270 */
[C---:B------:R-:W-:Y:S01]  /*8940*/  IMAD R175, R3.reuse, R175, R235 ;  /* 0x000000af03af7224 */ /* 0x040fe200078e02eb */
[----:B------:R-:W-:Y:S01]  /*8950*/  IABS R235, R153 ;  /* 0x0000009900eb7213 */ /* 0x000fe20000000000 */
[----:B------:R-:W-:Y:S02]  /*8960*/  IMAD.MOV R236, RZ, RZ, -R236 ;  /* 0x000000ffffec7224 */ /* 0x000fe400078e0aec */
[C---:B------:R-:W-:Y:S01]  /*8970*/  IMAD R186, R3.reuse, R239, R186 ;  /* 0x000000ef03ba7224 */ /* 0x040fe200078e02ba */
[----:B------:R-:W-:Y:S01]  /*8980*/  ISETP.GT.U32.AND P5, PT, R3, R175, PT ;  /* 0x000000af0300720c */ /* 0x000fe20003fa4070 */
[----:B------:R-:W-:Y:S02]  /*8990*/  IMAD.MOV.U32 R141, RZ, RZ, R180 ;  /* 0x000000ffff8d7224 */ /* 0x000fe400078e00b4 */
[----:B------:R-:W-:-:S02]  /*89a0*/  IMAD.MOV R240, RZ, RZ, -R240 ;  /* 0x000000fffff07224 */ /* 0x000fc400078e0af0 */
[C---:B------:R-:W-:Y:S01]  /*89b0*/  IMAD R181, R3.reuse, R236, R181 ;  /* 0x000000ec03b57224 */ /* 0x040fe200078e02b5 */
[----:B------:R-:W-:Y:S01]  /*89c0*/  IABS R236, R149 ;  /* 0x0000009500ec7213 */ /* 0x000fe20000000000 */
[----:B------:R-:W-:Y:S01]  /*89d0*/  @!P4 IMAD.MOV R141, RZ, RZ, -R141 ;  /* 0x000000ffff8dc224 */ /* 0x000fe200078e0a8d */
[C---:B------:R-:W-:Y:S01]  /*89e0*/  ISETP.GT.U32.AND P4, PT, R3.reuse, R186, PT ;  /* 0x000000ba0300720c */ /* 0x040fe20003f84070 */
[C---:B------:R-:W-:Y:S02]  /*89f0*/  IMAD R182, R3.reuse, R240, R182 ;  /* 0x000000f003b67224 */ /* 0x040fe400078e02b6 */
[--C-:B------:R-:W-:Y:S01]  /*8a00*/  @!P0 IMAD.IADD R176, R176, 0x1, -R3.reuse ;  /* 0x00000001b0b08824 */ /* 0x100fe200078e0a03 */
[C---:B------:R-:W-:Y:S01]  /*8a10*/  ISETP.GT.U32.AND P0, PT, R3.reuse, R181, PT ;  /* 0x000000b50300720c */ /* 0x040fe20003f04070 */
[--C-:B------:R-:W-:Y:S01]  /*8a20*/  @!P3 IMAD.IADD R142, R142, 0x1, -R3.reuse ;  /* 0x000000018e8eb824 */ /* 0x100fe200078e0a03 */
[----:B------:R-:W-:Y:S01]  /*8a30*/  ISETP.GT.U32.AND P3, PT, R3, R182, PT ;  /* 0x000000b60300720c */ /* 0x000fe20003f64070 */
[----:B------:R-:W-:Y:S01]  /*8a40*/  @!P5 IMAD.IADD R175, R175, 0x1, -R3 ;  /* 0x00000001afafd824 */ /* 0x000fe200078e0a03 */
[----:B------:R-:W-:Y:S01]  /*8a50*/  ISETP.GE.AND P5, PT, R147, RZ, PT ;  /* 0x000000ff9300720c */ /* 0x000fe20003fa6270 */
[----:B------:R-:W-:Y:S01]  /*8a60*/  @!P1 IMAD.MOV R142, RZ, RZ, -R142 ;  /* 0x000000ffff8e9224 */ /* 0x000fe200078e0a8e */
[----:B------:R-:W-:Y:S01]  /*8a70*/  IABS R147, R146 ;  /* 0x0000009200937213 */ /* 0x000fe20000000000 */
[----:B------:R-:W-:Y:S01]  /*8a80*/  IMAD.HI.U32 R180, R5, R158, RZ ;  /* 0x0000009e05b47227 */ /* 0x000fe200078e00ff */
[----:B------:R-:W-:-:S03]  /*8a90*/  ISETP.GE.AND P1, PT, R143, RZ, PT ;  /* 0x000000ff8f00720c */ /* 0x000fc60003f26270 */
[--C-:B------:R-:W-:Y:S02]  /*8aa0*/  @!P4 IMAD.IADD R186, R186, 0x1, -R3.reuse ;  /* 0x00000001babac824 */ /* 0x100fe400078e0a03 */
[--C-:B------:R-:W-:Y:S02]  /*8ab0*/  @!P0 IMAD.IADD R181, R181, 0x1, -R3.reuse ;  /* 0x00000001b5b58824 */ /* 0x100fe400078e0a03 */
[----:B------:R-:W-:Y:S01]  /*8ac0*/  IMAD.MOV.U32 R143, RZ, RZ, R176 ;  /* 0x000000ffff8f7224 */ /* 0x000fe200078e00b0 */
[C---:B------:R-:W-:Y:S01]  /*8ad0*/  ISETP.GT.U32.AND P0, PT, R3.reuse, R186, PT ;  /* 0x000000ba0300720c */ /* 0x040fe20003f04070 */
[----:B------:R-:W-:Y:S01]  /*8ae0*/  @!P3 IMAD.IADD R182, R182, 0x1, -R3 ;  /* 0x00000001b6b6b824 */ /* 0x000fe200078e0a03 */
[----:B------:R-:W-:Y:S01]  /*8af0*/  ISETP.GT.U32.AND P3, PT, R3, R175, PT ;  /* 0x000000af0300720c */ /* 0x000fe20003f64070 */
[----:B------:R-:W-:-:S03]  /*8b00*/  IMAD.HI.U32 R176, R5, R147, RZ ;  /* 0x0000009305b07227 */ /* 0x000fc600078e00ff */
[C---:B------:R-:W-:Y:S01]  /*8b10*/  ISETP.GT.U32.AND P4, PT, R3.reuse, R182, PT ;  /* 0x000000b60300720c */ /* 0x040fe20003f84070 */
        /* <DEDUP_REMOVED lines=8> */
[----:B------:R-:W-:Y:S01]  /*8ba0*/  ISETP.GE.AND P3, PT, R144, RZ, PT ;  /* 0x000000ff9000720c */ /* 0x000fe20003f66270 */
[----:B------:R-:W-:-:S04]  /*8bb0*/  IMAD.HI.U32 R144, R5, R158, RZ ;  /* 0x0000009e05907227 */ /* 0x000fc800078e00ff */
[----:B------:R-:W-:Y:S01]  /*8bc0*/  @!P4 IMAD.IADD R182, R182, 0x1, -R3 ;  /* 0x00000001b6b6c824 */ /* 0x000fe200078e0a03 */
[C---:B------:R-:W-:Y:S01]  /*8bd0*/  ISETP.GT.U32.AND P4, PT, R3.reuse, R180, PT ;  /* 0x000000b40300720c */ /* 0x040fe20003f84070 */
[----:B------:R-:W-:Y:S01]  /*8be0*/  @!P2 IMAD.MOV R143, RZ, RZ, -R143 ;  /* 0x000000ffff8fa224 */ /* 0x000fe200078e0a8f */
[C---:B------:R-:W-:Y:S01]  /*8bf0*/  ISETP.GT.U32.AND P2, PT, R3.reuse, R181, PT ;  /* 0x000000b50300720c */ /* 0x040fe20003f44070 */
[----:B------:R-:W-:Y:S02]  /*8c00*/  IMAD.MOV R144, RZ, RZ, -R144 ;  /* 0x000000ffff907224 */ /* 0x000fe400078e0a90 */
[----:B------:R-:W-:Y:S02]  /*8c10*/  @!P0 IMAD.IADD R176, R176, 0x1, -R3 ;  /* 0x00000001b0b08824 */ /* 0x000fe400078e0a03 */
[----:B------:R-:W-:Y:S02]  /*8c20*/  IMAD R158, R3, R144, R158 ;  /* 0x00000090039e7224 */ /* 0x000fe400078e029e */
[----:B------:R-:W-:-:S02]  /*8c30*/  IMAD.MOV.U32 R144, RZ, RZ, R175 ;  /* 0x000000ffff907224 */ /* 0x000fc400078e00af */
[----:B------:R-:W-:-:S04]  /*8c40*/  IMAD.HI.U32 R239, R5, R236, RZ ;  /* 0x000000ec05ef7227 */ /* 0x000fc800078e00ff */
[----:B------:R-:W-:Y:S01]  /*8c50*/  @!P6 IMAD.MOV R144, RZ, RZ, -R144 ;  /* 0x000000ffff90e224 */ /* 0x000fe200078e0a90 */
[----:B------:R-:W-:Y:S01]  /*8c60*/  ISETP.GT.U32.AND P6, PT, R3, R176, PT ;  /* 0x000000b00300720c */ /* 0x000fe20003fc4070 */
[--C-:B------:R-:W-:Y:S01]  /*8c70*/  @!P4 IMAD.IADD R180, R180, 0x1, -R3.reuse ;  /* 0x00000001b4b4c824 */ /* 0x100fe200078e0a03 */
[----:B------:R-:W-:Y:S01]  /*8c80*/  ISETP.GE.AND P4, PT, R146, RZ, PT ;  /* 0x000000ff9200720c */ /* 0x000fe20003f86270 */
[----:B------:R-:W-:Y:S01]  /*8c90*/  @!P2 IMAD.IADD R181, R181, 0x1, -R3 ;  /* 0x00000001b5b5a824 */ /* 0x000fe200078e0a03 */
[----:B------:R-:W-:Y:S01]  /*8ca0*/  ISETP.GE.AND P2, PT, R145, RZ, PT ;  /* 0x000000ff9100720c */ /* 0x000fe20003f46270 */
[----:B------:R-:W-:Y:S01]  /*8cb0*/  IMAD.MOV R239, RZ, RZ, -R239 ;  /* 0x000000ffffef7224 */ /* 0x000fe200078e0aef */
[----:B------:R-:W-:Y:S01]  /*8cc0*/  ISETP.GT.U32.AND P0, PT, R3, R180, PT ;  /* 0x000000b40300720c */ /* 0x000fe20003f04070 */
[----:B------:R-:W-:Y:S02]  /*8cd0*/  IMAD.MOV.U32 R145, RZ, RZ, R182 ;  /* 0x000000ffff917224 */ /* 0x000fe400078e00b6 */
[----:B------:R-:W-:-:S02]  /*8ce0*/  IMAD.MOV.U32 R147, RZ, RZ, R181 ;  /* 0x000000ffff937224 */ /* 0x000fc400078e00b5 */
[----:B------:R-:W-:Y:S01]  /*8cf0*/  @!P1 IMAD.MOV R145, RZ, RZ, -R145 ;  /* 0x000000ffff919224 */ /* 0x000fe200078e0a91 */
[C---:B------:R-:W-:Y:S01]  /*8d00*/  ISETP.GT.U32.AND P1, PT, R3.reuse, R158, PT ;  /* 0x0000009e0300720c */ /* 0x040fe20003f24070 */
[C---:B------:R-:W-:Y:S01]  /*8d10*/  IMAD R181, R3.reuse, R239, R236 ;  /* 0x000000ef03b57224 */ /* 0x040fe200078e02ec */
[----:B------:R-:W-:Y:S01]  /*8d20*/  IABS R236, R151 ;  /* 0x0000009700ec7213 */ /* 0x000fe20000000000 */
[--C-:B------:R-:W-:Y:S01]  /*8d30*/  @!P6 IMAD.IADD R176, R176, 0x1, -R3.reuse ;  /* 0x00000001b0b0e824 */ /* 0x100fe200078e0a03 */
[----:B------:R-:W-:Y:S01]  /*8d40*/  IABS R239, R152 ;  /* 0x0000009800ef7213 */ /* 0x000fe20000000000 */
[----:B------:R-:W-:Y:S01]  /*8d50*/  IMAD.MOV.U32 R146, RZ, RZ, R186 ;  /* 0x000000ffff927224 */ /* 0x000fe200078e00ba */
[----:B------:R-:W-:Y:S01]  /*8d60*/  ISETP.GT.U32.AND P6, PT, R3, R181, PT ;  /* 0x000000b50300720c */ /* 0x000fe20003fc4070 */
[--C-:B------:R-:W-:Y:S01]  /*8d70*/  @!P0 IMAD.IADD R180, R180, 0x1, -R3.reuse ;  /* 0x00000001b4b48824 */ /* 0x100fe200078e0a03 */
[----:B------:R-:W-:Y:S01]  /*8d80*/  ISETP.GE.AND P0, PT, R153, RZ, PT ;  /* 0x000000ff9900720c */ /* 0x000fe20003f06270 */
[----:B------:R-:W-:Y:S01]  /*8d90*/  @!P5 IMAD.MOV R146, RZ, RZ, -R146 ;  /* 0x000000ffff92d224 */ /* 0x000fe200078e0a92 */
[----:B------:R-:W-:Y:S01]  /*8da0*/  ISETP.GE.AND P5, PT, R148, RZ, PT ;  /* 0x000000ff9400720c */ /* 0x000fe20003fa6270 */
[----:B------:R-:W-:Y:S01]  /*8db0*/  IMAD.MOV.U32 R148, RZ, RZ, R180 ;  /* 0x000000ffff947224 */ /* 0x000fe200078e00b4 */
[----:B------:R-:W-:Y:S01]  /*8dc0*/  IABS R153, R150 ;  /* 0x0000009600997213 */ /* 0x000fe20000000000 */
[----:B------:R-:W-:Y:S01]  /*8dd0*/  @!P1 IMAD.IADD R158, R158, 0x1, -R3 ;  /* 0x000000019e9e9824 */ /* 0x000fe200078e0a03 */
[----:B------:R-:W-:Y:S01]  /*8de0*/  ISETP.GE.AND P1, PT, R150, RZ, PT ;  /* 0x000000ff9600720c */ /* 0x000fe20003f26270 */
[----:B------:R-:W-:Y:S01]  /*8df0*/  @!P2 IMAD.MOV R148, RZ, RZ, -R148 ;  /* 0x000000ffff94a224 */ /* 0x000fe200078e0a94 */
[----:B------:R-:W-:Y:S01]  /*8e00*/  IABS R186, R155 ;  /* 0x0000009b00ba7213 */ /* 0x000fe20000000000 */
[----:B------:R-:W-:Y:S01]  /*8e10*/  IMAD.HI.U32 R175, R5, R235, RZ ;  /* 0x000000eb05af7227 */ /* 0x000fe200078e00ff */
[----:B------:R-:W-:-:S03]  /*8e20*/  ISETP.GT.U32.AND P2, PT, R3, R158, PT ;  /* 0x0000009e0300720c */ /* 0x000fc60003f44070 */
[----:B------:R-:W-:Y:S02]  /*8e30*/  @!P6 IMAD.IADD R181, R181, 0x1, -R3 ;  /* 0x00000001b5b5e824 */ /* 0x000fe400078e0a03 */
[----:B------:R-:W-:Y:S02]  /*8e40*/  IMAD.MOV R175, RZ, RZ, -R175 ;  /* 0x000000ffffaf7224 */ /* 0x000fe400078e0aaf */
[----:B------:R-:W-:Y:S01]  /*8e50*/  IMAD.HI.U32 R150, R5, R153, RZ ;  /* 0x0000009905967227 */ /* 0x000fe200078e00ff */
[----:B------:R-:W-:-:S03]  /*8e60*/  ISETP.GT.U32.AND P6, PT, R3, R181, PT ;  /* 0x000000b50300720c */ /* 0x000fc60003fc4070 */
[C---:B------:R-:W-:Y:S01]  /*8e70*/  IMAD R175, R3.reuse, R175, R235 ;  /* 0x000000af03af7224 */ /* 0x040fe200078e02eb */
[----:B------:R-:W-:Y:S01]  /*8e80*/  IABS R235, R154 ;  /* 0x0000009a00eb7213 */ /* 0x000fe20000000000 */
[----:B------:R-:W-:Y:S02]  /*8e90*/  IMAD.MOV R150, RZ, RZ, -R150 ;  /* 0x000000ffff967224 */ /* 0x000fe400078e0a96 */
[----:B------:R-:W-:Y:S01]  /*8ea0*/  @!P2 IMAD.IADD R158, R158, 0x1, -R3 ;  /* 0x000000019e9ea824 */ /* 0x000fe200078e0a03 */
[C---:B------:R-:W-:Y:S01]  /*8eb0*/  ISETP.GT.U32.AND P2, PT, R3.reuse, R175, PT ;  /* 0x000000af0300720c */ /* 0x040fe20003f44070 */
[----:B------:R-:W-:Y:S02]  /*8ec0*/  IMAD R153, R3, R150, R153 ;  /* 0x0000009603997224 */ /* 0x000fe400078e0299 */
[----:B------:R-:W-:Y:S01]  /*8ed0*/  @!P3 IMAD.MOV R147, RZ, RZ, -R147 ;  /* 0x000000ffff93b224 */ /* 0x000fe200078e0a93 */
[----:B------:R-:W-:Y:S01]  /*8ee0*/  ISETP.GE.AND P3, PT, R149, RZ, PT ;  /* 0x000000ff9500720c */ /* 0x000fe20003f66270 */
[----:B------:R-:W-:Y:S01]  /*8ef0*/  @!P6 IMAD.IADD R181, R181, 0x1, -R3 ;  /* 0x00000001b5b5e824 */ /* 0x000fe200078e0a03 */
[----:B------:R-:W-:Y:S01]  /*8f00*/  ISETP.GT.U32.AND P6, PT, R3, R153, PT ;  /* 0x000000990300720c */ /* 0x000fe20003fc4070 */
[----:B------:R-:W-:-:S02]  /*8f10*/  IMAD.MOV.U32 R149, RZ, RZ, R176 ;  /* 0x000000ffff957224 */ /* 0x000fc400078e00b0 */
[----:B------:R-:W-:-:S04]  /*8f20*/  IMAD.HI.U32 R150, R5, R235, RZ ;  /* 0x000000eb05967227 */ /* 0x000fc800078e00ff */
[----:B------:R-:W-:Y:S01]  /*8f30*/  @!P4 IMAD.MOV R149, RZ, RZ, -R149 ;  /* 0x000000ffff95c224 */ /* 0x000fe200078e0a95 */
[----:B------:R-:W-:Y:S01]  /*8f40*/  ISETP.GE.AND P4, PT, R151, RZ, PT ;  /* 0x000000ff9700720c */ /* 0x000fe20003f86270 */
[----:B------:R-:W-:Y:S01]  /*8f50*/  @!P2 IMAD.IADD R175, R175, 0x1, -R3 ;  /* 0x00000001afafa824 */ /* 0x000fe200078e0a03 */
[----:B------:R-:W-:Y:S01]  /*8f60*/  ISETP.GE.AND P2, PT, R152, RZ, PT ;  /* 0x000000ff9800720c */ /* 0x000fe20003f46270 */
[----:B------:R-:W-:-:S04]  /*8f70*/  IMAD.HI.U32 R151, R5, R186, RZ ;  /* 0x000000ba05977227 */ /* 0x000fc800078e00ff */
[----:B------:R-:W-:Y:S02]  /*8f80*/  IMAD.MOV R150, RZ, RZ, -R150 ;  /* 0x000000ffff967224 */ /* 0x000fe400078e0a96 */
[----:B------:R-:W-:-:S04]  /*8f90*/  IMAD.HI.U32 R180, R5, R236, RZ ;  /* 0x000000ec05b47227 */ /* 0x000fc800078e00ff */
[----:B------:R-:W-:Y:S01]  /*8fa0*/  @!P6 IMAD.IADD R153, R153, 0x1, -R3 ;  /* 0x000000019999e824 */ /* 0x000fe200078e0a03 */
[----:B------:R-:W-:Y:S01]  /*8fb0*/  ISETP.GT.U32.AND P6, PT, R3, R175, PT ;  /* 0x000000af0300720c */ /* 0x000fe20003fc4070 */
[----:B------:R-:W-:-:S04]  /*8fc0*/  IMAD.HI.U32 R176, R5, R239, RZ ;  /* 0x000000ef05b07227 */ /* 0x000fc800078e00ff */
[----:B------:R-:W-:Y:S02]  /*8fd0*/  IMAD.MOV R151, RZ, RZ, -R151 ;  /* 0x000000ffff977224 */ /* 0x000fe400078e0a97 */
[C---:B------:R-:W-:Y:S02]  /*8fe0*/  IMAD R235, R3.reuse, R150, R235 ;  /* 0x0000009603eb7224 */ /* 0x040fe400078e02eb */
[----:B------:R-:W-:Y:S02]  /*8ff0*/  IMAD.MOV R180, RZ, RZ, -R180 ;  /* 0x000000ffffb47224 */ /* 0x000fe400078e0ab4 */
[----:B------:R-:W-:Y:S01]  /*9000*/  IMAD.MOV.U32 R150, RZ, RZ, R158 ;  /* 0x000000ffff967224 */ /* 0x000fe200078e009e */
[----:B------:R-:W-:Y:S01]  /*9010*/  IABS R158, R156 ;  /* 0x0000009c009e7213 */ /* 0x000fe20000000000 */
[----:B------:R-:W-:Y:S02]  /*9020*/  IMAD.MOV R176, RZ, RZ, -R176 ;  /* 0x000000ffffb07224 */ /* 0x000fe400078e0ab0 */
[----:B------:R-:W-:-:S02]  /*9030*/  IMAD R186, R3, R151, R186 ;  /* 0x0000009703ba7224 */ /* 0x000fc400078e02ba */
[C---:B------:R-:W-:Y:S01]  /*9040*/  IMAD R236, R3.reuse, R180, R236 ;  /* 0x000000b403ec7224 */ /* 0x040fe200078e02ec */
[----:B------:R-:W-:Y:S01]  /*9050*/  IABS R180, R157 ;  /* 0x0000009d00b47213 */ /* 0x000fe20000000000 */
[----:B------:R-:W-:Y:S01]  /*9060*/  @!P5 IMAD.MOV R150, RZ, RZ, -R150 ;  /* 0x000000ffff96d224 */ /* 0x000fe200078e0a96 */
        /* <DEDUP_REMOVED lines=9> */
[----:B------:R-:W-:-:S04]  /*9100*/  IMAD.HI.U32 R182, R5, R158, RZ ;  /* 0x0000009e05b67227 */ /* 0x000fc800078e00ff */
[----:B------:R-:W-:Y:S02]  /*9110*/  IMAD.MOV R182, RZ, RZ, -R182 ;  /* 0x000000ffffb67224 */ /* 0x000fe400078e0ab6 */
[--C-:B------:R-:W-:Y:S01]  /*9120*/  @!P5 IMAD.IADD R153, R153, 0x1, -R3.reuse ;  /* 0x000000019999d824 */ /* 0x100fe200078e0a03 */
[C---:B------:R-:W-:Y:S01]  /*9130*/  ISETP.GT.U32.AND P5, PT, R3.reuse, R235, PT ;  /* 0x000000eb0300720c */ /* 0x040fe20003fa4070 */
[C---:B------:R-:W-:Y:S02]  /*9140*/  IMAD R158, R3.reuse, R182, R158 ;  /* 0x000000b6039e7224 */ /* 0x040fe400078e029e */
[----:B------:R-:W-:Y:S01]  /*9150*/  @!P3 IMAD.IADD R236, R236, 0x1, -R3 ;  /* 0x00000001ececb824 */ /* 0x000fe200078e0a03 */
[----:B------:R-:W-:Y:S01]  /*9160*/  ISETP.GT.U32.AND P3, PT, R3, R186, PT ;  /* 0x000000ba0300720c */ /* 0x000fe20003f64070 */
[----:B------:R-:W-:-:S04]  /*9170*/  IMAD.HI.U32 R152, R5, R176, RZ ;  /* 0x000000b005987227 */ /* 0x000fc800078e00ff */
[--C-:B------:R-:W-:Y:S01]  /*9180*/  @!P6 IMAD.IADD R239, R239, 0x1, -R3.reuse ;  /* 0x00000001efefe824 */ /* 0x100fe200078e0a03 */
[----:B------:R-:W-:Y:S01]  /*9190*/  ISETP.GT.U32.AND P6, PT, R3, R158, PT ;  /* 0x0000009e0300720c */ /* 0x000fe20003fc4070 */
[----:B------:R-:W-:Y:S02]  /*91a0*/  IMAD.MOV R152, RZ, RZ, -R152 ;  /* 0x000000ffff987224 */ /* 0x000fe400078e0a98 */
[----:B------:R-:W-:Y:S01]  /*91b0*/  @!P5 IMAD.IADD R235, R235, 0x1, -R3 ;  /* 0x00000001ebebd824 */ /* 0x000fe200078e0a03 */
[C---:B------:R-:W-:Y:S01]  /*91c0*/  ISETP.GT.U32.AND P5, PT, R3.reuse, R236, PT ;  /* 0x000000ec0300720c */ /* 0x040fe20003fa4070 */
[----:B------:R-:W-:Y:S02]  /*91d0*/  IMAD R176, R3, R152, R176 ;  /* 0x0000009803b07224 */ /* 0x000fe400078e02b0 */
[----:B------:R-:W-:Y:S02]  /*91e0*/  IMAD.MOV.U32 R152, RZ, RZ, R175 ;  /* 0x000000ffff987224 */ /* 0x000fe400078e00af */
[----:B------:R-:W-:-:S04]  /*91f0*/  IMAD.HI.U32 R240, R5, R180, RZ ;  /* 0x000000b405f07227 */ /* 0x000fc800078e00ff */
[--C-:B------:R-:W-:Y:S01]  /*9200*/  @!P3 IMAD.IADD R186, R186, 0x1, -R3.reuse ;  /* 0x00000001babab824 */ /* 0x100fe200078e0a03 */
[C---:B------:R-:W-:Y:S01]  /*9210*/  ISETP.GT.U32.AND P3, PT, R3.reuse, R235, PT ;  /* 0x000000eb0300720c */ /* 0x040fe20003f64070 */
[----:B------:R-:W-:Y:S01]  /*9220*/  @!P0 IMAD.MOV R152, RZ, RZ, -R152 ;  /* 0x000000ffff988224 */ /* 0x000fe200078e0a98 */
[----:B------:R-:W-:Y:S01]  /*9230*/  ISETP.GT.U32.AND P0, PT, R3, R239, PT ;  /* 0x000000ef0300720c */ /* 0x000fe20003f04070 */
[----:B------:R-:W-:Y:S02]  /*9240*/  IMAD.MOV R240, RZ, RZ, -R240 ;  /* 0x000000fffff07224 */ /* 0x000fe400078e0af0 */
[----:B------:R-:W-:Y:S02]  /*9250*/  @!P6 IMAD.IADD R158, R158, 0x1, -R3 ;  /* 0x000000019e9ee824 */ /* 0x000fe400078e0a03 */
[----:B------:R-:W-:-:S03]  /*9260*/  IMAD.HI.U32 R182, R5, R181, RZ ;  /* 0x000000b505b67227 */ /* 0x000fc600078e00ff */
[C---:B------:R-:W-:Y:S01]  /*9270*/  ISETP.GT.U32.AND P6, PT, R3.reuse, R158, PT ;  /* 0x0000009e0300720c */ /* 0x040fe20003fc4070 */
[----:B------:R-:W-:Y:S01]  /*9280*/  @!P1 IMAD.MOV R153, RZ, RZ, -R153 ;  /* 0x000000ffff999224 */ /* 0x000fe200078e0a99 */
[C---:B------:R-:W-:Y:S01]  /*9290*/  ISETP.GT.U32.AND P1, PT, R3.reuse, R186, PT ;  /* 0x000000ba0300720c */ /* 0x040fe20003f24070 */
[C---:B------:R-:W-:Y:S02]  /*92a0*/  IMAD R180, R3.reuse, R240, R180 ;  /* 0x000000f003b47224 */ /* 0x040fe400078e02b4 */
[----:B------:R-:W-:Y:S02]  /*92b0*/  IMAD.MOV R182, RZ, RZ, -R182 ;  /* 0x000000ffffb67224 */ /* 0x000fe400078e0ab6 */
[----:B------:R-:W-:Y:S01]  /*92c0*/  @!P5 IMAD.IADD R236, R236, 0x1, -R3 ;  /* 0x00000001ececd824 */ /* 0x000fe200078e0a03 */
[C---:B------:R-:W-:Y:S01]  /*92d0*/  ISETP.GT.U32.AND P5, PT, R3.reuse, R180, PT ;  /* 0x000000b40300720c */ /* 0x040fe20003fa4070 */
[----:B------:R-:W-:Y:S01]  /*92e0*/  IMAD R175, R3, R182, R181 ;  /* 0x000000b603af7224 */ /* 0x000fe200078e02b5 */
[----:B------:R-:W-:Y:S01]  /*92f0*/  IABS R181, R168 ;  /* 0x000000a800b57213 */ /* 0x000fe20000000000 */
[--C-:B------:R-:W-:Y:S01]  /*9300*/  @!P0 IMAD.IADD R239, R239, 0x1, -R3.reuse ;  /* 0x00000001efef8824 */ /* 0x100fe200078e0a03 */
[----:B------:R-:W-:Y:S01]  /*9310*/  ISETP.GT.U32.AND P0, PT, R3, R176, PT ;  /* 0x000000b00300720c */ /* 0x000fe20003f04070 */
[----:B------:R-:W-:Y:S01]  /*9320*/  @!P3 IMAD.IADD R235, R235, 0x1, -R3 ;  /* 0x00000001ebebb824 */ /* 0x000fe200078e0a03 */
[----:B------:R-:W-:Y:S01]  /*9330*/  ISETP.GE.AND P3, PT, R154, RZ, PT ;  /* 0x000000ff9a00720c */ /* 0x000fe20003f66270 */
[----:B------:R-:W-:Y:S01]  /*9340*/  IMAD.HI.U32 R154, R5, R181, RZ ;  /* 0x000000b5059a7227 */ /* 0x000fe200078e00ff */
[----:B------:R-:W-:-:S03]  /*9350*/  IABS R182, R164 ;  /* 0x000000a400b67213 */ /* 0x000fc60000000000 */
[--C-:B------:R-:W-:Y:S01]  /*9360*/  @!P1 IMAD.IADD R186, R186, 0x1, -R3.reuse ;  /* 0x00000001baba9824 */ /* 0x100fe200078e0a03 */
[----:B------:R-:W-:Y:S01]  /*9370*/  ISETP.GT.U32.AND P1, PT, R3, R175, PT ;  /* 0x000000af0300720c */ /* 0x000fe20003f24070 */
[----:B------:R-:W-:Y:S01]  /*9380*/  @!P6 IMAD.IADD R158, R158, 0x1, -R3 ;  /* 0x000000019e9ee824 */ /* 0x000fe200078e0a03 */
[----:B------:R-:W-:Y:S01]  /*9390*/  ISETP.GE.AND P6, PT, R155, RZ, PT ;  /* 0x000000ff9b00720c */ /* 0x000fe20003fc6270 */
[----:B------:R-:W-:Y:S01]  /*93a0*/  IMAD.MOV R154, RZ, RZ, -R154 ;  /* 0x000000ffff9a7224 */ /* 0x000fe200078e0a9a */
[----:B------:R-:W-:Y:S01]  /*93b0*/  IABS R155, R174 ;  /* 0x000000ae009b7213 */ /* 0x000fe20000000000 */
[----:B------:R-:W-:-:S04]  /*93c0*/  IMAD.HI.U32 R240, R5, R182, RZ ;  /* 0x000000b605f07227 */ /* 0x000fc800078e00ff */
[----:B------:R-:W-:Y:S01]  /*93d0*/  @!P5 IMAD.IADD R180, R180, 0x1, -R3 ;  /* 0x00000001b4b4d824 */ /* 0x000fe200078e0a03 */
[----:B------:R-:W-:Y:S01]  /*93e0*/  ISETP.GE.AND P5, PT, R156, RZ, PT ;  /* 0x000000ff9c00720c */ /* 0x000fe20003fa6270 */
[----:B------:R-:W-:Y:S02]  /*93f0*/  IMAD R181, R3, R154, R181 ;  /* 0x0000009a03b57224 */ /* 0x000fe400078e02b5 */
[----:B------:R-:W-:Y:S02]  /*9400*/  IMAD.MOV.U32 R154, RZ, RZ, R236 ;  /* 0x000000ffff9a7224 */ /* 0x000fe400078e00ec */
[----:B------:R-:W-:Y:S02]  /*9410*/  IMAD.MOV R240, RZ, RZ, -R240 ;  /* 0x000000fffff07224 */ /* 0x000fe400078e0af0 */
[----:B------:R-:W-:Y:S02]  /*9420*/  IMAD.MOV.U32 R236, RZ, RZ, R155 ;  /* 0x000000ffffec7224 */ /* 0x000fe400078e009b */
[----:B------:R-:W-:Y:S01]  /*9430*/  @!P0 IMAD.IADD R176, R176, 0x1, -R3 ;  /* 0x00000001b0b08824 */ /* 0x000fe200078e0a03 */
[----:B------:R-:W-:Y:S01]  /*9440*/  ISETP.GE.AND P0, PT, R157, RZ, PT ;  /* 0x000000ff9d00720c */ /* 0x000fe20003f06270 */
[----:B------:R-:W-:-:S02]  /*9450*/  IMAD.MOV.U32 R155, RZ, RZ, R239 ;  /* 0x000000ffff9b7224 */ /* 0x000fc400078e00ef */
[----:B------:R-:W-:Y:S01]  /*9460*/  IMAD R182, R3, R240, R182 ;  /* 0x000000f003b67224 */ /* 0x000fe200078e02b6 */
[----:B------:R-:W-:Y:S01]  /*9470*/  IABS R240, R184 ;  /* 0x000000b800f07213 */ /* 0x000fe20000000000 */
[----:B------:R-:W-:Y:S01]  /*9480*/  @!P1 IMAD.IADD R175, R175, 0x1, -R3 ;  /* 0x00000001afaf9824 */ /* 0x000fe200078e0a03 */
[C---:B------:R-:W-:Y:S01]  /*9490*/  ISETP.GT.U32.AND P1, PT, R3.reuse, R180, PT ;  /* 0x000000b40300720c */ /* 0x040fe20003f24070 */
[----:B------:R-:W-:Y:S01]  /*94a0*/  IMAD.MOV.U32 R156, RZ, RZ, R235 ;  /* 0x000000ffff9c7224 */ /* 0x000fe200078e00eb */
[----:B------:R-:W-:Y:S01]  /*94b0*/  IABS R235, R169 ;  /* 0x000000a900eb7213 */ /* 0x000fe20000000000 */
[----:B------:R-:W-:Y:S01]  /*94c0*/  @!P2 IMAD.MOV R155, RZ, RZ, -R155 ;  /* 0x000000ffff9ba224 */ /* 0x000fe200078e0a9b */
[C---:B------:R-:W-:Y:S01]  /*94d0*/  ISETP.GT.U32.AND P2, PT, R3.reuse, R176, PT ;  /* 0x000000b00300720c */ /* 0x040fe20003f44070 */
[----:B------:R-:W-:Y:S01]  /*94e0*/  @!P3 IMAD.MOV R156, RZ, RZ, -R156 ;  /* 0x000000ffff9cb224 */ /* 0x000fe200078e0a9c */
[----:B------:R-:W-:Y:S01]  /*94f0*/  ISETP.GT.U32.AND P3, PT, R3, R182, PT ;  /* 0x000000b60300720c */ /* 0x000fe20003f64070 */
[----:B------:R-:W-:-:S02]  /*9500*/  IMAD.MOV.U32 R157, RZ, RZ, R186 ;  /* 0x000000ffff9d7224 */ /* 0x000fc400078e00ba */
[----:B------:R-:W-:Y:S01]  /*9510*/  @!P5 IMAD.MOV R158, RZ, RZ, -R158 ;  /* 0x000000ffff9ed224 */ /* 0x000fe200078e0a9e */
[C---:B------:R-:W-:Y:S01]  /*9520*/  ISETP.GT.U32.AND P5, PT, R3.reuse, R181, PT ;  /* 0x000000b50300720c */ /* 0x040fe20003fa4070 */
[----:B------:R-:W-:Y:S01]  /*9530*/  @!P4 IMAD.MOV R154, RZ, RZ, -R154 ;  /* 0x000000ffff9ac224 */ /* 0x000fe200078e0a9a */
[----:B------:R-:W-:Y:S01]  /*9540*/  ISETP.GT.U32.AND P4, PT, R3, R175, PT ;  /* 0x000000af0300720c */ /* 0x000fe20003f84070 */
[----:B------:R-:W-:Y:S01]  /*9550*/  @!P6 IMAD.MOV R157, RZ, RZ, -R157 ;  /* 0x000000ffff9de224 */ /* 0x000fe200078e0a9d */
[----:B------:R-:W-:Y:S01]  /*9560*/  ISETP.GE.AND P6, PT, R159, RZ, PT ;  /* 0x000000ff9f00720c */ /* 0x000fe20003fc6270 */
[----:B------:R-:W-:-:S04]  /*9570*/  IMAD.HI.U32 R159, R5, R236, RZ ;  /* 0x000000ec059f7227 */ /* 0x000fc800078e00ff */
[--C-:B------:R-:W-:Y:S01]  /*9580*/  @!P1 IMAD.IADD R180, R180, 0x1, -R3.reuse ;  /* 0x00000001b4b49824 */ /* 0x100fe200078e0a03 */
[----:B------:R-:W-:Y:S01]  /*9590*/  ISETP.GE.AND P1, PT, R160, RZ, PT ;  /* 0x000000ffa000720c */ /* 0x000fe20003f26270 */
[----:B------:R-:W-:Y:S01]  /*95a0*/  @!P2 IMAD.IADD R176, R176, 0x1, -R3 ;  /* 0x00000001b0b0a824 */ /* 0x000fe200078e0a03 */
[----:B------:R-:W-:Y:S01]  /*95b0*/  ISETP.GE.AND P2, PT, R164, RZ, PT ;  /* 0x000000ffa400720c */ /* 0x000fe20003f46270 */
[----:B------:R-:W-:Y:S02]  /*95c0*/  IMAD.MOV R164, RZ, RZ, -R159 ;  /* 0x000000ffffa47224 */ /* 0x000fe400078e0a9f */
[----:B------:R-:W-:Y:S01]  /*95d0*/  @!P3 IMAD.IADD R182, R182, 0x1, -R3 ;  /* 0x00000001b6b6b824 */ /* 0x000fe200078e0a03 */
[----:B------:R-:W-:Y:S01]  /*95e0*/  ISETP.GE.AND P3, PT, R174, RZ, PT ;  /* 0x000000ffae00720c */ /* 0x000fe20003f66270 */
[----:B------:R-:W-:Y:S01]  /*95f0*/  IMAD.MOV.U32 R159, RZ, RZ, R180 ;  /* 0x000000ffff9f7224 */ /* 0x000fe200078e00b4 */
[----:B------:R-:W-:Y:S01]  /*9600*/  IABS R174, R163 ;  /* 0x000000a300ae7213 */ /* 0x000fe20000000000 */
[----:B------:R-:W-:-:S02]  /*9610*/  IMAD.MOV.U32 R160, RZ, RZ, R176 ;  /* 0x000000ffffa07224 */ /* 0x000fc400078e00b0 */
[--C-:B------:R-:W-:Y:S02]  /*9620*/  @!P5 IMAD.IADD R181, R181, 0x1, -R3.reuse ;  /* 0x00000001b5b5d824 */ /* 0x100fe400078e0a03 */
[----:B------:R-:W-:Y:S01]  /*9630*/  @!P4 IMAD.IADD R175, R175, 0x1, -R3 ;  /* 0x00000001afafc824 */ /* 0x000fe200078e0a03 */
[----:B------:R-:W-:Y:S01]  /*9640*/  ISETP.GE.AND P4, PT, R168, RZ, PT ;  /* 0x000000ffa800720c */ /* 0x000fe20003f86270 */
[----:B------:R-:W-:Y:S01]  /*9650*/  @!P0 IMAD.MOV R159, RZ, RZ, -R159 ;  /* 0x000000ffff9f8224 */ /* 0x000fe200078e0a9f */
[C---:B------:R-:W-:Y:S01]  /*9660*/  ISETP.GT.U32.AND P0, PT, R3.reuse, R182, PT ;  /* 0x000000b60300720c */ /* 0x040fe20003f04070 */
[----:B------:R-:W-:Y:S01]  /*9670*/  IMAD R164, R3, R164, R236 ;  /* 0x000000a403a47224 */ /* 0x000fe200078e02ec */
[----:B------:R-:W-:Y:S01]  /*9680*/  IABS R236, R161 ;  /* 0x000000a100ec7213 */ /* 0x000fe20000000000 */
[----:B------:R-:W-:Y:S01]  /*9690*/  @!P6 IMAD.MOV R160, RZ, RZ, -R160 ;  /* 0x000000ffffa0e224 */ /* 0x000fe200078e0aa0 */
[----:B------:R-:W-:Y:S01]  /*96a0*/  ISETP.GE.AND P6, PT, R161, RZ, PT ;  /* 0x000000ffa100720c */ /* 0x000fe20003fc6270 */
[----:B------:R-:W-:Y:S01]  /*96b0*/  IMAD.MOV.U32 R161, RZ, RZ, R175 ;  /* 0x000000ffffa17224 */ /* 0x000fe200078e00af */
[----:B------:R-:W-:Y:S01]  /*96c0*/  ISETP.GT.U32.AND P5, PT, R3, R181, PT ;  /* 0x000000b50300720c */ /* 0x000fe20003fa4070 */
[----:B------:R-:W-:Y:S01]  /*96d0*/  IMAD.HI.U32 R176, R5, R236, RZ ;  /* 0x000000ec05b07227 */ /* 0x000fe200078e00ff */
[----:B------:R-:W-:-:S02]  /*96e0*/  IABS R168, R162 ;  /* 0x000000a200a87213 */ /* 0x000fc40000000000 */
[----:B------:R-:W-:Y:S01]  /*96f0*/  IABS R175, R165 ;  /* 0x000000a500af7213 */ /* 0x000fe20000000000 */
[----:B------:R-:W-:Y:S01]  /*9700*/  @!P1 IMAD.MOV R161, RZ, RZ, -R161 ;  /* 0x000000ffffa19224 */ /* 0x000fe200078e0aa1 */
[----:B------:R-:W-:Y:S01]  /*9710*/  ISETP.GT.U32.AND P1, PT, R3, R164, PT ;  /* 0x000000a40300720c */ /* 0x000fe20003f24070 */
[----:B------:R-:W-:Y:S01]  /*9720*/  @!P0 IMAD.IADD R182, R182, 0x1, -R3 ;  /* 0x00000001b6b68824 */ /* 0x000fe200078e0a03 */
[----:B------:R-:W-:Y:S01]  /*9730*/  ISETP.GE.AND P0, PT, R162, RZ, PT ;  /* 0x000000ffa200720c */ /* 0x000fe20003f06270 */
[----:B------:R-:W-:-:S04]  /*9740*/  IMAD.HI.U32 R162, R5, R168, RZ ;  /* 0x000000a805a27227 */ /* 0x000fc800078e00ff */
[----:B------:R-:W-:Y:S01]  /*9750*/  @!P5 IMAD.IADD R181, R181, 0x1, -R3 ;  /* 0x00000001b5b5d824 */ /* 0x000fe200078e0a03 */
[----:B------:R-:W-:Y:S01]  /*9760*/  ISETP.GE.AND P5, PT, R163, RZ, PT ;  /* 0x000000ffa300720c */ /* 0x000fe20003fa6270 */
[----:B------:R-:W-:-:S04]  /*9770*/  IMAD.HI.U32 R163, R5, R174, RZ ;  /* 0x000000ae05a37227 */ /* 0x000fc800078e00ff */
[----:B------:R-:W-:Y:S02]  /*9780*/  IMAD.MOV R162, RZ, RZ, -R162 ;  /* 0x000000ffffa27224 */ /* 0x000fe400078e0aa2 */
[----:B------:R-:W-:Y:S02]  /*9790*/  IMAD.MOV R176, RZ, RZ, -R176 ;  /* 0x000000ffffb07224 */ /* 0x000fe400078e0ab0 */
[----:B------:R-:W-:Y:S02]  /*97a0*/  @!P1 IMAD.IADD R164, R164, 0x1, -R3 ;  /* 0x00000001a4a49824 */ /* 0x000fe400078e0a03 */
[----:B------:R-:W-:Y:S02]  /*97b0*/  IMAD.MOV R163, RZ, RZ, -R163 ;  /* 0x000000ffffa37224 */ /* 0x000fe400078e0aa3 */
[C---:B------:R-:W-:Y:S01]  /*97c0*/  IMAD R168, R3.reuse, R162, R168 ;  /* 0x000000a203a87224 */ /* 0x040fe200078e02a8 */
[C---:B------:R-:W-:Y:S01]  /*97d0*/  ISETP.GT.U32.AND P1, PT, R3.reuse, R164, PT ;  /* 0x000000a40300720c */ /* 0x040fe20003f24070 */
[----:B------:R-:W-:Y:S01]  /*97e0*/  IMAD R236, R3, R176, R236 ;  /* 0x000000b003ec7224 */ /* 0x000fe200078e02ec */
[----:B------:R-:W-:Y:S01]  /*97f0*/  IABS R176, R166 ;  /* 0x000000a600b07213 */ /* 0x000fe20000000000 */
[----:B------:R-:W-:-:S02]  /*9800*/  IMAD.MOV.U32 R162, RZ, RZ, R182 ;  /* 0x000000ffffa27224 */ /* 0x000fc400078e00b6 */
[C---:B------:R-:W-:Y:S02]  /*9810*/  IMAD R174, R3.reuse, R163, R174 ;  /* 0x000000a303ae7224 */ /* 0x040fe400078e02ae */
[----:B------:R-:W-:Y:S02]  /*9820*/  IMAD.MOV.U32 R163, RZ, RZ, R181 ;  /* 0x000000ffffa37224 */ /* 0x000fe400078e00b5 */
[----:B------:R-:W-:Y:S01]  /*9830*/  @!P2 IMAD.MOV R162, RZ, RZ, -R162 ;  /* 0x000000ffffa2a224 */ /* 0x000fe200078e0aa2 */
[----:B------:R-:W-:Y:S01]  /*9840*/  ISETP.GT.U32.AND P2, PT, R3, R236, PT ;  /* 0x000000ec0300720c */ /* 0x000fe20003f44070 */
[----:B------:R-:W-:-:S04]  /*9850*/  IMAD.HI.U32 R180, R5, R175, RZ ;  /* 0x000000af05b47227 */ /* 0x000fc800078e00ff */
[----:B------:R-:W-:Y:S01]  /*9860*/  @!P4 IMAD.MOV R163, RZ, RZ, -R163 ;  /* 0x000000ffffa3c224 */ /* 0x000fe200078e0aa3 */
[C---:B------:R-:W-:Y:S01]  /*9870*/  ISETP.GT.U32.AND P4, PT, R3.reuse, R168, PT ;  /* 0x000000a80300720c */ /* 0x040fe20003f84070 */
[----:B------:R-:W-:Y:S01]  /*9880*/  IMAD.MOV R181, RZ, RZ, -R180 ;  /* 0x000000ffffb57224 */ /* 0x000fe200078e0ab4 */
[----:B------:R-:W-:Y:S01]  /*9890*/  IABS R180, R167 ;  /* 0x000000a700b47213 */ /* 0x000fe20000000000 */
[----:B------:R-:W-:Y:S01]  /*98a0*/  @!P1 IMAD.IADD R164, R164, 0x1, -R3 ;  /* 0x00000001a4a49824 */ /* 0x000fe200078e0a03 */
[C---:B------:R-:W-:Y:S01]  /*98b0*/  ISETP.GT.U32.AND P1, PT, R3.reuse, R174, PT ;  /* 0x000000ae0300720c */ /* 0x040fe20003f24070 */
[C---:B------:R-:W-:Y:S02]  /*98c0*/  IMAD R181, R3.reuse, R181, R175 ;  /* 0x000000b503b57224 */ /* 0x040fe400078e02af */
[----:B------:R-:W-:Y:S02]  /*98d0*/  @!P2 IMAD.IADD R236, R236, 0x1, -R3 ;  /* 0x00000001ececa824 */ /* 0x000fe400078e0a03 */
[----:B------:R-:W-:Y:S01]  /*98e0*/  IMAD.MOV.U32 R175, RZ, RZ, R180 ;  /* 0x000000ffffaf7224 */ /* 0x000fe200078e00b4 */
[----:B------:R-:W-:Y:S01]  /*98f0*/  ISETP.GT.U32.AND P2, PT, R3, R181, PT ;  /* 0x000000b50300720c */ /* 0x000fe20003f44070 */
[----:B------:R-:W-:Y:S01]  /*9900*/  IMAD.HI.U32 R182, R5, R176, RZ ;  /* 0x000000b005b67227 */ /* 0x000fe200078e00ff */
[----:B------:R-:W-:-:S03]  /*9910*/  IABS R180, R171 ;  /* 0x000000ab00b47213 */ /* 0x000fc60000000000 */
[----:B------:R-:W-:Y:S01]  /*9920*/  @!P4 IMAD.IADD R168, R168, 0x1, -R3 ;  /* 0x00000001a8a8c824 */ /* 0x000fe200078e0a03 */
[----:B------:R-:W-:Y:S01]  /*9930*/  ISETP.GT.U32.AND P4, PT, R3, R236, PT ;  /* 0x000000ec0300720c */ /* 0x000fe20003f84070 */
[----:B------:R-:W-:Y:S02]  /*9940*/  @!P3 IMAD.MOV R164, RZ, RZ, -R164 ;  /* 0x000000ffffa4b224 */ /* 0x000fe400078e0aa4 */
[----:B------:R-:W-:Y:S01]  /*9950*/  IMAD.HI.U32 R186, R5, R175, RZ ;  /* 0x000000af05ba7227 */ /* 0x000fe200078e00ff */
[----:B------:R-:W-:-:S03]  /*9960*/  ISETP.GT.U32.AND P3, PT, R3, R168, PT ;  /* 0x000000a80300720c */ /* 0x000fc60003f64070 */
[----:B------:R-:W-:Y:S02]  /*9970*/  IMAD.MOV R182, RZ, RZ, -R182 ;  /* 0x000000ffffb67224 */ /* 0x000fe400078e0ab6 */
[--C-:B------:R-:W-:Y:S02]  /*9980*/  @!P1 IMAD.IADD R174, R174, 0x1, -R3.reuse ;  /* 0x00000001aeae9824 */ /* 0x100fe400078e0a03 */
[----:B------:R-:W-:Y:S02]  /*9990*/  IMAD.MOV R186, RZ, RZ, -R186 ;  /* 0x000000ffffba7224 */ /* 0x000fe400078e0aba */
[C---:B------:R-:W-:Y:S01]  /*99a0*/  IMAD R176, R3.reuse, R182, R176 ;  /* 0x000000b603b07224 */ /* 0x040fe200078e02b0 */
[----:B------:R-:W-:Y:S01]  /*99b0*/  ISETP.GT.U32.AND P1, PT, R3, R174, PT ;  /* 0x000000ae0300720c */ /* 0x000fe20003f24070 */
[----:B------:R-:W-:Y:S01]  /*99c0*/  @!P2 IMAD.IADD R181, R181, 0x1, -R3 ;  /* 0x00000001b5b5a824 */ /* 0x000fe200078e0a03 */
[----:B------:R-:W-:Y:S01]  /*99d0*/  IABS R182, R172 ;  /* 0x000000ac00b67213 */ /* 0x000fe20000000000 */
[----:B------:R-:W-:-:S02]  /*99e0*/  IMAD R175, R3, R186, R175 ;  /* 0x000000ba03af7224 */ /* 0x000fc400078e02af */
[----:B------:R-:W-:Y:S01]  /*99f0*/  @!P4 IMAD.IADD R236, R236, 0x1, -R3 ;  /* 0x00000001ececc824 */ /* 0x000fe200078e0a03 */
[----:B------:R-:W-:Y:S01]  /*9a00*/  ISETP.GT.U32.AND P2, PT, R3, R181, PT ;  /* 0x000000b50300720c */ /* 0x000fe20003f44070 */
[----:B------:R-:W-:Y:S01]  /*9a10*/  IMAD.HI.U32 R186, R5, R180, RZ ;  /* 0x000000b405ba7227 */ /* 0x000fe200078e00ff */
[----:B------:R-:W-:-:S03]  /*9a20*/  ISETP.GT.U32.AND P4, PT, R3, R176, PT ;  /* 0x000000b00300720c */ /* 0x000fc60003f84070 */
[--C-:B------:R-:W-:Y:S01]  /*9a30*/  @!P3 IMAD.IADD R168, R168, 0x1, -R3.reuse ;  /* 0x00000001a8a8b824 */ /* 0x100fe200078e0a03 */
[----:B------:R-:W-:Y:S01]  /*9a40*/  ISETP.GT.U32.AND P3, PT, R3, R175, PT ;  /* 0x000000af0300720c */ /* 0x000fe20003f64070 */
[----:B------:R-:W-:Y:S02]  /*9a50*/  IMAD.MOV R186, RZ, RZ, -R186 ;  /* 0x000000ffffba7224 */ /* 0x000fe400078e0aba */
[----:B------:R-:W-:Y:S01]  /*9a60*/  @!P1 IMAD.IADD R174, R174, 0x1, -R3 ;  /* 0x00000001aeae9824 */ /* 0x000fe200078e0a03 */
[----:B------:R-:W-:Y:S01]  /*9a70*/  ISETP.GE.AND P1, PT, R165, RZ, PT ;  /* 0x000000ffa500720c */ /* 0x000fe20003f26270 */
[----:B------:R-:W-:Y:S01]  /*9a80*/  IMAD R180, R3, R186, R180 ;  /* 0x000000ba03b47224 */ /* 0x000fe200078e02b4 */
[----:B------:R-:W-:Y:S01]  /*9a90*/  IABS R186, R170 ;  /* 0x000000aa00ba7213 */ /* 0x000fe20000000000 */
[----:B------:R-:W-:-:S04]  /*9aa0*/  IMAD.HI.U32 R165, R5, R182, RZ ;  /* 0x000000b605a57227 */ /* 0x000fc800078e00ff */
[--C-:B------:R-:W-:Y:S01]  /*9ab0*/  @!P2 IMAD.IADD R181, R181, 0x1, -R3.reuse ;  /* 0x00000001b5b5a824 */ /* 0x100fe200078e0a03 */
[----:B------:R-:W-:Y:S01]  /*9ac0*/  ISETP.GT.U32.AND P2, PT, R3, R180, PT ;  /* 0x000000b40300720c */ /* 0x000fe20003f44070 */
[----:B------:R-:W-:Y:S01]  /*9ad0*/  @!P4 IMAD.IADD R176, R176, 0x1, -R3 ;  /* 0x00000001b0b0c824 */ /* 0x000fe200078e0a03 */
[----:B------:R-:W-:Y:S01]  /*9ae0*/  ISETP.GE.AND P4, PT, R166, RZ, PT ;  /* 0x000000ffa600720c */ /* 0x000fe20003f86270 */
[----:B------:R-:W-:Y:S02]  /*9af0*/  IMAD.MOV R165, RZ, RZ, -R165 ;  /* 0x000000ffffa57224 */ /* 0x000fe400078e0aa5 */
[----:B------:R-:W-:Y:S01]  /*9b00*/  @!P3 IMAD.IADD R175, R175, 0x1, -R3 ;  /* 0x00000001afafb824 */ /* 0x000fe200078e0a03 */
[----:B------:R-:W-:Y:S01]  /*9b10*/  ISETP.GE.AND P3, PT, R167, RZ, PT ;  /* 0x000000ffa700720c */ /* 0x000fe20003f66270 */
[----:B------:R-:W-:Y:S02]  /*9b20*/  IMAD.MOV.U32 R166, RZ, RZ, R168 ;  /* 0x000000ffffa67224 */ /* 0x000fe400078e00a8 */
[----:B------:R-:W-:-:S02]  /*9b30*/  IMAD R182, R3, R165, R182 ;  /* 0x000000a503b67224 */ /* 0x000fc400078e02b6 */
[----:B------:R-:W-:Y:S01]  /*9b40*/  @!P0 IMAD.MOV R166, RZ, RZ, -R166 ;  /* 0x000000ffffa68224 */ /* 0x000fe200078e0aa6 */
[----:B------:R-:W-:Y:S01]  /*9b50*/  ISETP.GT.U32.AND P0, PT, R3, R175, PT ;  /* 0x000000af0300720c */ /* 0x000fe20003f04070 */
[----:B------:R-:W-:Y:S02]  /*9b60*/  IMAD.MOV.U32 R168, RZ, RZ, R181 ;  /* 0x000000ffffa87224 */ /* 0x000fe400078e00b5 */
[----:B------:R-:W-:-:S04]  /*9b70*/  IMAD.HI.U32 R239, R5, R235, RZ ;  /* 0x000000eb05ef7227 */ /* 0x000fc800078e00ff */
[----:B------:R-:W-:Y:S01]  /*9b80*/  @!P1 IMAD.MOV R168, RZ, RZ, -R168 ;  /* 0x000000ffffa89224 */ /* 0x000fe200078e0aa8 */
[----:B------:R-:W-:Y:S01]  /*9b90*/  ISETP.GT.U32.AND P1, PT, R3, R182, PT ;  /* 0x000000b60300720c */ /* 0x000fe20003f24070 */
[----:B------:R-:W-:Y:S02]  /*9ba0*/  IMAD.MOV.U32 R165, RZ, RZ, R236 ;  /* 0x000000ffffa57224 */ /* 0x000fe400078e00ec */
[----:B------:R-:W-:-:S04]  /*9bb0*/  IMAD.HI.U32 R236, R5, R186, RZ ;  /* 0x000000ba05ec7227 */ /* 0x000fc800078e00ff */
[----:B------:R-:W-:Y:S02]  /*9bc0*/  IMAD.MOV R239, RZ, RZ, -R239 ;  /* 0x000000ffffef7224 */ /* 0x000fe400078e0aef */
[----:B------:R-:W-:Y:S01]  /*9bd0*/  @!P2 IMAD.IADD R180, R180, 0x1, -R3 ;  /* 0x00000001b4b4a824 */ /* 0x000fe200078e0a03 */
[C---:B------:R-:W-:Y:S01]  /*9be0*/  ISETP.GT.U32.AND P2, PT, R3.reuse, R176, PT ;  /* 0x000000b00300720c */ /* 0x040fe20003f44070 */
[----:B------:R-:W-:Y:S02]  /*9bf0*/  IMAD.MOV R236, RZ, RZ, -R236 ;  /* 0x000000ffffec7224 */ /* 0x000fe400078e0aec */
[C---:B------:R-:W-:Y:S02]  /*9c00*/  IMAD R181, R3.reuse, R239, R235 ;  /* 0x000000ef03b57224 */ /* 0x040fe400078e02eb */
[----:B------:R-:W-:Y:S01]  /*9c10*/  @!P6 IMAD.MOV R165, RZ, RZ, -R165 ;  /* 0x000000ffffa5e224 */ /* 0x000fe200078e0aa5 */
[----:B------:R-:W-:Y:S01]  /*9c20*/  ISETP.GT.U32.AND P6, PT, R3, R180, PT ;  /* 0x000000b40300720c */ /* 0x000fe20003fc4070 */
[----:B------:R-:W-:-:S02]  /*9c30*/  IMAD.MOV.U32 R167, RZ, RZ, R174 ;  /* 0x000000ffffa77224 */ /* 0x000fc400078e00ae */
[----:B------:R-:W-:Y:S01]  /*9c40*/  IMAD R174, R3, R236, R186 ;  /* 0x000000ec03ae7224 */ /* 0x000fe200078e02ba */
[----:B------:R-:W-:Y:S01]  /*9c50*/  IABS R186, R178 ;  /* 0x000000b200ba7213 */ /* 0x000fe20000000000 */
[--C-:B------:R-:W-:Y:S01]  /*9c60*/  @!P0 IMAD.IADD R175, R175, 0x1, -R3.reuse ;  /* 0x00000001afaf8824 */ /* 0x100fe200078e0a03 */
[C---:B------:R-:W-:Y:S01]  /*9c70*/  ISETP.GT.U32.AND P0, PT, R3.reuse, R181, PT ;  /* 0x000000b50300720c */ /* 0x040fe20003f04070 */
[--C-:B------:R-:W-:Y:S01]  /*9c80*/  @!P1 IMAD.IADD R182, R182, 0x1, -R3.reuse ;  /* 0x00000001b6b69824 */ /* 0x100fe200078e0a03 */
[----:B------:R-:W-:Y:S01]  /*9c90*/  ISETP.GT.U32.AND P1, PT, R3, R174, PT ;  /* 0x000000ae0300720c */ /* 0x000fe20003f24070 */
[----:B------:R-:W-:Y:S01]  /*9ca0*/  @!P2 IMAD.IADD R176, R176, 0x1, -R3 ;  /* 0x00000001b0b0a824 */ /* 0x000fe200078e0a03 */
[----:B------:R-:W-:Y:S01]  /*9cb0*/  ISETP.GE.AND P2, PT, R172, RZ, PT ;  /* 0x000000ffac00720c */ /* 0x000fe20003f46270 */
[----:B------:R-:W-:Y:S01]  /*9cc0*/  @!P5 IMAD.MOV R167, RZ, RZ, -R167 ;  /* 0x000000ffffa7d224 */ /* 0x000fe200078e0aa7 */
[----:B------:R-:W-:Y:S01]  /*9cd0*/  ISETP.GE.AND P5, PT, R171, RZ, PT ;  /* 0x000000ffab00720c */ /* 0x000fe20003fa6270 */
[----:B------:R-:W-:Y:S01]  /*9ce0*/  @!P6 IMAD.IADD R180, R180, 0x1, -R3 ;  /* 0x00000001b4b4e824 */ /* 0x000fe200078e0a03 */
[----:B------:R-:W-:Y:S01]  /*9cf0*/  ISETP.GE.AND P6, PT, R169, RZ, PT ;  /* 0x000000ffa900720c */ /* 0x000fe20003fc6270 */
[----:B------:R-:W-:Y:S01]  /*9d00*/  IMAD.MOV.U32 R169, RZ, RZ, R176 ;  /* 0x000000ffffa97224 */ /* 0x000fe200078e00b0 */
[----:B------:R-:W-:Y:S01]  /*9d10*/  IABS R172, R177 ;  /* 0x000000b100ac7213 */ /* 0x000fe20000000000 */
[----:B------:R-:W-:Y:S01]  /*9d20*/  IMAD.HI.U32 R241, R5, R240, RZ ;  /* 0x000000f005f17227 */ /* 0x000fe200078e00ff */
[----:B------:R-:W-:-:S02]  /*9d30*/  IABS R171, R173 ;  /* 0x000000ad00ab7213 */ /* 0x000fc40000000000 */
[----:B------:R-:W-:Y:S01]  /*9d40*/  IABS R236, R238 ;  /* 0x000000ee00ec7213 */ /* 0x000fe20000000000 */
[----:B------:R-:W-:Y:S01]  /*9d50*/  @!P0 IMAD.IADD R181, R181, 0x1, -R3 ;  /* 0x00000001b5b58824 */ /* 0x000fe200078e0a03 */
[----:B------:R-:W-:Y:S01]  /*9d60*/  ISETP.GE.AND P0, PT, R170, RZ, PT ;  /* 0x000000ffaa00720c */ /* 0x000fe20003f06270 */
[----:B------:R-:W-:Y:S01]  /*9d70*/  @!P4 IMAD.MOV R169, RZ, RZ, -R169 ;  /* 0x000000ffffa9c224 */ /* 0x000fe200078e0aa9 */
[C---:B------:R-:W-:Y:S01]  /*9d80*/  ISETP.GT.U32.AND P4, PT, R3.reuse, R182, PT ;  /* 0x000000b60300720c */ /* 0x040fe20003f84070 */
[----:B------:R-:W-:Y:S01]  /*9d90*/  @!P1 IMAD.IADD R174, R174, 0x1, -R3 ;  /* 0x00000001aeae9824 */ /* 0x000fe200078e0a03 */
[----:B------:R-:W-:Y:S01]  /*9da0*/  ISETP.GT.U32.AND P1, PT, R3, R181, PT ;  /* 0x000000b50300720c */ /* 0x000fe20003f24070 */
[----:B------:R-:W-:-:S04]  /*9db0*/  IMAD.HI.U32 R176, R5, R172, RZ ;  /* 0x000000ac05b07227 */ /* 0x000fc800078e00ff */
[----:B------:R-:W-:-:S04]  /*9dc0*/  IMAD.HI.U32 R235, R5, R171, RZ ;  /* 0x000000ab05eb7227 */ /* 0x000fc800078e00ff */
[----:B------:R-:W-:Y:S02]  /*9dd0*/  IMAD.MOV R176, RZ, RZ, -R176 ;  /* 0x000000ffffb07224 */ /* 0x000fe400078e0ab0 */
[----:B------:R-:W-:Y:S02]  /*9de0*/  IMAD.MOV R235, RZ, RZ, -R235 ;  /* 0x000000ffffeb7224 */ /* 0x000fe400078e0aeb */
[----:B------:R-:W-:Y:S02]  /*9df0*/  IMAD.MOV.U32 R170, RZ, RZ, R175 ;  /* 0x000000ffffaa7224 */ /* 0x000fe400078e00af */
[C---:B------:R-:W-:Y:S02]  /*9e00*/  IMAD R175, R3.reuse, R176, R172 ;  /* 0x000000b003af7224 */ /* 0x040fe400078e02ac */
[----:B------:R-:W-:Y:S02]  /*9e10*/  IMAD R176, R3, R235, R171 ;  /* 0x000000eb03b07224 */ /* 0x000fe400078e02ab */
[----:B------:R-:W-:-:S04]  /*9e20*/  IMAD.HI.U32 R172, R5, R186, RZ ;  /* 0x000000ba05ac7227 */ /* 0x000fc800078e00ff */
[--C-:B------:R-:W-:Y:S01]  /*9e30*/  @!P4 IMAD.IADD R182, R182, 0x1, -R3.reuse ;  /* 0x00000001b6b6c824 */ /* 0x100fe200078e0a03 */
[----:B------:R-:W-:Y:S01]  /*9e40*/  ISETP.GT.U32.AND P4, PT, R3, R175, PT ;  /* 0x000000af0300720c */ /* 0x000fe20003f84070 */
[----:B------:R-:W-:Y:S01]  /*9e50*/  @!P1 IMAD.IADD R181, R181, 0x1, -R3 ;  /* 0x00000001b5b59824 */ /* 0x000fe200078e0a03 */
[C---:B------:R-:W-:Y:S01]  /*9e60*/  ISETP.GT.U32.AND P1, PT, R3.reuse, R176, PT ;  /* 0x000000b00300720c */ /* 0x040fe20003f24070 */
[----:B------:R-:W-:Y:S02]  /*9e70*/  IMAD.MOV.U32 R171, RZ, RZ, R180 ;  /* 0x000000ffffab7224 */ /* 0x000fe400078e00b4 */
[----:B------:R-:W-:Y:S02]  /*9e80*/  IMAD.MOV R180, RZ, RZ, -R172 ;  /* 0x000000ffffb47224 */ /* 0x000fe400078e0aac */
[----:B------:R-:W-:Y:S01]  /*9e90*/  IMAD.MOV.U32 R172, RZ, RZ, R182 ;  /* 0x000000ffffac7224 */ /* 0x000fe200078e00b6 */
[----:B------:R-:W-:Y:S01]  /*9ea0*/  IABS R182, R185 ;  /* 0x000000b900b67213 */ /* 0x000fe20000000000 */
        /* <DEDUP_REMOVED lines=10> */
[----:B------:R-:W-:-:S02]  /*9f50*/  @!P1 IMAD.IADD R176, R176, 0x1, -R3 ;  /* 0x00000001b0b09824 */ /* 0x000fc400078e0a03 */
[----:B------:R-:W-:Y:S01]  /*9f60*/  @!P6 IMAD.MOV R173, RZ, RZ, -R173 ;  /* 0x000000ffffade224 */ /* 0x000fe200078e0aad */
[----:B------:R-:W-:Y:S01]  /*9f70*/  ISETP.GE.AND P6, PT, R178, RZ, PT ;  /* 0x000000ffb200720c */ /* 0x000fe20003fc6270 */
[----:B------:R-:W-:Y:S01]  /*9f80*/  IMAD.MOV.U32 R178, RZ, RZ, R180 ;  /* 0x000000ffffb27224 */ /* 0x000fe200078e00b4 */
[----:B------:R-:W-:Y:S01]  /*9f90*/  ISETP.GT.U32.AND P1, PT, R3, R176, PT ;  /* 0x000000b00300720c */ /* 0x000fe20003f24070 */
[--C-:B------:R-:W-:Y:S01]  /*9fa0*/  @!P4 IMAD.IADD R175, R175, 0x1, -R3.reuse ;  /* 0x00000001afafc824 */ /* 0x100fe200078e0a03 */
[----:B------:R-:W-:Y:S01]  /*9fb0*/  IABS R180, R218 ;  /* 0x000000da00b47213 */ /* 0x000fe20000000000 */
[----:B------:R-:W-:Y:S01]  /*9fc0*/  @!P3 IMAD.IADD R174, R174, 0x1, -R3 ;  /* 0x00000001aeaeb824 */ /* 0x000fe200078e0a03 */
[----:B------:R-:W-:Y:S01]  /*9fd0*/  ISETP.GT.U32.AND P3, PT, R3, R177, PT ;  /* 0x000000b10300720c */ /* 0x000fe20003f64070 */
[----:B------:R-:W-:Y:S01]  /*9fe0*/  IMAD.HI.U32 R235, R5, R178, RZ ;  /* 0x000000b205eb7227 */ /* 0x000fe200078e00ff */
[----:B------:R-:W-:-:S03]  /*9ff0*/  ISETP.GT.U32.AND P4, PT, R3, R175, PT ;  /* 0x000000af0300720c */ /* 0x000fc60003f84070 */
[----:B------:R-:W-:Y:S02]  /*a000*/  IMAD.MOV R235, RZ, RZ, -R235 ;  /* 0x000000ffffeb7224 */ /* 0x000fe400078e0aeb */
[----:B------:R-:W-:-:S04]  /*a010*/  IMAD.HI.U32 R186, R5, R182, RZ ;  /* 0x000000b605ba7227 */ /* 0x000fc800078e00ff */
[----:B------:R-:W-:Y:S02]  /*a020*/  IMAD R178, R3, R235, R178 ;  /* 0x000000eb03b27224 */ /* 0x000fe400078e02b2 */
[--C-:B------:R-:W-:Y:S02]  /*a030*/  @!P1 IMAD.IADD R176, R176, 0x1, -R3.reuse ;  /* 0x00000001b0b09824 */ /* 0x100fe400078e0a03 */
[----:B------:R-:W-:Y:S01]  /*a040*/  @!P3 IMAD.IADD R177, R177, 0x1, -R3 ;  /* 0x00000001b1b1b824 */ /* 0x000fe200078e0a03 */
[----:B------:R-:W-:Y:S01]  /*a050*/  ISETP.GT.U32.AND P1, PT, R3, R178, PT ;  /* 0x000000b20300720c */ /* 0x000fe20003f24070 */
[----:B------:R-:W-:-:S03]  /*a060*/  IMAD.HI.U32 R235, R5, R180, RZ ;  /* 0x000000b405eb7227 */ /* 0x000fc600078e00ff */
[----:B------:R-:W-:Y:S01]  /*a070*/  ISETP.GT.U32.AND P3, PT, R3, R177, PT ;  /* 0x000000b10300720c */ /* 0x000fe20003f64070 */
[----:B------:R-:W-:Y:S01]  /*a080*/  @!P4 IMAD.IADD R175, R175, 0x1, -R3 ;  /* 0x00000001afafc824 */ /* 0x000fe200078e0a03 */
[----:B------:R-:W-:Y:S01]  /*a090*/  ISETP.GE.AND P4, PT, R179, RZ, PT ;  /* 0x000000ffb300720c */ /* 0x000fe20003f86270 */
[----:B------:R-:W-:Y:S02]  /*a0a0*/  IMAD.MOV R179, RZ, RZ, -R186 ;  /* 0x000000ffffb37224 */ /* 0x000fe400078e0aba */
[----:B------:R-:W-:Y:S02]  /*a0b0*/  IMAD.MOV R235, RZ, RZ, -R235 ;  /* 0x000000ffffeb7224 */ /* 0x000fe400078e0aeb */
[----:B------:R-:W-:-:S04]  /*a0c0*/  IMAD.HI.U32 R186, R5, R181, RZ ;  /* 0x000000b505ba7227 */ /* 0x000fc800078e00ff */
[C---:B------:R-:W-:Y:S01]  /*a0d0*/  IMAD R179, R3.reuse, R179, R182 ;  /* 0x000000b303b37224 */ /* 0x040fe200078e02b6 */
[----:B------:R-:W-:Y:S01]  /*a0e0*/  IABS R182, R237 ;  /* 0x000000ed00b67213 */ /* 0x000fe20000000000 */
[C---:B------:R-:W-:Y:S01]  /*a0f0*/  IMAD R180, R3.reuse, R235, R180 ;  /* 0x000000eb03b47224 */ /* 0x040fe200078e02b4 */
[----:B------:R-:W-:Y:S01]  /*a100*/  IABS R235, R183 ;  /* 0x000000b700eb7213 */ /* 0x000fe20000000000 */
[----:B------:R-:W-:Y:S02]  /*a110*/  IMAD.MOV R186, RZ, RZ, -R186 ;  /* 0x000000ffffba7224 */ /* 0x000fe400078e0aba */
[----:B------:R-:W-:Y:S01]  /*a120*/  @!P1 IMAD.IADD R178, R178, 0x1, -R3 ;  /* 0x00000001b2b29824 */ /* 0x000fe200078e0a03 */
[C---:B------:R-:W-:Y:S01]  /*a130*/  ISETP.GT.U32.AND P1, PT, R3.reuse, R180, PT ;  /* 0x000000b40300720c */ /* 0x040fe20003f24070 */
[----:B------:R-:W-:Y:S02]  /*a140*/  IMAD R181, R3, R186, R181 ;  /* 0x000000ba03b57224 */ /* 0x000fe400078e02b5 */
[----:B------:R-:W-:-:S04]  /*a150*/  IMAD.HI.U32 R186, R5, R182, RZ ;  /* 0x000000b605ba7227 */ /* 0x000fc800078e00ff */
[--C-:B------:R-:W-:Y:S01]  /*a160*/  @!P3 IMAD.IADD R177, R177, 0x1, -R3.reuse ;  /* 0x00000001b1b1b824 */ /* 0x100fe200078e0a03 */
[C---:B------:R-:W-:Y:S01]  /*a170*/  ISETP.GT.U32.AND P3, PT, R3.reuse, R179, PT ;  /* 0x000000b30300720c */ /* 0x040fe20003f64070 */
[----:B------:R-:W-:Y:S02]  /*a180*/  IMAD.MOV R186, RZ, RZ, -R186 ;  /* 0x000000ffffba7224 */ /* 0x000fe400078e0aba */
[----:B------:R-:W-:Y:S01]  /*a190*/  @!P0 IMAD.MOV R174, RZ, RZ, -R174 ;  /* 0x000000ffffae8224 */ /* 0x000fe200078e0aae */
[C---:B------:R-:W-:Y:S01]  /*a1a0*/  ISETP.GT.U32.AND P0, PT, R3.reuse, R178, PT ;  /* 0x000000b20300720c */ /* 0x040fe20003f04070 */
[----:B------:R-:W-:Y:S01]  /*a1b0*/  IMAD R182, R3, R186, R182 ;  /* 0x000000ba03b67224 */ /* 0x000fe200078e02b6 */
[----:B------:R-:W-:Y:S01]  /*a1c0*/  IABS R186, R232 ;  /* 0x000000e800ba7213 */ /* 0x000fe20000000000 */
[----:B------:R-:W-:Y:S02]  /*a1d0*/  @!P1 IMAD.IADD R180, R180, 0x1, -R3 ;  /* 0x00000001b4b49824 */ /* 0x000fe400078e0a03 */
[----:B------:R-:W-:Y:S01]  /*a1e0*/  IMAD.HI.U32 R243, R5, R236, RZ ;  /* 0x000000ec05f37227 */ /* 0x000fe200078e00ff */
[----:B------:R-:W-:-:S03]  /*a1f0*/  ISETP.GT.U32.AND P1, PT, R3, R182, PT ;  /* 0x000000b60300720c */ /* 0x000fc60003f24070 */
[----:B------:R-:W-:Y:S01]  /*a200*/  @!P3 IMAD.IADD R179, R179, 0x1, -R3 ;  /* 0x00000001b3b3b824 */ /* 0x000fe200078e0a03 */
[----:B------:R-:W-:Y:S01]  /*a210*/  ISETP.GT.U32.AND P3, PT, R3, R181, PT ;  /* 0x000000b50300720c */ /* 0x000fe20003f64070 */
[----:B------:R-:W-:-:S04]  /*a220*/  IMAD.HI.U32 R242, R5, R235, RZ ;  /* 0x000000eb05f27227 */ /* 0x000fc800078e00ff */
[----:B------:R-:W-:Y:S02]  /*a230*/  IMAD.MOV R243, RZ, RZ, -R243 ;  /* 0x000000fffff37224 */ /* 0x000fe400078e0af3 */
[----:B------:R-:W-:Y:S01]  /*a240*/  @!P2 IMAD.MOV R176, RZ, RZ, -R176 ;  /* 0x000000ffffb0a224 */ /* 0x000fe200078e0ab0 */
[C---:B------:R-:W-:Y:S01]  /*a250*/  ISETP.GT.U32.AND P2, PT, R3.reuse, R180, PT ;  /* 0x000000b40300720c */ /* 0x040fe20003f44070 */
[--C-:B------:R-:W-:Y:S01]  /*a260*/  @!P1 IMAD.IADD R182, R182, 0x1, -R3.reuse ;  /* 0x00000001b6b69824 */ /* 0x100fe200078e0a03 */
[----:B------:R-:W-:Y:S01]  /*a270*/  ISETP.GT.U32.AND P1, PT, R3, R179, PT ;  /* 0x000000b30300720c */ /* 0x000fe20003f24070 */
[----:B------:R-:W-:Y:S02]  /*a280*/  IMAD.MOV R242, RZ, RZ, -R242 ;  /* 0x000000fffff27224 */ /* 0x000fe400078e0af2 */
[----:B------:R-:W-:Y:S01]  /*a290*/  @!P3 IMAD.IADD R181, R181, 0x1, -R3 ;  /* 0x00000001b5b5b824 */ /* 0x000fe200078e0a03 */
[----:B------:R-:W-:Y:S01]  /*a2a0*/  ISETP.GE.AND P3, PT, R185, RZ, PT ;  /* 0x000000ffb900720c */ /* 0x000fe20003f66270 */
[C---:B------:R-:W-:Y:S01]  /*a2b0*/  IMAD R236, R3.reuse, R243, R236 ;  /* 0x000000f303ec7224 */ /* 0x040fe200078e02ec */
[----:B---3--:R-:W-:Y:S01]  /*a2c0*/  IABS R243, R20 ;  /* 0x0000001400f37213 */ /* 0x008fe20000000000 */
[----:B------:R-:W-:Y:S01]  /*a2d0*/  @!P6 IMAD.MOV R177, RZ, RZ, -R177 ;  /* 0x000000ffffb1e224 */ /* 0x000fe200078e0ab1 */
[----:B------:R-:W-:Y:S01]  /*a2e0*/  ISETP.GT.U32.AND P6, PT, R3, R182, PT ;  /* 0x000000b60300720c */ /* 0x000fe20003fc4070 */
[----:B------:R-:W-:-:S04]  /*a2f0*/  IMAD.HI.U32 R239, R5, R186, RZ ;  /* 0x000000ba05ef7227 */ /* 0x000fc800078e00ff */
[----:B------:R-:W-:Y:S02]  /*a300*/  IMAD.MOV R241, RZ, RZ, -R241 ;  /* 0x000000fffff17224 */ /* 0x000fe400078e0af1 */
[C---:B------:R-:W-:Y:S02]  /*a310*/  IMAD R235, R3.reuse, R242, R235 ;  /* 0x000000f203eb7224 */ /* 0x040fe400078e02eb */
[----:B------:R-:W-:Y:S01]  /*a320*/  @!P5 IMAD.MOV R175, RZ, RZ, -R175 ;  /* 0x000000ffffafd224 */ /* 0x000fe200078e0aaf */
[C---:B------:R-:W-:Y:S01]  /*a330*/  ISETP.GT.U32.AND P5, PT, R3.reuse, R181, PT ;  /* 0x000000b50300720c */ /* 0x040fe20003fa4070 */
[----:B------:R-:W-:Y:S01]  /*a340*/  @!P0 IMAD.IADD R178, R178, 0x1, -R3 ;  /* 0x00000001b2b28824 */ /* 0x000fe200078e0a03 */
[C---:B------:R-:W-:Y:S01]  /*a350*/  ISETP.GT.U32.AND P0, PT, R3.reuse, R236, PT ;  /* 0x000000ec0300720c */ /* 0x040fe20003f04070 */
[----:B------:R-:W-:Y:S02]  /*a360*/  IMAD.MOV R239, RZ, RZ, -R239 ;  /* 0x000000ffffef7224 */ /* 0x000fe400078e0aef */
[----:B------:R-:W-:Y:S01]  /*a370*/  IMAD R185, R3, R241, R240 ;  /* 0x000000f103b97224 */ /* 0x000fe200078e02f0 */
[----:B------:R-:W-:Y:S01]  /*a380*/  IABS R240, R233 ;  /* 0x000000e900f07213 */ /* 0x000fe20000000000 */
[--C-:B------:R-:W-:Y:S01]  /*a390*/  @!P1 IMAD.IADD R179, R179, 0x1, -R3.reuse ;  /* 0x00000001b3b39824 */ /* 0x100fe200078e0a03 */
[C---:B------:R-:W-:Y:S01]  /*a3a0*/  ISETP.GT.U32.AND P1, PT, R3.reuse, R235, PT ;  /* 0x000000eb0300720c */ /* 0x040fe20003f24070 */
[C---:B------:R-:W-:Y:S01]  /*a3b0*/  IMAD R186, R3.reuse, R239, R186 ;  /* 0x000000ef03ba7224 */ /* 0x040fe200078e02ba */
[----:B------:R-:W-:Y:S01]  /*a3c0*/  IABS R239, R234 ;  /* 0x000000ea00ef7213 */ /* 0x000fe20000000000 */
[--C-:B------:R-:W-:Y:S01]  /*a3d0*/  @!P2 IMAD.IADD R180, R180, 0x1, -R3.reuse ;  /* 0x00000001b4b4a824 */ /* 0x100fe200078e0a03 */
[C---:B------:R-:W-:Y:S01]  /*a3e0*/  ISETP.GT.U32.AND P2, PT, R3.reuse, R185, PT ;  /* 0x000000b90300720c */ /* 0x040fe20003f44070 */
[--C-:B------:R-:W-:Y:S01]  /*a3f0*/  @!P6 IMAD.IADD R182, R182, 0x1, -R3.reuse ;  /* 0x00000001b6b6e824 */ /* 0x100fe200078e0a03 */
[----:B------:R-:W-:Y:S01]  /*a400*/  ISETP.GT.U32.AND P6, PT, R3, R186, PT ;  /* 0x000000ba0300720c */ /* 0x000fe20003fc4070 */
[--C-:B------:R-:W-:Y:S01]  /*a410*/  @!P5 IMAD.IADD R181, R181, 0x1, -R3.reuse ;  /* 0x00000001b5b5d824 */ /* 0x100fe200078e0a03 */
[----:B------:R-:W-:Y:S01]  /*a420*/  ISETP.GE.AND P5, PT, R218, RZ, PT ;  /* 0x000000ffda00720c */ /* 0x000fe20003fa6270 */
[----:B------:R-:W-:Y:S01]  /*a430*/  @!P0 IMAD.IADD R236, R236, 0x1, -R3 ;  /* 0x00000001ecec8824 */ /* 0x000fe200078e0a03 */
[----:B------:R-:W-:Y:S01]  /*a440*/  ISETP.GE.AND P0, PT, R231, RZ, PT ;  /* 0x000000ffe700720c */ /* 0x000fe20003f06270 */
[----:B------:R-:W-:-:S02]  /*a450*/  @!P4 IMAD.MOV R178, RZ, RZ, -R178 ;  /* 0x000000ffffb2c224 */ /* 0x000fc400078e0ab2 */
[----:B------:R-:W-:Y:S01]  /*a460*/  @!P1 IMAD.IADD R235, R235, 0x1, -R3 ;  /* 0x00000001ebeb9824 */ /* 0x000fe200078e0a03 */
[----:B------:R-:W-:Y:S01]  /*a470*/  ISETP.GE.AND P1, PT, R237, RZ, PT ;  /* 0x000000ffed00720c */ /* 0x000fe20003f26270 */
[----:B------:R-:W-:Y:S01]  /*a480*/  IMAD.HI.U32 R241, R5, R240, RZ ;  /* 0x000000f005f17227 */ /* 0x000fe200078e00ff */
[----:B------:R-:W-:Y:S02]  /*a490*/  ISETP.GT.U32.AND P4, PT, R3, R236, PT ;  /* 0x000000ec0300720c */ /* 0x000fe40003f84070 */
[----:B------:R-:W-:Y:S01]  /*a4a0*/  IABS R237, R187 ;  /* 0x000000bb00ed7213 */ /* 0x000fe20000000000 */
[----:B------:R-:W-:-:S04]  /*a4b0*/  IMAD.HI.U32 R218, R5, R239, RZ ;  /* 0x000000ef05da7227 */ /* 0x000fc800078e00ff */
[----:B------:R-:W-:Y:S01]  /*a4c0*/  @!P2 IMAD.IADD R185, R185, 0x1, -R3 ;  /* 0x00000001b9b9a824 */ /* 0x000fe200078e0a03 */
[----:B------:R-:W-:Y:S01]  /*a4d0*/  ISETP.GE.AND P2, PT, R238, RZ, PT ;  /* 0x000000ffee00720c */ /* 0x000fe20003f46270 */
[----:B------:R-:W-:Y:S01]  /*a4e0*/  IMAD.MOV R241, RZ, RZ, -R241 ;  /* 0x000000fffff17224 */ /* 0x000fe200078e0af1 */
[----:B------:R-:W-:Y:S01]  /*a4f0*/  IABS R238, R196 ;  /* 0x000000c400ee7213 */ /* 0x000fe20000000000 */
[----:B------:R-:W-:Y:S01]  /*a500*/  @!P3 IMAD.MOV R179, RZ, RZ, -R179 ;  /* 0x000000ffffb3b224 */ /* 0x000fe200078e0ab3 */
[C---:B------:R-:W-:Y:S01]  /*a510*/  ISETP.GT.U32.AND P3, PT, R3.reuse, R235, PT ;  /* 0x000000eb0300720c */ /* 0x040fe20003f64070 */
[----:B------:R-:W-:Y:S02]  /*a520*/  IMAD.MOV R218, RZ, RZ, -R218 ;  /* 0x000000ffffda7224 */ /* 0x000fe400078e0ada */
[----:B------:R-:W-:Y:S01]  /*a530*/  @!P6 IMAD.IADD R186, R186, 0x1, -R3 ;  /* 0x00000001babae824 */ /* 0x000fe200078e0a03 */
[C---:B------:R-:W-:Y:S01]  /*a540*/  ISETP.GT.U32.AND P6, PT, R3.reuse, R185, PT ;  /* 0x000000b90300720c */ /* 0x040fe20003fc4070 */
[C---:B------:R-:W-:Y:S01]  /*a550*/  IMAD R231, R3.reuse, R241, R240 ;  /* 0x000000f103e77224 */ /* 0x040fe200078e02f0 */
[----:B------:R-:W-:Y:S01]  /*a560*/  IABS R241, R212 ;  /* 0x000000d400f17213 */ /* 0x000fe20000000000 */
[C---:B------:R-:W-:Y:S01]  /*a570*/  IMAD R218, R3.reuse, R218, R239 ;  /* 0x000000da03da7224 */ /* 0x040fe200078e02ef */
[----:B------:R-:W-:Y:S01]  /*a580*/  IABS R240, R213 ;  /* 0x000000d500f07213 */ /* 0x000fe20000000000 */
[----:B------:R-:W-:Y:S01]  /*a590*/  @!P5 IMAD.MOV R180, RZ, RZ, -R180 ;  /* 0x000000ffffb4d224 */ /* 0x000fe200078e0ab4 */
[C---:B------:R-:W-:Y:S01]  /*a5a0*/  ISETP.GT.U32.AND P5, PT, R3.reuse, R186, PT ;  /* 0x000000ba0300720c */ /* 0x040fe20003fa4070 */
[----:B------:R-:W-:Y:S01]  /*a5b0*/  @!P0 IMAD.MOV R181, RZ, RZ, -R181 ;  /* 0x000000ffffb58224 */ /* 0x000fe200078e0ab5 */
[----:B------:R-:W-:Y:S01]  /*a5c0*/  ISETP.GT.U32.AND P0, PT, R3, R231, PT ;  /* 0x000000e70300720c */ /* 0x000fe20003f04070 */
[----:B------:R-:W-:Y:S01]  /*a5d0*/  @!P1 IMAD.MOV R182, RZ, RZ, -R182 ;  /* 0x000000ffffb69224 */ /* 0x000fe200078e0ab6 */
[----:B------:R-:W-:Y:S01]  /*a5e0*/  ISETP.GE.AND P1, PT, R183, RZ, PT ;  /* 0x000000ffb700720c */ /* 0x000fe20003f26270 */
[----:B------:R-:W-:Y:S01]  /*a5f0*/  @!P4 IMAD.IADD R236, R236, 0x1, -R3 ;  /* 0x00000001ececc824 */ /* 0x000fe200078e0a03 */
[----:B------:R-:W-:Y:S01]  /*a600*/  ISETP.GT.U32.AND P4, PT, R3, R218, PT ;  /* 0x000000da0300720c */ /* 0x000fe20003f84070 */
[----:B------:R-:W-:-:S04]  /*a610*/  IMAD.HI.U32 R183, R5, R237, RZ ;  /* 0x000000ed05b77227 */ /* 0x000fc800078e00ff */
[----:B------:R-:W-:Y:S01]  /*a620*/  @!P3 IMAD.IADD R235, R235, 0x1, -R3 ;  /* 0x00000001ebebb824 */ /* 0x000fe200078e0a03 */
[----:B------:R-:W-:Y:S01]  /*a630*/  ISETP.GE.AND P3, PT, R184, RZ, PT ;  /* 0x000000ffb800720c */ /* 0x000fe20003f66270 */
[----:B------:R-:W-:Y:S01]  /*a640*/  IMAD.MOV R183, RZ, RZ, -R183 ;  /* 0x000000ffffb77224 */ /* 0x000fe200078e0ab7 */
[----:B------:R-:W-:Y:S01]  /*a650*/  IABS R184, R190 ;  /* 0x000000be00b87213 */ /* 0x000fe20000000000 */
[--C-:B------:R-:W-:Y:S01]  /*a660*/  @!P6 IMAD.IADD R185, R185, 0x1, -R3.reuse ;  /* 0x00000001b9b9e824 */ /* 0x100fe200078e0a03 */
[----:B------:R-:W-:Y:S01]  /*a670*/  ISETP.GE.AND P6, PT, R232, RZ, PT ;  /* 0x000000ffe800720c */ /* 0x000fe20003fc6270 */
[----:B------:R-:W-:Y:S01]  /*a680*/  @!P5 IMAD.IADD R186, R186, 0x1, -R3 ;  /* 0x00000001babad824 */ /* 0x000fe200078e0a03 */
[----:B------:R-:W-:Y:S01]  /*a690*/  ISETP.GE.AND P5, PT, R233, RZ, PT ;  /* 0x000000ffe900720c */ /* 0x000fe20003fa6270 */
[----:B------:R-:W-:Y:S01]  /*a6a0*/  IMAD R232, R3, R183, R237 ;  /* 0x000000b703e87224 */ /* 0x000fe200078e02ed */
[----:B------:R-:W-:Y:S01]  /*a6b0*/  IABS R237, R188 ;  /* 0x000000bc00ed7213 */ /* 0x000fe20000000000 */
[----:B------:R-:W-:-:S02]  /*a6c0*/  IMAD.MOV.U32 R233, RZ, RZ, R184 ;  /* 0x000000ffffe97224 */ /* 0x000fc400078e00b8 */
[--C-:B------:R-:W-:Y:S01]  /*a6d0*/  @!P0 IMAD.IADD R231, R231, 0x1, -R3.reuse ;  /* 0x00000001e7e78824 */ /* 0x100fe200078e0a03 */
[----:B------:R-:W-:Y:S01]  /*a6e0*/  ISETP.GE.AND P0, PT, R234, RZ, PT ;  /* 0x000000ffea00720c */ /* 0x000fe20003f06270 */
[----:B------:R-:W-:Y:S01]  /*a6f0*/  IMAD.MOV.U32 R183, RZ, RZ, R236 ;  /* 0x000000ffffb77224 */ /* 0x000fe200078e00ec */
[----:B------:R-:W-:Y:S01]  /*a700*/  IABS R236, R195 ;  /* 0x000000c300ec7213 */ /* 0x000fe20000000000 */
[----:B------:R-:W-:Y:S01]  /*a710*/  @!P4 IMAD.IADD R218, R218, 0x1, -R3 ;  /* 0x00000001dadac824 */ /* 0x000fe200078e0a03 */
[----:B------:R-:W-:Y:S01]  /*a720*/  ISETP.GT.U32.AND P4, PT, R3, R232, PT ;  /* 0x000000e80300720c */ /* 0x000fe20003f84070 */
[----:B------:R-:W-:-:S04]  /*a730*/  IMAD.HI.U32 R234, R5, R233, RZ ;  /* 0x000000e905ea7227 */ /* 0x000fc800078e00ff */
[----:B------:R-:W-:Y:S01]  /*a740*/  IMAD.MOV.U32 R184, RZ, RZ, R235 ;  /* 0x000000ffffb87224 */ /* 0x000fe200078e00eb */
[----:B------:R-:W-:Y:S01]  /*a750*/  IABS R235, R189 ;  /* 0x000000bd00eb7213 */ /* 0x000fe20000000000 */
[----:B------:R-:W-:Y:S01]  /*a760*/  @!P2 IMAD.MOV R183, RZ, RZ, -R183 ;  /* 0x000000ffffb7a224 */ /* 0x000fe200078e0ab7 */
[C---:B------:R-:W-:Y:S01]  /*a770*/  ISETP.GT.U32.AND P2, PT, R3.reuse, R231, PT ;  /* 0x000000e70300720c */ /* 0x040fe20003f44070 */
[----:B------:R-:W-:Y:S02]  /*a780*/  IMAD.MOV R234, RZ, RZ, -R234 ;  /* 0x000000ffffea7224 */ /* 0x000fe400078e0aea */
[----:B------:R-:W-:Y:S01]  /*a790*/  @!P1 IMAD.MOV R184, RZ, RZ, -R184 ;  /* 0x000000ffffb89224 */ /* 0x000fe200078e0ab8 */
[C---:B------:R-:W-:Y:S01]  /*a7a0*/  ISETP.GT.U32.AND P1, PT, R3.reuse, R218, PT ;  /* 0x000000da0300720c */ /* 0x040fe20003f24070 */
[----:B------:R-:W-:Y:S01]  /*a7b0*/  @!P6 IMAD.MOV R186, RZ, RZ, -R186 ;  /* 0x000000ffffbae224 */ /* 0x000fe200078e0aba */
[----:B------:R-:W-:Y:S01]  /*a7c0*/  ISETP.GE.AND P6, PT, R190, RZ, PT ;  /* 0x000000ffbe00720c */ /* 0x000fe20003fc6270 */
[----:B------:R-:W-:Y:S01]  /*a7d0*/  IMAD R190, R3, R234, R233 ;  /* 0x000000ea03be7224 */ /* 0x000fe200078e02e9 */
[----:B------:R-:W-:Y:S01]  /*a7e0*/  IABS R233, R191 ;  /* 0x000000bf00e97213 */ /* 0x000fe20000000000 */
[----:B------:R-:W-:-:S02]  /*a7f0*/  @!P4 IMAD.IADD R232, R232, 0x1, -R3 ;  /* 0x00000001e8e8c824 */ /* 0x000fc400078e0a03 */
[----:B------:R-:W-:Y:S01]  /*a800*/  @!P3 IMAD.MOV R185, RZ, RZ, -R185 ;  /* 0x000000ffffb9b224 */ /* 0x000fe200078e0ab9 */
[----:B------:R-:W-:Y:S01]  /*a810*/  ISETP.GT.U32.AND P4, PT, R3, R190, PT ;  /* 0x000000be0300720c */ /* 0x000fe20003f84070 */
[----:B------:R-:W-:Y:S01]  /*a820*/  @!P2 IMAD.IADD R231, R231, 0x1, -R3 ;  /* 0x00000001e7e7a824 */ /* 0x000fe200078e0a03 */
[----:B------:R-:W-:Y:S01]  /*a830*/  ISETP.GE.AND P3, PT, R187, RZ, PT ;  /* 0x000000ffbb00720c */ /* 0x000fe20003f66270 */
[----:B------:R-:W-:Y:S01]  /*a840*/  IMAD.HI.U32 R234, R5, R235, RZ ;  /* 0x000000eb05ea7227 */ /* 0x000fe200078e00ff */
[----:B------:R-:W-:-:S03]  /*a850*/  ISETP.GE.AND P2, PT, R195, RZ, PT ;  /* 0x000000ffc300720c */ /* 0x000fc60003f46270 */
[----:B------:R-:W-:Y:S01]  /*a860*/  @!P1 IMAD.IADD R218, R218, 0x1, -R3 ;  /* 0x00000001dada9824 */ /* 0x000fe200078e0a03 */
[----:B------:R-:W-:Y:S01]  /*a870*/  ISETP.GE.AND P1, PT, R188, RZ, PT ;  /* 0x000000ffbc00720c */ /* 0x000fe20003f26270 */
[----:B------:R-:W-:Y:S02]  /*a880*/  IMAD.MOV.U32 R187, RZ, RZ, R231 ;  /* 0x000000ffffbb7224 */ /* 0x000fe400078e00e7 */
[----:B------:R-:W-:Y:S01]  /*a890*/  IMAD.MOV.U32 R188, RZ, RZ, R218 ;  /* 0x000000ffffbc7224 */ /* 0x000fe200078e00da */
[----:B------:R-:W-:Y:S01]  /*a8a0*/  IABS R218, R193 ;  /* 0x000000c100da7213 */ /* 0x000fe20000000000 */
[----:B------:R-:W-:Y:S01]  /*a8b0*/  @!P5 IMAD.MOV R187, RZ, RZ, -R187 ;  /* 0x000000ffffbbd224 */ /* 0x000fe200078e0abb */
[----:B------:R-:W-:Y:S01]  /*a8c0*/  ISETP.GT.U32.AND P5, PT, R3, R232, PT ;  /* 0x000000e80300720c */ /* 0x000fe20003fa4070 */
[----:B------:R-:W-:-:S04]  /*a8d0*/  IMAD.HI.U32 R195, R5, R236, RZ ;  /* 0x000000ec05c37227 */ /* 0x000fc800078e00ff */
[----:B------:R-:W-:Y:S02]  /*a8e0*/  @!P4 IMAD.IADD R190, R190, 0x1, -R3 ;  /* 0x00000001bebec824 */ /* 0x000fe400078e0a03 */
[----:B------:R-:W-:Y:S01]  /*a8f0*/  @!P0 IMAD.MOV R188, RZ, RZ, -R188 ;  /* 0x000000ffffbc8224 */ /* 0x000fe200078e0abc */
[----:B------:R-:W-:Y:S01]  /*a900*/  ISETP.GE.AND P0, PT, R189, RZ, PT ;  /* 0x000000ffbd00720c */ /* 0x000fe20003f06270 */
[----:B------:R-:W-:Y:S01]  /*a910*/  IMAD.MOV R195, RZ, RZ, -R195 ;  /* 0x000000ffffc37224 */ /* 0x000fe200078e0ac3 */
[----:B------:R-:W-:Y:S01]  /*a920*/  ISETP.GT.U32.AND P4, PT, R3, R190, PT ;  /* 0x000000be0300720c */ /* 0x000fe20003f84070 */
[----:B------:R-:W-:-:S04]  /*a930*/  IMAD.HI.U32 R189, R5, R237, RZ ;  /* 0x000000ed05bd7227 */ /* 0x000fc800078e00ff */
[C---:B------:R-:W-:Y:S01]  /*a940*/  IMAD R236, R3.reuse, R195, R236 ;  /* 0x000000c303ec7224 */ /* 0x040fe200078e02ec */
[----:B------:R-:W-:Y:S01]  /*a950*/  IABS R195, R192 ;  /* 0x000000c000c37213 */ /* 0x000fe20000000000 */
[----:B------:R-:W-:Y:S02]  /*a960*/  IMAD.MOV R189, RZ, RZ, -R189 ;  /* 0x000000ffffbd7224 */ /* 0x000fe400078e0abd */
[----:B------:R-:W-:Y:S01]  /*a970*/  @!P5 IMAD.IADD R232, R232, 0x1, -R3 ;  /* 0x00000001e8e8d824 */ /* 0x000fe200078e0a03 */
[C---:B------:R-:W-:Y:S01]  /*a980*/  ISETP.GT.U32.AND P5, PT, R3.reuse, R236, PT ;  /* 0x000000ec0300720c */ /* 0x040fe20003fa4070 */
[----:B------:R-:W-:Y:S02]  /*a990*/  IMAD R237, R3, R189, R237 ;  /* 0x000000bd03ed7224 */ /* 0x000fe400078e02ed */
[----:B------:R-:W-:Y:S02]  /*a9a0*/  IMAD.MOV R234, RZ, RZ, -R234 ;  /* 0x000000ffffea7224 */ /* 0x000fe400078e0aea */
[----:B------:R-:W-:-:S04]  /*a9b0*/  IMAD.HI.U32 R189, R5, R195, RZ ;  /* 0x000000c305bd7227 */ /* 0x000fc800078e00ff */
[----:B------:R-:W-:-:S04]  /*a9c0*/  IMAD.HI.U32 R231, R5, R233, RZ ;  /* 0x000000e905e77227 */ /* 0x000fc800078e00ff */
[C---:B------:R-:W-:Y:S02]  /*a9d0*/  IMAD R235, R3.reuse, R234, R235 ;  /* 0x000000ea03eb7224 */ /* 0x040fe400078e02eb */
[----:B------:R-:W-:Y:S02]  /*a9e0*/  IMAD.MOV R234, RZ, RZ, -R189 ;  /* 0x000000ffffea7224 */ /* 0x000fe400078e0abd */
[----:B------:R-:W-:Y:S02]  /*a9f0*/  IMAD.MOV R231, RZ, RZ, -R231 ;  /* 0x000000ffffe77224 */ /* 0x000fe400078e0ae7 */
[----:B------:R-:W-:Y:S02]  /*aa00*/  IMAD.MOV.U32 R189, RZ, RZ, R232 ;  /* 0x000000ffffbd7224 */ /* 0x000fe400078e00e8 */
[----:B------:R-:W-:Y:S01]  /*aa10*/  @!P4 IMAD.IADD R190, R190, 0x1, -R3 ;  /* 0x00000001bebec824 */ /* 0x000fe200078e0a03 */
[C---:B------:R-:W-:Y:S01]  /*aa20*/  ISETP.GT.U32.AND P4, PT, R3.reuse, R237, PT ;  /* 0x000000ed0300720c */ /* 0x040fe20003f84070 */
[----:B------:R-:W-:-:S02]  /*aa30*/  IMAD R233, R3, R231, R233 ;  /* 0x000000e703e97224 */ /* 0x000fc400078e02e9 */
[----:B------:R-:W-:Y:S01]  /*aa40*/  @!P3 IMAD.MOV R189, RZ, RZ, -R189 ;  /* 0x000000ffffbdb224 */ /* 0x000fe200078e0abd */
[C---:B------:R-:W-:Y:S01]  /*aa50*/  ISETP.GT.U32.AND P3, PT, R3.reuse, R235, PT ;  /* 0x000000eb0300720c */ /* 0x040fe20003f64070 */
[----:B------:R-:W-:Y:S02]  /*aa60*/  @!P5 IMAD.IADD R236, R236, 0x1, -R3 ;  /* 0x00000001ececd824 */ /* 0x000fe400078e0a03 */
[----:B------:R-:W-:Y:S01]  /*aa70*/  @!P6 IMAD.MOV R190, RZ, RZ, -R190 ;  /* 0x000000ffffbee224 */ /* 0x000fe200078e0abe */
[C---:B------:R-:W-:Y:S01]  /*aa80*/  ISETP.GT.U32.AND P6, PT, R3.reuse, R233, PT ;  /* 0x000000e90300720c */ /* 0x040fe20003fc4070 */
[C---:B------:R-:W-:Y:S01]  /*aa90*/  IMAD R195, R3.reuse, R234, R195 ;  /* 0x000000ea03c37224 */ /* 0x040fe200078e02c3 */
[----:B------:R-:W-:Y:S01]  /*aaa0*/  ISETP.GT.U32.AND P5, PT, R3, R236, PT ;  /* 0x000000ec0300720c */ /* 0x000fe20003fa4070 */
[----:B------:R-:W-:Y:S01]  /*aab0*/  IMAD.HI.U32 R231, R5, R218, RZ ;  /* 0x000000da05e77227 */ /* 0x000fe200078e00ff */
[----:B------:R-:W-:-:S03]  /*aac0*/  IABS R234, R197 ;  /* 0x000000c500ea7213 */ /* 0x000fc60000000000 */
[--C-:B------:R-:W-:Y:S01]  /*aad0*/  @!P4 IMAD.IADD R237, R237, 0x1, -R3.reuse ;  /* 0x00000001ededc824 */ /* 0x100fe200078e0a03 */
[----:B------:R-:W-:Y:S01]  /*aae0*/  ISETP.GT.U32.AND P4, PT, R3, R195, PT ;  /* 0x000000c30300720c */ /* 0x000fe20003f84070 */
[----:B------:R-:W-:Y:S02]  /*aaf0*/  @!P3 IMAD.IADD R235, R235, 0x1, -R3 ;  /* 0x00000001ebebb824 */ /* 0x000fe400078e0a03 */
[----:B------:R-:W-:Y:S01]  /*ab00*/  IMAD.MOV R231, RZ, RZ, -R231 ;  /* 0x000000ffffe77224 */ /* 0x000fe200078e0ae7 */
[----:B------:R-:W-:Y:S01]  /*ab10*/  ISETP.GT.U32.AND P3, PT, R3, R237, PT ;  /* 0x000000ed0300720c */ /* 0x000fe20003f64070 */
[--C-:B------:R-:W-:Y:S01]  /*ab20*/  @!P6 IMAD.IADD R233, R233, 0x1, -R3.reuse ;  /* 0x00000001e9e9e824 */ /* 0x100fe200078e0a03 */
[----:B------:R-:W-:Y:S01]  /*ab30*/  ISETP.GT.U32.AND P6, PT, R3, R235, PT ;  /* 0x000000eb0300720c */ /* 0x000fe20003fc4070 */
[--C-:B------:R-:W-:Y:S01]  /*ab40*/  @!P5 IMAD.IADD R236, R236, 0x1, -R3.reuse ;  /* 0x00000001ececd824 */ /* 0x100fe200078e0a03 */
[----:B------:R-:W-:Y:S01]  /*ab50*/  ISETP.GE.AND P5, PT, R191, RZ, PT ;  /* 0x000000ffbf00720c */ /* 0x000fe20003fa6270 */
[----:B------:R-:W-:Y:S01]  /*ab60*/  IMAD R232, R3, R231, R218 ;  /* 0x000000e703e87224 */ /* 0x000fe200078e02da */
[----:B------:R-:W-:Y:S01]  /*ab70*/  IABS R231, R194 ;  /* 0x000000c200e77213 */ /* 0x000fe20000000000 */
[----:B------:R-:W-:Y:S01]  /*ab80*/  IMAD.MOV.U32 R191, RZ, RZ, R236 ;  /* 0x000000ffffbf7224 */ /* 0x000fe200078e00ec */
[----:B------:R-:W-:Y:S01]  /*ab90*/  IABS R218, R205 ;  /* 0x000000cd00da7213 */ /* 0x000fe20000000000 */
[----:B------:R-:W-:Y:S01]  /*aba0*/  @!P4 IMAD.IADD R195, R195, 0x1, -R3 ;  /* 0x00000001c3c3c824 */ /* 0x000fe200078e0a03 */
[----:B------:R-:W-:Y:S01]  /*abb0*/  ISETP.GT.U32.AND P4, PT, R3, R233, PT ;  /* 0x000000e90300720c */ /* 0x000fe20003f84070 */
[----:B------:R-:W-:-:S02]  /*abc0*/  @!P2 IMAD.MOV R191, RZ, RZ, -R191 ;  /* 0x000000ffffbfa224 */ /* 0x000fc400078e0abf */
[--C-:B------:R-:W-:Y:S01]  /*abd0*/  @!P3 IMAD.IADD R237, R237, 0x1, -R3.reuse ;  /* 0x00000001ededb824 */ /* 0x100fe200078e0a03 */
[----:B------:R-:W-:Y:S01]  /*abe0*/  ISETP.GT.U32.AND P3, PT, R3, R232, PT ;  /* 0x000000e80300720c */ /* 0x000fe20003f64070 */
[----:B------:R-:W-:Y:S01]  /*abf0*/  @!P6 IMAD.IADD R235, R235, 0x1, -R3 ;  /* 0x00000001ebebe824 */ /* 0x000fe200078e0a03 */
[----:B------:R-:W-:Y:S01]  /*ac00*/  ISETP.GT.U32.AND P2, PT, R3, R195, PT ;  /* 0x000000c30300720c */ /* 0x000fe20003f44070 */
[----:B------:R-:W-:Y:S01]  /*ac10*/  IMAD.MOV.U32 R236, RZ, RZ, R238 ;  /* 0x000000ffffec7224 */ /* 0x000fe200078e00ee */
[----:B------:R-:W-:Y:S01]  /*ac20*/  ISETP.GE.AND P6, PT, R192, RZ, PT ;  /* 0x000000ffc000720c */ /* 0x000fe20003fc6270 */
[----:B------:R-:W-:-:S04]  /*ac30*/  IMAD.HI.U32 R238, R5, R231, RZ ;  /* 0x000000e705ee7227 */ /* 0x000fc800078e00ff */
[----:B------:R-:W-:-:S04]  /*ac40*/  IMAD.HI.U32 R192, R5, R218, RZ ;  /* 0x000000da05c07227 */ /* 0x000fc800078e00ff */
[----:B------:R-:W-:Y:S02]  /*ac50*/  IMAD.MOV R238, RZ, RZ, -R238 ;  /* 0x000000ffffee7224 */ /* 0x000fe400078e0aee */
[----:B------:R-:W-:Y:S02]  /*ac60*/  IMAD.MOV R192, RZ, RZ, -R192 ;  /* 0x000000ffffc07224 */ /* 0x000fe400078e0ac0 */
[----:B------:R-:W-:Y:S02]  /*ac70*/  IMAD R231, R3, R238, R231 ;  /* 0x000000ee03e77224 */ /* 0x000fe400078e02e7 */
[----:B------:R-:W-:-:S04]  /*ac80*/  IMAD.HI.U32 R239, R5, R234, RZ ;  /* 0x000000ea05ef7227 */ /* 0x000fc800078e00ff */
[----:B------:R-:W-:Y:S02]  /*ac90*/  IMAD R218, R3, R192, R218 ;  /* 0x000000c003da7224 */ /* 0x000fe400078e02da */
[----:B------:R-:W-:Y:S01]  /*aca0*/  @!P3 IMAD.IADD R232, R232, 0x1, -R3 ;  /* 0x00000001e8e8b824 */ /* 0x000fe200078e0a03 */
[----:B------:R-:W-:Y:S01]  /*acb0*/  ISETP.GE.AND P3, PT, R194, RZ, PT ;  /* 0x000000ffc200720c */ /* 0x000fe20003f66270 */
[----:B------:R-:W-:Y:S01]  /*acc0*/  IMAD.MOV.U32 R192, RZ, RZ, R237 ;  /* 0x000000ffffc07224 */ /* 0x000fe200078e00ed */
[----:B------:R-:W-:Y:S01]  /*acd0*/  IABS R194, R198 ;  /* 0x000000c600c27213 */ /* 0x000fe20000000000 */
[--C-:B------:R-:W-:Y:S01]  /*ace0*/  @!P2 IMAD.IADD R195, R195, 0x1, -R3.reuse ;  /* 0x00000001c3c3a824 */ /* 0x100fe200078e0a03 */
[----:B------:R-:W-:Y:S01]  /*acf0*/  ISETP.GE.AND P2, PT, R193, RZ, PT ;  /* 0x000000ffc100720c */ /* 0x000fe20003f46270 */
[----:B------:R-:W-:Y:S01]  /*ad00*/  @!P4 IMAD.IADD R233, R233, 0x1, -R3 ;  /* 0x00000001e9e9c824 */ /* 0x000fe200078e0a03 */
[C---:B------:R-:W-:Y:S01]  /*ad10*/  ISETP.GT.U32.AND P4, PT, R3.reuse, R231, PT ;  /* 0x000000e70300720c */ /* 0x040fe20003f84070 */
[----:B------:R-:W-:Y:S01]  /*ad20*/  IMAD.MOV R193, RZ, RZ, -R239 ;  /* 0x000000ffffc17224 */ /* 0x000fe200078e0aef */
[----:B------:R-:W-:Y:S01]  /*ad30*/  IABS R237, R199 ;  /* 0x000000c700ed7213 */ /* 0x000fe20000000000 */
[----:B------:R-:W-:Y:S01]  /*ad40*/  @!P1 IMAD.MOV R192, RZ, RZ, -R192 ;  /* 0x000000ffffc09224 */ /* 0x000fe200078e0ac0 */
[----:B------:R-:W-:Y:S01]  /*ad50*/  ISETP.GT.U32.AND P1, PT, R3, R232, PT ;  /* 0x000000e80300720c */ /* 0x000fe20003f24070 */
[----:B------:R-:W-:Y:S01]  /*ad60*/  IMAD.HI.U32 R238, R5, R236, RZ ;  /* 0x000000ec05ee7227 */ /* 0x000fe200078e00ff */
[----:B------:R-:W-:-:S03]  /*ad70*/  IABS R239, R211 ;  /* 0x000000d300ef7213 */ /* 0x000fc60000000000 */
[C---:B------:R-:W-:Y:S02]  /*ad80*/  IMAD R234, R3.reuse, R193, R234 ;  /* 0x000000c103ea7224 */ /* 0x040fe400078e02ea */
[----:B------:R-:W-:Y:S02]  /*ad90*/  IMAD.MOV.U32 R193, RZ, RZ, R235 ;  /* 0x000000ffffc17224 */ /* 0x000fe400078e00eb */
[----:B------:R-:W-:Y:S02]  /*ada0*/  IMAD.MOV R238, RZ, RZ, -R238 ;  /* 0x000000ffffee7224 */ /* 0x000fe400078e0aee */
[----:B------:R-:W-:Y:S02]  /*adb0*/  IMAD.MOV.U32 R235, RZ, RZ, R194 ;  /* 0x000000ffffeb7224 */ /* 0x000fe400078e00c2 */
[----:B------:R-:W-:Y:S02]  /*adc0*/  IMAD.MOV.U32 R194, RZ, RZ, R233 ;  /* 0x000000ffffc27224 */ /* 0x000fe400078e00e9 */
[----:B------:R-:W-:-:S02]  /*add0*/  IMAD R236, R3, R238, R236 ;  /* 0x000000ee03ec7224 */ /* 0x000fc400078e02ec */
[----:B------:R-:W-:Y:S01]  /*ade0*/  @!P5 IMAD.MOV R194, RZ, RZ, -R194 ;  /* 0x000000ffffc2d224 */ /* 0x000fe200078e0ac2 */
[----:B------:R-:W-:Y:S01]  /*adf0*/  ISETP.GT.U32.AND P5, PT, R3, R234, PT ;  /* 0x000000ea0300720c */ /* 0x000fe20003fa4070 */
[--C-:B------:R-:W-:Y:S01]  /*ae00*/  @!P4 IMAD.IADD R231, R231, 0x1, -R3.reuse ;  /* 0x00000001e7e7c824 */ /* 0x100fe200078e0a03 */
[C---:B------:R-:W-:Y:S01]  /*ae10*/  ISETP.GT.U32.AND P4, PT, R3.reuse, R236, PT ;  /* 0x000000ec0300720c */ /* 0x040fe20003f84070 */
[----:B------:R-:W-:Y:S01]  /*ae20*/  @!P1 IMAD.IADD R232, R232, 0x1, -R3 ;  /* 0x00000001e8e89824 */ /* 0x000fe200078e0a03 */
[C---:B------:R-:W-:Y:S01]  /*ae30*/  ISETP.GT.U32.AND P1, PT, R3.reuse, R218, PT ;  /* 0x000000da0300720c */ /* 0x040fe20003f24070 */
[----:B------:R-:W-:Y:S01]  /*ae40*/  @!P0 IMAD.MOV R193, RZ, RZ, -R193 ;  /* 0x000000ffffc18224 */ /* 0x000fe200078e0ac1 */
[----:B------:R-:W-:Y:S01]  /*ae50*/  ISETP.GT.U32.AND P0, PT, R3, R231, PT ;  /* 0x000000e70300720c */ /* 0x000fe20003f04070 */
[----:B------:R-:W-:-:S04]  /*ae60*/  IMAD.HI.U32 R233, R5, R235, RZ ;  /* 0x000000eb05e97227 */ /* 0x000fc800078e00ff */
[----:B------:R-:W-:Y:S02]  /*ae70*/  IMAD.MOV R233, RZ, RZ, -R233 ;  /* 0x000000ffffe97224 */ /* 0x000fe400078e0ae9 */
[--C-:B------:R-:W-:Y:S02]  /*ae80*/  @!P5 IMAD.IADD R234, R234, 0x1, -R3.reuse ;  /* 0x00000001eaead824 */ /* 0x100fe400078e0a03 */
[--C-:B------:R-:W-:Y:S01]  /*ae90*/  @!P4 IMAD.IADD R236, R236, 0x1, -R3.reuse ;  /* 0x00000001ececc824 */ /* 0x100fe200078e0a03 */
[----:B------:R-:W-:Y:S01]  /*aea0*/  ISETP.GE.AND P4, PT, R205, RZ, PT ;  /* 0x000000ffcd00720c */ /* 0x000fe20003f86270 */
[----:B------:R-:W-:Y:S01]  /*aeb0*/  @!P1 IMAD.IADD R218, R218, 0x1, -R3 ;  /* 0x00000001dada9824 */ /* 0x000fe200078e0a03 */
[C---:B------:R-:W-:Y:S01]  /*aec0*/  ISETP.GT.U32.AND P1, PT, R3.reuse, R234, PT ;  /* 0x000000ea0300720c */ /* 0x040fe20003f24070 */
[----:B------:R-:W-:Y:S01]  /*aed0*/  @!P6 IMAD.MOV R195, RZ, RZ, -R195 ;  /* 0x000000ffffc3e224 */ /* 0x000fe200078e0ac3 */
[----:B------:R-:W-:Y:S01]  /*aee0*/  ISETP.GE.AND P6, PT, R196, RZ, PT ;  /* 0x000000ffc400720c */ /* 0x000fe20003fc6270 */
[C---:B------:R-:W-:Y:S01]  /*aef0*/  IMAD R205, R3.reuse, R233, R235 ;  /* 0x000000e903cd7224 */ /* 0x040fe200078e02eb */
[----:B------:R-:W-:Y:S01]  /*af00*/  ISETP.GT.U32.AND P5, PT, R3, R236, PT ;  /* 0x000000ec0300720c */ /* 0x000fe20003fa4070 */
[----:B------:R-:W-:Y:S01]  /*af10*/  IMAD.HI.U32 R235, R5, R237, RZ ;  /* 0x000000ed05eb7227 */ /* 0x000fe200078e00ff */
[----:B------:R-:W-:-:S03]  /*af20*/  IABS R233, R200 ;  /* 0x000000c800e97213 */ /* 0x000fc60000000000 */
[----:B------:R-:W-:Y:S01]  /*af30*/  IMAD.MOV.U32 R196, RZ, RZ, R232 ;  /* 0x000000ffffc47224 */ /* 0x000fe200078e00e8 */
[----:B------:R-:W-:Y:S01]  /*af40*/  IABS R232, R201 ;  /* 0x000000c900e87213 */ /* 0x000fe20000000000 */
[----:B------:R-:W-:Y:S01]  /*af50*/  @!P0 IMAD.IADD R231, R231, 0x1, -R3 ;  /* 0x00000001e7e78824 */ /* 0x000fe200078e0a03 */
[----:B------:R-:W-:Y:S01]  /*af60*/  ISETP.GE.AND P0, PT, R197, RZ, PT ;  /* 0x000000ffc500720c */ /* 0x000fe20003f06270 */
[----:B------:R-:W-:Y:S02]  /*af70*/  IMAD.MOV R235, RZ, RZ, -R235 ;  /* 0x000000ffffeb7224 */ /* 0x000fe400078e0aeb */
[----:B------:R-:W-:Y:S01]  /*af80*/  @!P2 IMAD.MOV R196, RZ, RZ, -R196 ;  /* 0x000000ffffc4a224 */ /* 0x000fe200078e0ac4 */
[C---:B------:R-:W-:Y:S01]  /*af90*/  ISETP.GT.U32.AND P2, PT, R3.reuse, R218, PT ;  /* 0x000000da0300720c */ /* 0x040fe20003f44070 */
[----:B------:R-:W-:Y:S02]  /*afa0*/  IMAD.MOV.U32 R197, RZ, RZ, R231 ;  /* 0x000000ffffc57224 */ /* 0x000fe400078e00e7 */
[----:B------:R-:W-:Y:S01]  /*afb0*/  IMAD R231, R3, R235, R237 ;  /* 0x000000eb03e77224 */ /* 0x000fe200078e02ed */
[----:B------:R-:W-:Y:S01]  /*afc0*/  IABS R235, R202 ;  /* 0x000000ca00eb7213 */ /* 0x000fe20000000000 */
[----:B------:R-:W-:-:S02]  /*afd0*/  @!P1 IMAD.IADD R234, R234, 0x1, -R3 ;  /* 0x00000001eaea9824 */ /* 0x000fc400078e0a03 */
[----:B------:R-:W-:Y:S01]  /*afe0*/  @!P3 IMAD.MOV R197, RZ, RZ, -R197 ;  /* 0x000000ffffc5b224 */ /* 0x000fe200078e0ac5 */
[----:B------:R-:W-:Y:S01]  /*aff0*/  ISETP.GT.U32.AND P1, PT, R3, R231, PT ;  /* 0x000000e70300720c */ /* 0x000fe20003f24070 */
[----:B------:R-:W-:Y:S01]  /*b000*/  IMAD.HI.U32 R237, R5, R233, RZ ;  /* 0x000000e905ed7227 */ /* 0x000fe200078e00ff */
[----:B------:R-:W-:-:S03]  /*b010*/  ISETP.GT.U32.AND P3, PT, R3, R205, PT ;  /* 0x000000cd0300720c */ /* 0x000fc60003f64070 */
[--C-:B------:R-:W-:Y:S01]  /*b020*/  @!P2 IMAD.IADD R218, R218, 0x1, -R3.reuse ;  /* 0x00000001dadaa824 */ /* 0x100fe200078e0a03 */
[----:B------:R-:W-:Y:S01]  /*b030*/  ISETP.GE.AND P2, PT, R199, RZ, PT ;  /* 0x000000ffc700720c */ /* 0x000fe20003f46270 */
[----:B------:R-:W-:Y:S01]  /*b040*/  @!P5 IMAD.IADD R236, R236, 0x1, -R3 ;  /* 0x00000001ececd824 */ /* 0x000fe200078e0a03 */
[----:B------:R-:W-:Y:S01]  /*b050*/  ISETP.GE.AND P5, PT, R198, RZ, PT ;  /* 0x000000ffc600720c */ /* 0x000fe20003fa6270 */
[----:B------:R-:W-:Y:S01]  /*b060*/  IMAD.MOV R199, RZ, RZ, -R237 ;  /* 0x000000ffffc77224 */ /* 0x000fe200078e0aed */
[----:B------:R-:W-:Y:S01]  /*b070*/  IABS R237, R217 ;  /* 0x000000d900ed7213 */ /* 0x000fe20000000000 */
[----:B------:R-:W-:-:S04]  /*b080*/  IMAD.HI.U32 R198, R5, R232, RZ ;  /* 0x000000e805c67227 */ /* 0x000fc800078e00ff */
[----:B------:R-:W-:Y:S02]  /*b090*/  IMAD R233, R3, R199, R233 ;  /* 0x000000c703e97224 */ /* 0x000fe400078e02e9 */
[----:B------:R-:W-:Y:S02]  /*b0a0*/  IMAD.MOV R198, RZ, RZ, -R198 ;  /* 0x000000ffffc67224 */ /* 0x000fe400078e0ac6 */
[--C-:B------:R-:W-:Y:S02]  /*b0b0*/  @!P1 IMAD.IADD R231, R231, 0x1, -R3.reuse ;  /* 0x00000001e7e79824 */ /* 0x100fe400078e0a03 */
[----:B------:R-:W-:Y:S01]  /*b0c0*/  IMAD.MOV.U32 R199, RZ, RZ, R234 ;  /* 0x000000ffffc77224 */ /* 0x000fe200078e00ea */
[----:B------:R-:W-:Y:S01]  /*b0d0*/  IABS R234, R203 ;  /* 0x000000cb00ea7213 */ /* 0x000fe20000000000 */
[----:B------:R-:W-:Y:S01]  /*b0e0*/  @!P3 IMAD.IADD R205, R205, 0x1, -R3 ;  /* 0x00000001cdcdb824 */ /* 0x000fe200078e0a03 */
[----:B------:R-:W-:Y:S01]  /*b0f0*/  ISETP.GE.AND P3, PT, R200, RZ, PT ;  /* 0x000000ffc800720c */ /* 0x000fe20003f66270 */
[----:B------:R-:W-:-:S02]  /*b100*/  IMAD R232, R3, R198, R232 ;  /* 0x000000c603e87224 */ /* 0x000fc400078e02e8 */
[----:B------:R-:W-:Y:S01]  /*b110*/  @!P0 IMAD.MOV R199, RZ, RZ, -R199 ;  /* 0x000000ffffc78224 */ /* 0x000fe200078e0ac7 */
[C---:B------:R-:W-:Y:S01]  /*b120*/  ISETP.GT.U32.AND P0, PT, R3.reuse, R231, PT ;  /* 0x000000e70300720c */ /* 0x040fe20003f04070 */
[----:B------:R-:W-:Y:S01]  /*b130*/  IMAD.MOV.U32 R198, RZ, RZ, R236 ;  /* 0x000000ffffc67224 */ /* 0x000fe200078e00ec */
[----:B------:R-:W-:Y:S01]  /*b140*/  ISETP.GT.U32.AND P1, PT, R3, R205, PT ;  /* 0x000000cd0300720c */ /* 0x000fe20003f24070 */
[----:B------:R-:W-:-:S04]  /*b150*/  IMAD.HI.U32 R236, R5, R235, RZ ;  /* 0x000000eb05ec7227 */ /* 0x000fc800078e00ff */
[----:B------:R-:W-:Y:S02]  /*b160*/  IMAD.MOV.U32 R200, RZ, RZ, R218 ;  /* 0x000000ffffc87224 */ /* 0x000fe400078e00da */
[----:B------:R-:W-:Y:S02]  /*b170*/  IMAD.MOV R236, RZ, RZ, -R236 ;  /* 0x000000ffffec7224 */ /* 0x000fe400078e0aec */
[----:B------:R-:W-:Y:S01]  /*b180*/  @!P4 IMAD.MOV R200, RZ, RZ, -R200 ;  /* 0x000000ffffc8c224 */ /* 0x000fe200078e0ac8 */
[C---:B------:R-:W-:Y:S01]  /*b190*/  ISETP.GT.U32.AND P4, PT, R3.reuse, R232, PT ;  /* 0x000000e80300720c */ /* 0x040fe20003f84070 */
        /* <DEDUP_REMOVED lines=8> */
[----:B------:R-:W-:-:S03]  /*b220*/  ISETP.GE.AND P1, PT, R201, RZ, PT ;  /* 0x000000ffc900720c */ /* 0x000fc60003f26270 */
[----:B------:R-:W-:Y:S02]  /*b230*/  IMAD.MOV.U32 R201, RZ, RZ, R205 ;  /* 0x000000ffffc97224 */ /* 0x000fe400078e00cd */
[--C-:B------:R-:W-:Y:S02]  /*b240*/  @!P4 IMAD.IADD R232, R232, 0x1, -R3.reuse ;  /* 0x00000001e8e8c824 */ /* 0x100fe400078e0a03 */
[----:B------:R-:W-:Y:S01]  /*b250*/  @!P6 IMAD.IADD R233, R233, 0x1, -R3 ;  /* 0x00000001e9e9e824 */ /* 0x000fe200078e0a03 */
[----:B------:R-:W-:Y:S01]  /*b260*/  ISETP.GE.AND P6, PT, R202, RZ, PT ;  /* 0x000000ffca00720c */ /* 0x000fe20003fc6270 */
[----:B------:R-:W-:Y:S01]  /*b270*/  @!P5 IMAD.MOV R201, RZ, RZ, -R201 ;  /* 0x000000ffffc9d224 */ /* 0x000fe200078e0ac9 */
[----:B------:R-:W-:Y:S01]  /*b280*/  IABS R202, R206 ;  /* 0x000000ce00ca7213 */ /* 0x000fe20000000000 */
[----:B------:R-:W-:Y:S01]  /*b290*/  IMAD.MOV R236, RZ, RZ, -R236 ;  /* 0x000000ffffec7224 */ /* 0x000fe200078e0aec */
[----:B------:R-:W-:Y:S01]  /*b2a0*/  ISETP.GT.U32.AND P5, PT, R3, R232, PT ;  /* 0x000000e80300720c */ /* 0x000fe20003fa4070 */
[----:B------:R-:W-:Y:S01]  /*b2b0*/  IMAD.HI.U32 R238, R5, R235, RZ ;  /* 0x000000eb05ee7227 */ /* 0x000fe200078e00ff */
[----:B------:R-:W-:-:S03]  /*b2c0*/  ISETP.GT.U32.AND P4, PT, R3, R233, PT ;  /* 0x000000e90300720c */ /* 0x000fc60003f84070 */
[----:B------:R-:W-:Y:S02]  /*b2d0*/  @!P0 IMAD.IADD R218, R218, 0x1, -R3 ;  /* 0x00000001dada8824 */ /* 0x000fe400078e0a03 */
[----:B------:R-:W-:Y:S02]  /*b2e0*/  IMAD.MOV.U32 R205, RZ, RZ, R202 ;  /* 0x000000ffffcd7224 */ /* 0x000fe400078e00ca */
[C---:B------:R-:W-:Y:S01]  /*b2f0*/  IMAD R234, R3.reuse, R236, R234 ;  /* 0x000000ec03ea7224 */ /* 0x040fe200078e02ea */
[C---:B------:R-:W-:Y:S01]  /*b300*/  ISETP.GT.U32.AND P0, PT, R3.reuse, R218, PT ;  /* 0x000000da0300720c */ /* 0x040fe20003f04070 */
[----:B------:R-:W-:Y:S02]  /*b310*/  IMAD.MOV R238, RZ, RZ, -R238 ;  /* 0x000000ffffee7224 */ /* 0x000fe400078e0aee */
[----:B------:R-:W-:Y:S02]  /*b320*/  IMAD.MOV.U32 R202, RZ, RZ, R231 ;  /* 0x000000ffffca7224 */ /* 0x000fe400078e00e7 */
[C---:B------:R-:W-:Y:S01]  /*b330*/  IMAD R235, R3.reuse, R238, R235 ;  /* 0x000000ee03eb7224 */ /* 0x040fe200078e02eb */
[----:B------:R-:W-:Y:S01]  /*b340*/  IABS R238, R225 ;  /* 0x000000e100ee7213 */ /* 0x000fe20000000000 */
[----:B------:R-:W-:Y:S01]  /*b350*/  @!P2 IMAD.MOV R202, RZ, RZ, -R202 ;  /* 0x000000ffffcaa224 */ /* 0x000fe200078e0aca */
[C---:B------:R-:W-:Y:S01]  /*b360*/  ISETP.GT.U32.AND P2, PT, R3.reuse, R234, PT ;  /* 0x000000ea0300720c */ /* 0x040fe20003f44070 */
[----:B------:R-:W-:Y:S01]  /*b370*/  @!P5 IMAD.IADD R232, R232, 0x1, -R3 ;  /* 0x00000001e8e8d824 */ /* 0x000fe200078e0a03 */
[----:B------:R-:W-:Y:S01]  /*b380*/  ISETP.GT.U32.AND P5, PT, R3, R235, PT ;  /* 0x000000eb0300720c */ /* 0x000fe20003fa4070 */
[----:B------:R-:W-:-:S04]  /*b390*/  IMAD.HI.U32 R236, R5, R205, RZ ;  /* 0x000000cd05ec7227 */ /* 0x000fc800078e00ff */
[----:B------:R-:W-:Y:S01]  /*b3a0*/  @!P4 IMAD.IADD R233, R233, 0x1, -R3 ;  /* 0x00000001e9e9c824 */ /* 0x000fe200078e0a03 */
[----:B------:R-:W-:Y:S01]  /*b3b0*/  ISETP.GE.AND P4, PT, R203, RZ, PT ;  /* 0x000000ffcb00720c */ /* 0x000fe20003f86270 */
[----:B------:R-:W-:Y:S02]  /*b3c0*/  IMAD.MOV R236, RZ, RZ, -R236 ;  /* 0x000000ffffec7224 */ /* 0x000fe400078e0aec */
[----:B------:R-:W-:-:S04]  /*b3d0*/  IMAD.HI.U32 R203, R5, R237, RZ ;  /* 0x000000ed05cb7227 */ /* 0x000fc800078e00ff */
[----:B------:R-:W-:Y:S01]  /*b3e0*/  @!P0 IMAD.IADD R218, R218, 0x1, -R3 ;  /* 0x00000001dada8824 */ /* 0x000fe200078e0a03 */
[----:B------:R-:W-:Y:S01]  /*b3f0*/  ISETP.GE.AND P0, PT, R204, RZ, PT ;  /* 0x000000ffcc00720c */ /* 0x000fe20003f06270 */
[C---:B------:R-:W-:Y:S01]  /*b400*/  IMAD R231, R3.reuse, R236, R205 ;  /* 0x000000ec03e77224 */ /* 0x040fe200078e02cd */
[----:B------:R-:W-:Y:S01]  /*b410*/  IABS R236, R207 ;  /* 0x000000cf00ec7213 */ /* 0x000fe20000000000 */
[----:B------:R-:W-:Y:S02]  /*b420*/  IMAD.MOV R204, RZ, RZ, -R203 ;  /* 0x000000ffffcc7224 */ /* 0x000fe400078e0acb */
[----:B------:R-:W-:Y:S01]  /*b430*/  @!P2 IMAD.IADD R234, R234, 0x1, -R3 ;  /* 0x00000001eaeaa824 */ /* 0x000fe200078e0a03 */
[C---:B------:R-:W-:Y:S01]  /*b440*/  ISETP.GT.U32.AND P2, PT, R3.reuse, R231, PT ;  /* 0x000000e70300720c */ /* 0x040fe20003f44070 */
[----:B------:R-:W-:Y:S02]  /*b450*/  IMAD.MOV.U32 R203, RZ, RZ, R233 ;  /* 0x000000ffffcb7224 */ /* 0x000fe400078e00e9 */
[----:B------:R-:W-:Y:S01]  /*b460*/  IMAD R233, R3, R204, R237 ;  /* 0x000000cc03e97224 */ /* 0x000fe200078e02ed */
[----:B------:R-:W-:Y:S01]  /*b470*/  IABS R237, R216 ;  /* 0x000000d800ed7213 */ /* 0x000fe20000000000 */
[----:B------:R-:W-:Y:S01]  /*b480*/  @!P5 IMAD.IADD R235, R235, 0x1, -R3 ;  /* 0x00000001ebebd824 */ /* 0x000fe200078e0a03 */
[----:B------:R-:W-:Y:S01]  /*b490*/  ISETP.GT.U32.AND P5, PT, R3, R234, PT ;  /* 0x000000ea0300720c */ /* 0x000fe20003fa4070 */
[----:B------:R-:W-:-:S02]  /*b4a0*/  IMAD.MOV.U32 R204, RZ, RZ, R232 ;  /* 0x000000ffffcc7224 */ /* 0x000fc400078e00e8 */
[----:B------:R-:W-:-:S04]  /*b4b0*/  IMAD.HI.U32 R205, R5, R236, RZ ;  /* 0x000000ec05cd7227 */ /* 0x000fc800078e00ff */
[----:B------:R-:W-:Y:S01]  /*b4c0*/  @!P1 IMAD.MOV R204, RZ, RZ, -R204 ;  /* 0x000000ffffcc9224 */ /* 0x000fe200078e0acc */
[C---:B------:R-:W-:Y:S01]  /*b4d0*/  ISETP.GT.U32.AND P1, PT, R3.reuse, R233, PT ;  /* 0x000000e90300720c */ /* 0x040fe20003f24070 */
[----:B------:R-:W-:Y:S02]  /*b4e0*/  IMAD.MOV R232, RZ, RZ, -R205 ;  /* 0x000000ffffe87224 */ /* 0x000fe400078e0acd */
[----:B------:R-:W-:Y:S02]  /*b4f0*/  IMAD.MOV.U32 R205, RZ, RZ, R218 ;  /* 0x000000ffffcd7224 */ /* 0x000fe400078e00da */
[----:B------:R-:W-:Y:S01]  /*b500*/  @!P3 IMAD.MOV R203, RZ, RZ, -R203 ;  /* 0x000000ffffcbb224 */ /* 0x000fe200078e0acb */
[C---:B------:R-:W-:Y:S01]  /*b510*/  ISETP.GT.U32.AND P3, PT, R3.reuse, R235, PT ;  /* 0x000000eb0300720c */ /* 0x040fe20003f64070 */
[----:B------:R-:W-:Y:S01]  /*b520*/  @!P6 IMAD.MOV R205, RZ, RZ, -R205 ;  /* 0x000000ffffcde224 */ /* 0x000fe200078e0acd */
[----:B------:R-:W-:Y:S01]  /*b530*/  ISETP.GE.AND P6, PT, R206, RZ, PT ;  /* 0x000000ffce00720c */ /* 0x000fe20003fc6270 */
[--C-:B------:R-:W-:Y:S01]  /*b540*/  @!P5 IMAD.IADD R234, R234, 0x1, -R3.reuse ;  /* 0x00000001eaead824 */ /* 0x100fe200078e0a03 */
[----:B------:R-:W-:Y:S01]  /*b550*/  IABS R206, R209 ;  /* 0x000000d100ce7213 */ /* 0x000fe20000000000 */
[----:B------:R-:W-:Y:S01]  /*b560*/  IMAD R218, R3, R232, R236 ;  /* 0x000000e803da7224 */ /* 0x000fe200078e02ec */
[----:B------:R-:W-:Y:S01]  /*b570*/  ISETP.GE.AND P5, PT, R217, RZ, PT ;  /* 0x000000ffd900720c */ /* 0x000fe20003fa6270 */
[----:B------:R-:W-:Y:S01]  /*b580*/  @!P1 IMAD.IADD R233, R233, 0x1, -R3 ;  /* 0x00000001e9e99824 */ /* 0x000fe200078e0a03 */
[----:B------:R-:W-:Y:S01]  /*b590*/  IABS R232, R208 ;  /* 0x000000d000e87213 */ /* 0x000fe20000000000 */
[----:B------:R-:W-:Y:S01]  /*b5a0*/  IMAD.MOV.U32 R217, RZ, RZ, R206 ;  /* 0x000000ffffd97224 */ /* 0x000fe200078e00ce */
[----:B------:R-:W-:Y:S01]  /*b5b0*/  ISETP.GE.AND P1, PT, R207, RZ, PT ;  /* 0x000000ffcf00720c */ /* 0x000fe20003f26270 */
[----:B------:R-:W-:-:S02]  /*b5c0*/  IMAD.MOV.U32 R206, RZ, RZ, R234 ;  /* 0x000000ffffce7224 */ /* 0x000fc400078e00ea */
[----:B------:R-:W-:Y:S01]  /*b5d0*/  @!P3 IMAD.IADD R235, R235, 0x1, -R3 ;  /* 0x00000001ebebb824 */ /* 0x000fe200078e0a03 */
[C---:B------:R-:W-:Y:S01]  /*b5e0*/  ISETP.GT.U32.AND P3, PT, R3.reuse, R218, PT ;  /* 0x000000da0300720c */ /* 0x040fe20003f64070 */
[----:B------:R-:W-:Y:S01]  /*b5f0*/  @!P4 IMAD.MOV R206, RZ, RZ, -R206 ;  /* 0x000000ffffcec224 */ /* 0x000fe200078e0ace */
[----:B------:R-:W-:Y:S01]  /*b600*/  ISETP.GT.U32.AND P4, PT, R3, R233, PT ;  /* 0x000000e90300720c */ /* 0x000fe20003f84070 */
[----:B------:R-:W-:-:S04]  /*b610*/  IMAD.HI.U32 R234, R5, R217, RZ ;  /* 0x000000d905ea7227 */ /* 0x000fc800078e00ff */
[----:B------:R-:W-:Y:S02]  /*b620*/  @!P2 IMAD.IADD R231, R231, 0x1, -R3 ;  /* 0x00000001e7e7a824 */ /* 0x000fe400078e0a03 */
[----:B------:R-:W-:Y:S02]  /*b630*/  IMAD.MOV R234, RZ, RZ, -R234 ;  /* 0x000000ffffea7224 */ /* 0x000fe400078e0aea */
[----:B------:R-:W-:Y:S01]  /*b640*/  IMAD.MOV.U32 R207, RZ, RZ, R235 ;  /* 0x000000ffffcf7224 */ /* 0x000fe200078e00eb */
[C---:B------:R-:W-:Y:S01]  /*b650*/  ISETP.GT.U32.AND P2, PT, R3.reuse, R231, PT ;  /* 0x000000e70300720c */ /* 0x040fe20003f44070 */
[----:B------:R-:W-:Y:S02]  /*b660*/  IMAD R217, R3, R234, R217 ;  /* 0x000000ea03d97224 */ /* 0x000fe400078e02d9 */
[--C-:B------:R-:W-:Y:S02]  /*b670*/  @!P3 IMAD.IADD R218, R218, 0x1, -R3.reuse ;  /* 0x00000001dadab824 */ /* 0x100fe400078e0a03 */
[----:B------:R-:W-:Y:S01]  /*b680*/  @!P4 IMAD.IADD R233, R233, 0x1, -R3 ;  /* 0x00000001e9e9c824 */ /* 0x000fe200078e0a03 */
[----:B------:R-:W-:Y:S01]  /*b690*/  ISETP.GT.U32.AND P4, PT, R3, R217, PT ;  /* 0x000000d90300720c */ /* 0x000fe20003f84070 */
[----:B------:R-:W-:Y:S01]  /*b6a0*/  IMAD.HI.U32 R234, R5, R232, RZ ;  /* 0x000000e805ea7227 */ /* 0x000fe200078e00ff */
[----:B------:R-:W-:-:S03]  /*b6b0*/  ISETP.GT.U32.AND P3, PT, R3, R218, PT ;  /* 0x000000da0300720c */ /* 0x000fc60003f64070 */
[----:B------:R-:W-:Y:S02]  /*b6c0*/  IMAD.MOV R234, RZ, RZ, -R234 ;  /* 0x000000ffffea7224 */ /* 0x000fe400078e0aea */
[----:B------:R-:W-:Y:S01]  /*b6d0*/  @!P2 IMAD.IADD R231, R231, 0x1, -R3 ;  /* 0x00000001e7e7a824 */ /* 0x000fe200078e0a03 */
[----:B------:R-:W-:Y:S01]  /*b6e0*/  ISETP.GE.AND P2, PT, R209, RZ, PT ;  /* 0x000000ffd100720c */ /* 0x000fe20003f46270 */
[----:B------:R-:W-:Y:S01]  /*b6f0*/  @!P0 IMAD.MOV R207, RZ, RZ, -R207 ;  /* 0x000000ffffcf8224 */ /* 0x000fe200078e0acf */
[----:B------:R-:W-:Y:S01]  /*b700*/  ISETP.GE.AND P0, PT, R208, RZ, PT ;  /* 0x000000ffd000720c */ /* 0x000fe20003f06270 */
[----:B------:R-:W-:Y:S01]  /*b710*/  IMAD.MOV.U32 R208, RZ, RZ, R231 ;  /* 0x000000ffffd07224 */ /* 0x000fe200078e00e7 */
[----:B------:R-:W-:Y:S01]  /*b720*/  IABS R231, R210 ;  /* 0x000000d200e77213 */ /* 0x000fe20000000000 */
[----:B------:R-:W-:Y:S02]  /*b730*/  IMAD R232, R3, R234, R232 ;  /* 0x000000ea03e87224 */ /* 0x000fe400078e02e8 */
[----:B------:R-:W-:-:S02]  /*b740*/  @!P4 IMAD.IADD R217, R217, 0x1, -R3 ;  /* 0x00000001d9d9c824 */ /* 0x000fc400078e0a03 */
[----:B------:R-:W-:Y:S01]  /*b750*/  @!P3 IMAD.IADD R218, R218, 0x1, -R3 ;  /* 0x00000001dadab824 */ /* 0x000fe200078e0a03 */
[C---:B------:R-:W-:Y:S01]  /*b760*/  ISETP.GT.U32.AND P3, PT, R3.reuse, R232, PT ;  /* 0x000000e80300720c */ /* 0x040fe20003f64070 */
[----:B------:R-:W-:Y:S01]  /*b770*/  IMAD.MOV.U32 R209, RZ, RZ, R233 ;  /* 0x000000ffffd17224 */ /* 0x000fe200078e00e9 */
[----:B------:R-:W-:Y:S01]  /*b780*/  ISETP.GT.U32.AND P4, PT, R3, R217, PT ;  /* 0x000000d90300720c */ /* 0x000fe20003f84070 */
[----:B------:R-:W-:-:S04]  /*b790*/  IMAD.HI.U32 R233, R5, R231, RZ ;  /* 0x000000e705e97227 */ /* 0x000fc800078e00ff */
[----:B------:R-:W-:Y:S02]  /*b7a0*/  IMAD.MOV R233, RZ, RZ, -R233 ;  /* 0x000000ffffe97224 */ /* 0x000fe400078e0ae9 */
[----:B------:R-:W-:Y:S01]  /*b7b0*/  @!P5 IMAD.MOV R209, RZ, RZ, -R209 ;  /* 0x000000ffffd1d224 */ /* 0x000fe200078e0ad1 */
[----:B------:R-:W-:Y:S01]  /*b7c0*/  ISETP.GE.AND P5, PT, R212, RZ, PT ;  /* 0x000000ffd400720c */ /* 0x000fe20003fa6270 */
[----:B------:R-:W-:Y:S01]  /*b7d0*/  IMAD R231, R3, R233, R231 ;  /* 0x000000e903e77224 */ /* 0x000fe200078e02e7 */
[----:B------:R-:W-:Y:S01]  /*b7e0*/  IABS R233, R214 ;  /* 0x000000d600e97213 */ /* 0x000fe20000000000 */
[--C-:B------:R-:W-:Y:S02]  /*b7f0*/  @!P3 IMAD.IADD R232, R232, 0x1, -R3.reuse ;  /* 0x00000001e8e8b824 */ /* 0x100fe400078e0a03 */
[----:B------:R-:W-:Y:S01]  /*b800*/  @!P4 IMAD.IADD R217, R217, 0x1, -R3 ;  /* 0x00000001d9d9c824 */ /* 0x000fe200078e0a03 */
[----:B------:R-:W-:Y:S01]  /*b810*/  ISETP.GT.U32.AND P4, PT, R3, R231, PT ;  /* 0x000000e70300720c */ /* 0x000fe20003f84070 */
[----:B------:R-:W-:Y:S01]  /*b820*/  IMAD.HI.U32 R212, R5, R241, RZ ;  /* 0x000000f105d47227 */ /* 0x000fe200078e00ff */
[----:B------:R-:W-:-:S03]  /*b830*/  ISETP.GT.U32.AND P3, PT, R3, R232, PT ;  /* 0x000000e80300720c */ /* 0x000fc60003f64070 */
[----:B------:R-:W-:Y:S01]  /*b840*/  @!P6 IMAD.MOV R208, RZ, RZ, -R208 ;  /* 0x000000ffffd0e224 */ /* 0x000fe200078e0ad0 */
[----:B------:R-:W-:Y:S01]  /*b850*/  ISETP.GE.AND P6, PT, R210, RZ, PT ;  /* 0x000000ffd200720c */ /* 0x000fe20003fc6270 */
[----:B------:R-:W-:Y:S02]  /*b860*/  IMAD.MOV R212, RZ, RZ, -R212 ;  /* 0x000000ffffd47224 */ /* 0x000fe400078e0ad4 */
[----:B------:R-:W-:Y:S01]  /*b870*/  IMAD.MOV.U32 R210, RZ, RZ, R218 ;  /* 0x000000ffffd27224 */ /* 0x000fe200078e00da */
[----:B------:R-:W-:Y:S01]  /*b880*/  IABS R218, R215 ;  /* 0x000000d700da7213 */ /* 0x000fe20000000000 */
[----:B------:R-:W-:Y:S02]  /*b890*/  IMAD R241, R3, R212, R241 ;  /* 0x000000d403f17224 */ /* 0x000fe400078e02f1 */
[----:B------:R-:W-:Y:S02]  /*b8a0*/  @!P4 IMAD.IADD R231, R231, 0x1, -R3 ;  /* 0x00000001e7e7c824 */ /* 0x000fe400078e0a03 */
[----:B------:R-:W-:Y:S01]  /*b8b0*/  @!P1 IMAD.MOV R210, RZ, RZ, -R210 ;  /* 0x000000ffffd29224 */ /* 0x000fe200078e0ad2 */
[----:B------:R-:W-:Y:S01]  /*b8c0*/  ISETP.GE.AND P1, PT, R211, RZ, PT ;  /* 0x000000ffd300720c */ /* 0x000fe20003f26270 */
[----:B------:R-:W-:Y:S01]  /*b8d0*/  IMAD.HI.U32 R211, R5, R239, RZ ;  /* 0x000000ef05d37227 */ /* 0x000fe200078e00ff */
[----:B------:R-:W-:-:S03]  /*b8e0*/  ISETP.GT.U32.AND P4, PT, R3, R231, PT ;  /* 0x000000e70300720c */ /* 0x000fc60003f84070 */
[----:B------:R-:W-:Y:S01]  /*b8f0*/  @!P3 IMAD.IADD R232, R232, 0x1, -R3 ;  /* 0x00000001e8e8b824 */ /* 0x000fe200078e0a03 */
[----:B------:R-:W-:Y:S01]  /*b900*/  ISETP.GT.U32.AND P3, PT, R3, R241, PT ;  /* 0x000000f10300720c */ /* 0x000fe20003f64070 */
[----:B------:R-:W-:Y:S02]  /*b910*/  IMAD.MOV R211, RZ, RZ, -R211 ;  /* 0x000000ffffd37224 */ /* 0x000fe400078e0ad3 */
[----:B------:R-:W-:-:S04]  /*b920*/  IMAD.HI.U32 R236, R5, R233, RZ ;  /* 0x000000e905ec7227 */ /* 0x000fc800078e00ff */
[C---:B------:R-:W-:Y:S02]  /*b930*/  IMAD R239, R3.reuse, R211, R239 ;  /* 0x000000d303ef7224 */ /* 0x040fe400078e02ef */
[----:B------:R-:W-:Y:S02]  /*b940*/  IMAD.MOV.U32 R211, RZ, RZ, R217 ;  /* 0x000000ffffd37224 */ /* 0x000fe400078e00d9 */
[----:B------:R-:W-:Y:S01]  /*b950*/  IMAD.MOV.U32 R212, RZ, RZ, R232 ;  /* 0x000000ffffd47224 */ /* 0x000fe200078e00e8 */
[----:B------:R-:W-:Y:S01]  /*b960*/  IABS R232, R223 ;  /* 0x000000df00e87213 */ /* 0x000fe20000000000 */
[----:B------:R-:W-:Y:S01]  /*b970*/  @!P2 IMAD.MOV R211, RZ, RZ, -R211 ;  /* 0x000000ffffd3a224 */ /* 0x000fe200078e0ad3 */
[----:B------:R-:W-:Y:S01]  /*b980*/  ISETP.GT.U32.AND P2, PT, R3, R239, PT ;  /* 0x000000ef0300720c */ /* 0x000fe20003f44070 */
[----:B------:R-:W-:Y:S02]  /*b990*/  IMAD.MOV R236, RZ, RZ, -R236 ;  /* 0x000000ffffec7224 */ /* 0x000fe400078e0aec */
[----:B------:R-:W-:-:S02]  /*b9a0*/  @!P3 IMAD.IADD R241, R241, 0x1, -R3 ;  /* 0x00000001f1f1b824 */ /* 0x000fc400078e0a03 */
[----:B------:R-:W-:Y:S02]  /*b9b0*/  @!P4 IMAD.IADD R231, R231, 0x1, -R3 ;  /* 0x00000001e7e7c824 */ /* 0x000fe400078e0a03 */
[----:B------:R-:W-:Y:S01]  /*b9c0*/  @!P0 IMAD.MOV R212, RZ, RZ, -R212 ;  /* 0x000000ffffd48224 */ /* 0x000fe200078e0ad4 */
[----:B------:R-:W-:Y:S01]  /*b9d0*/  ISETP.GE.AND P0, PT, R213, RZ, PT ;  /* 0x000000ffd500720c */ /* 0x000fe20003f06270 */
[C---:B------:R-:W-:Y:S01]  /*b9e0*/  IMAD R217, R3.reuse, R236, R233 ;  /* 0x000000ec03d97224 */ /* 0x040fe200078e02e9 */
[----:B------:R-:W-:Y:S01]  /*b9f0*/  ISETP.GT.U32.AND P3, PT, R3, R241, PT ;  /* 0x000000f10300720c */ /* 0x000fe20003f64070 */
[----:B------:R-:W-:Y:S01]  /*ba00*/  IMAD.MOV.U32 R213, RZ, RZ, R231 ;  /* 0x000000ffffd57224 */ /* 0x000fe200078e00e7 */
[----:B------:R-:W-:Y:S01]  /*ba10*/  IABS R236, R219 ;  /* 0x000000db00ec7213 */ /* 0x000fe20000000000 */
[----:B------:R-:W-:Y:S01]  /*ba20*/  IMAD.HI.U32 R235, R5, R240, RZ ;  /* 0x000000f005eb7227 */ /* 0x000fe200078e00ff */
[----:B------:R-:W-:-:S03]  /*ba30*/  IABS R233, R222 ;  /* 0x000000de00e97213 */ /* 0x000fc60000000000 */
[----:B------:R-:W-:-:S04]  /*ba40*/  IMAD.HI.U32 R234, R5, R218, RZ ;  /* 0x000000da05ea7227 */ /* 0x000fc800078e00ff */
[----:B------:R-:W-:Y:S01]  /*ba50*/  @!P6 IMAD.MOV R213, RZ, RZ, -R213 ;  /* 0x000000ffffd5e224 */ /* 0x000fe200078e0ad5 */
[C---:B------:R-:W-:Y:S01]  /*ba60*/  ISETP.GT.U32.AND P6, PT, R3.reuse, R217, PT ;  /* 0x000000d90300720c */ /* 0x040fe20003fc4070 */
[----:B------:R-:W-:Y:S02]  /*ba70*/  IMAD.MOV R235, RZ, RZ, -R235 ;  /* 0x000000ffffeb7224 */ /* 0x000fe400078e0aeb */
[----:B------:R-:W-:Y:S02]  /*ba80*/  IMAD.MOV R234, RZ, RZ, -R234 ;  /* 0x000000ffffea7224 */ /* 0x000fe400078e0aea */
[----:B------:R-:W-:Y:S01]  /*ba90*/  IMAD R240, R3, R235, R240 ;  /* 0x000000eb03f07224 */ /* 0x000fe200078e02f0 */
[----:B------:R-:W-:Y:S01]  /*baa0*/  IABS R235, R220 ;  /* 0x000000dc00eb7213 */ /* 0x000fe20000000000 */
[--C-:B------:R-:W-:Y:S02]  /*bab0*/  @!P2 IMAD.IADD R239, R239, 0x1, -R3.reuse ;  /* 0x00000001efefa824 */ /* 0x100fe400078e0a03 */
[C---:B------:R-:W-:Y:S01]  /*bac0*/  IMAD R218, R3.reuse, R234, R218 ;  /* 0x000000ea03da7224 */ /* 0x040fe200078e02da */
[----:B------:R-:W-:Y:S01]  /*bad0*/  ISETP.GT.U32.AND P4, PT, R3, R240, PT ;  /* 0x000000f00300720c */ /* 0x000fe20003f84070 */
[----:B------:R-:W-:Y:S01]  /*bae0*/  @!P3 IMAD.IADD R241, R241, 0x1, -R3 ;  /* 0x00000001f1f1b824 */ /* 0x000fe200078e0a03 */
[----:B------:R-:W-:Y:S01]  /*baf0*/  ISETP.GT.U32.AND P2, PT, R3, R239, PT ;  /* 0x000000ef0300720c */ /* 0x000fe20003f44070 */
[----:B------:R-:W-:Y:S01]  /*bb00*/  IMAD.HI.U32 R231, R5, R237, RZ ;  /* 0x000000ed05e77227 */ /* 0x000fe200078e00ff */
[----:B------:R-:W-:-:S02]  /*bb10*/  ISETP.GT.U32.AND P3, PT, R3, R218, PT ;  /* 0x000000da0300720c */ /* 0x000fc40003f64070 */
[----:B------:R-:W-:Y:S01]  /*bb20*/  IABS R234, R221 ;  /* 0x000000dd00ea7213 */ /* 0x000fe20000000000 */
[----:B------:R-:W-:Y:S02]  /*bb30*/  @!P6 IMAD.IADD R217, R217, 0x1, -R3 ;  /* 0x00000001d9d9e824 */ /* 0x000fe400078e0a03 */
[----:B------:R-:W-:Y:S02]  /*bb40*/  IMAD.MOV R231, RZ, RZ, -R231 ;  /* 0x000000ffffe77224 */ /* 0x000fe400078e0ae7 */
[----:B------:R-:W-:Y:S01]  /*bb50*/  IMAD.HI.U32 R242, R5, R233, RZ ;  /* 0x000000e905f27227 */ /* 0x000fe200078e00ff */
[----:B------:R-:W-:-:S03]  /*bb60*/  ISETP.GT.U32.AND P6, PT, R3, R217, PT ;  /* 0x000000d90300720c */ /* 0x000fc60003fc4070 */
[----:B------:R-:W-:Y:S02]  /*bb70*/  IMAD R237, R3, R231, R237 ;  /* 0x000000e703ed7224 */ /* 0x000fe400078e02ed */
[----:B------:R-:W-:-:S04]  /*bb80*/  IMAD.HI.U32 R231, R5, R236, RZ ;  /* 0x000000ec05e77227 */ /* 0x000fc800078e00ff */
[--C-:B------:R-:W-:Y:S02]  /*bb90*/  @!P4 IMAD.IADD R240, R240, 0x1, -R3.reuse ;  /* 0x00000001f0f0c824 */ /* 0x100fe400078e0a03 */
[--C-:B------:R-:W-:Y:S01]  /*bba0*/  @!P2 IMAD.IADD R239, R239, 0x1, -R3.reuse ;  /* 0x00000001efefa824 */ /* 0x100fe200078e0a03 */
[----:B------:R-:W-:Y:S01]  /*bbb0*/  ISETP.GE.AND P2, PT, R214, RZ, PT ;  /* 0x000000ffd600720c */ /* 0x000fe20003f46270 */
[----:B------:R-:W-:Y:S01]  /*bbc0*/  @!P3 IMAD.IADD R218, R218, 0x1, -R3 ;  /* 0x00000001dadab824 */ /* 0x000fe200078e0a03 */
[----:B------:R-:W-:Y:S01]  /*bbd0*/  ISETP.GT.U32.AND P4, PT, R3, R240, PT ;  /* 0x000000f00300720c */ /* 0x000fe20003f84070 */
[----:B------:R-:W-:Y:S02]  /*bbe0*/  IMAD.MOV R231, RZ, RZ, -R231 ;  /* 0x000000ffffe77224 */ /* 0x000fe400078e0ae7 */
[----:B------:R-:W-:Y:S01]  /*bbf0*/  IMAD.HI.U32 R214, R5, R235, RZ ;  /* 0x000000eb05d67227 */ /* 0x000fe200078e00ff */
[----:B------:R-:W-:-:S03]  /*bc00*/  ISETP.GT.U32.AND P3, PT, R3, R218, PT ;  /* 0x000000da0300720c */ /* 0x000fc60003f64070 */
[----:B------:R-:W-:Y:S01]  /*bc10*/  IMAD R236, R3, R231, R236 ;  /* 0x000000e703ec7224 */ /* 0x000fe200078e02ec */
[----:B------:R-:W-:Y:S01]  /*bc20*/  IABS R231, R230 ;  /* 0x000000e600e77213 */ /* 0x000fe20000000000 */
[----:B------:R-:W-:Y:S02]  /*bc30*/  IMAD.MOV R214, RZ, RZ, -R214 ;  /* 0x000000ffffd67224 */ /* 0x000fe400078e0ad6 */
[----:B------:R-:W-:Y:S01]  /*bc40*/  @!P6 IMAD.IADD R217, R217, 0x1, -R3 ;  /* 0x00000001d9d9e824 */ /* 0x000fe200078e0a03 */
[C---:B------:R-:W-:Y:S01]  /*bc50*/  ISETP.GT.U32.AND P6, PT, R3.reuse, R236, PT ;  /* 0x000000ec0300720c */ /* 0x040fe20003fc4070 */
[----:B------:R-:W-:Y:S02]  /*bc60*/  IMAD R235, R3, R214, R235 ;  /* 0x000000d603eb7224 */ /* 0x000fe400078e02eb */
[----:B------:R-:W-:-:S04]  /*bc70*/  IMAD.HI.U32 R214, R5, R234, RZ ;  /* 0x000000ea05d67227 */ /* 0x000fc800078e00ff */
[----:B------:R-:W-:Y:S02]  /*bc80*/  IMAD.MOV R214, RZ, RZ, -R214 ;  /* 0x000000ffffd67224 */ /* 0x000fe400078e0ad6 */
[--C-:B------:R-:W-:Y:S01]  /*bc90*/  @!P4 IMAD.IADD R240, R240, 0x1, -R3.reuse ;  /* 0x00000001f0f0c824 */ /* 0x100fe200078e0a03 */
[C---:B------:R-:W-:Y:S01]  /*bca0*/  ISETP.GT.U32.AND P4, PT, R3.reuse, R237, PT ;  /* 0x000000ed0300720c */ /* 0x040fe20003f84070 */
[--C-:B------:R-:W-:Y:S01]  /*bcb0*/  @!P3 IMAD.IADD R218, R218, 0x1, -R3.reuse ;  /* 0x00000001dadab824 */ /* 0x100fe200078e0a03 */
[C---:B------:R-:W-:Y:S01]  /*bcc0*/  ISETP.GT.U32.AND P3, PT, R3.reuse, R235, PT ;  /* 0x000000eb0300720c */ /* 0x040fe20003f64070 */
[----:B------:R-:W-:Y:S02]  /*bcd0*/  IMAD R234, R3, R214, R234 ;  /* 0x000000d603ea7224 */ /* 0x000fe400078e02ea */
[----:B------:R-:W-:Y:S02]  /*bce0*/  @!P6 IMAD.IADD R236, R236, 0x1, -R3 ;  /* 0x00000001ecece824 */ /* 0x000fe400078e0a03 */
[----:B------:R-:W-:Y:S01]  /*bcf0*/  IMAD.HI.U32 R214, R5, R231, RZ ;  /* 0x000000e705d67227 */ /* 0x000fe200078e00ff */
[----:B------:R-:W-:-:S03]  /*bd00*/  ISETP.GT.U32.AND P6, PT, R3, R234, PT ;  /* 0x000000ea0300720c */ /* 0x000fc60003fc4070 */
[----:B------:R-:W-:Y:S02]  /*bd10*/  IMAD.MOV R214, RZ, RZ, -R214 ;  /* 0x000000ffffd67224 */ /* 0x000fe400078e0ad6 */
[--C-:B------:R-:W-:Y:S01]  /*bd20*/  @!P4 IMAD.IADD R237, R237, 0x1, -R3.reuse ;  /* 0x00000001ededc824 */ /* 0x100fe200078e0a03 */
[----:B------:R-:W-:Y:S01]  /*bd30*/  ISETP.GE.AND P4, PT, R215, RZ, PT ;  /* 0x000000ffd700720c */ /* 0x000fe20003f86270 */
[----:B------:R-:W-:Y:S01]  /*bd40*/  @!P3 IMAD.IADD R235, R235, 0x1, -R3 ;  /* 0x00000001ebebb824 */ /* 0x000fe200078e0a03 */
[----:B------:R-:W-:Y:S01]  /*bd50*/  ISETP.GE.AND P3, PT, R216, RZ, PT ;  /* 0x000000ffd800720c */ /* 0x000fe20003f66270 */
[----:B------:R-:W-:Y:S02]  /*bd60*/  IMAD R231, R3, R214, R231 ;  /* 0x000000d603e77224 */ /* 0x000fe400078e02e7 */
[----:B------:R-:W-:-:S04]  /*bd70*/  IMAD.HI.U32 R215, R5, R232, RZ ;  /* 0x000000e805d77227 */ /* 0x000fc800078e00ff */
[----:B------:R-:W-:Y:S02]  /*bd80*/  IMAD.MOV.U32 R214, RZ, RZ, R241 ;  /* 0x000000ffffd67224 */ /* 0x000fe400078e00f1 */
[----:B------:R-:W-:Y:S01]  /*bd90*/  @!P6 IMAD.IADD R234, R234, 0x1, -R3 ;  /* 0x00000001eaeae824 */ /* 0x000fe200078e0a03 */
[C---:B------:R-:W-:Y:S01]  /*bda0*/  ISETP.GT.U32.AND P6, PT, R3.reuse, R235, PT ;  /* 0x000000eb0300720c */ /* 0x040fe20003fc4070 */
[----:B------:R-:W-:Y:S02]  /*bdb0*/  IMAD.MOV R241, RZ, RZ, -R215 ;  /* 0x000000fffff17224 */ /* 0x000fe400078e0ad7 */
[----:B------:R-:W-:Y:S01]  /*bdc0*/  @!P5 IMAD.MOV R214, RZ, RZ, -R214 ;  /* 0x000000ffffd6d224 */ /* 0x000fe200078e0ad6 */
[----:B------:R-:W-:Y:S01]  /*bdd0*/  ISETP.GT.U32.AND P5, PT, R3, R237, PT ;  /* 0x000000ed0300720c */ /* 0x000fe20003fa4070 */
[----:B------:R-:W-:Y:S01]  /*bde0*/  IMAD.MOV.U32 R215, RZ, RZ, R239 ;  /* 0x000000ffffd77224 */ /* 0x000fe200078e00ef */
[----:B------:R-:W-:Y:S01]  /*bdf0*/  IABS R239, R249 ;  /* 0x000000f900ef7213 */ /* 0x000fe20000000000 */
[----:B------:R-:W-:-:S02]  /*be00*/  IMAD.MOV R242, RZ, RZ, -R242 ;  /* 0x000000fffff27224 */ /* 0x000fc400078e0af2 */
[----:B------:R-:W-:Y:S01]  /*be10*/  @!P1 IMAD.MOV R215, RZ, RZ, -R215 ;  /* 0x000000ffffd79224 */ /* 0x000fe200078e0ad7 */
[C---:B------:R-:W-:Y:S01]  /*be20*/  ISETP.GT.U32.AND P1, PT, R3.reuse, R236, PT ;  /* 0x000000ec0300720c */ /* 0x040fe20003f24070 */
[C---:B------:R-:W-:Y:S01]  /*be30*/  IMAD R232, R3.reuse, R241, R232 ;  /* 0x000000f103e87224 */ /* 0x040fe200078e02e8 */
[----:B------:R-:W-:Y:S01]  /*be40*/  IABS R241, R248 ;  /* 0x000000f800f17213 */ /* 0x000fe20000000000 */
[C---:B------:R-:W-:Y:S01]  /*be50*/  IMAD R233, R3.reuse, R242, R233 ;  /* 0x000000f203e97224 */ /* 0x040fe200078e02e9 */
[----:B------:R-:W-:Y:S01]  /*be60*/  IABS R242, R252 ;  /* 0x000000fc00f27213 */ /* 0x000fe20000000000 */
[----:B------:R-:W-:Y:S01]  /*be70*/  @!P4 IMAD.MOV R218, RZ, RZ, -R218 ;  /* 0x000000ffffdac224 */ /* 0x000fe200078e0ada */
[----:B------:R-:W-:Y:S01]  /*be80*/  ISETP.GT.U32.AND P4, PT, R3, R231, PT ;  /* 0x000000e70300720c */ /* 0x000fe20003f84070 */
[----:B------:R-:W-:Y:S01]  /*be90*/  IMAD.MOV.U32 R216, RZ, RZ, R240 ;  /* 0x000000ffffd87224 */ /* 0x000fe200078e00f0 */
[----:B------:R-:W-:Y:S01]  /*bea0*/  IABS R240, R247 ;  /* 0x000000f700f07213 */ /* 0x000fe20000000000 */
[----:B------:R-:W-:Y:S01]  /*beb0*/  @!P6 IMAD.IADD R235, R235, 0x1, -R3 ;  /* 0x00000001ebebe824 */ /* 0x000fe200078e0a03 */
[C---:B------:R-:W-:Y:S01]  /*bec0*/  ISETP.GT.U32.AND P6, PT, R3.reuse, R232, PT ;  /* 0x000000e80300720c */ /* 0x040fe20003fc4070 */
[----:B------:R-:W-:Y:S01]  /*bed0*/  @!P2 IMAD.MOV R217, RZ, RZ, -R217 ;  /* 0x000000ffffd9a224 */ /* 0x000fe200078e0ad9 */
[----:B------:R-:W-:Y:S01]  /*bee0*/  ISETP.GT.U32.AND P2, PT, R3, R233, PT ;  /* 0x000000e90300720c */ /* 0x000fe20003f44070 */
[----:B------:R-:W-:Y:S01]  /*bef0*/  @!P5 IMAD.IADD R237, R237, 0x1, -R3 ;  /* 0x00000001ededd824 */ /* 0x000fe200078e0a03 */
[----:B------:R-:W-:Y:S01]  /*bf00*/  ISETP.GE.AND P5, PT, R219, RZ, PT ;  /* 0x000000ffdb00720c */ /* 0x000fe20003fa6270 */
[----:B------:R-:W-:Y:S01]  /*bf10*/  @!P0 IMAD.MOV R216, RZ, RZ, -R216 ;  /* 0x000000ffffd88224 */ /* 0x000fe200078e0ad8 */
[----:B------:R-:W-:Y:S01]  /*bf20*/  ISETP.GT.U32.AND P0, PT, R3, R234, PT ;  /* 0x000000ea0300720c */ /* 0x000fe20003f04070 */
[----:B------:R-:W-:-:S04]  /*bf30*/  IMAD.HI.U32 R219, R5, R238, RZ ;  /* 0x000000ee05db7227 */ /* 0x000fc800078e00ff */
[----:B------:R-:W-:Y:S01]  /*bf40*/  @!P1 IMAD.IADD R236, R236, 0x1, -R3 ;  /* 0x00000001ecec9824 */ /* 0x000fe200078e0a03 */
[----:B------:R-:W-:Y:S01]  /*bf50*/  ISETP.GE.AND P1, PT, R220, RZ, PT ;  /* 0x000000ffdc00720c */ /* 0x000fe20003f26270 */
[----:B------:R-:W-:Y:S01]  /*bf60*/  IMAD.MOV R219, RZ, RZ, -R219 ;  /* 0x000000ffffdb7224 */ /* 0x000fe200078e0adb */
[----:B------:R-:W-:Y:S01]  /*bf70*/  IABS R220, R229 ;  /* 0x000000e500dc7213 */ /* 0x000fe20000000000 */
[----:B------:R-:W-:Y:S01]  /*bf80*/  @!P4 IMAD.IADD R231, R231, 0x1, -R3 ;  /* 0x00000001e7e7c824 */ /* 0x000fe200078e0a03 */
[----:B------:R-:W-:Y:S01]  /*bf90*/  ISETP.GE.AND P4, PT, R230, RZ, PT ;  /* 0x000000ffe600720c */ /* 0x000fe20003f86270 */
[----:B------:R-:W-:Y:S01]  /*bfa0*/  IMAD R238, R3, R219, R238 ;  /* 0x000000db03ee7224 */ /* 0x000fe200078e02ee */
[----:B------:R-:W-:Y:S01]  /*bfb0*/  IABS R230, R224 ;  /* 0x000000e000e67213 */ /* 0x000fe20000000000 */
[----:B------:R-:W-:Y:S02]  /*bfc0*/  IMAD.MOV.U32 R219, RZ, RZ, R237 ;  /* 0x000000ffffdb7224 */ /* 0x000fe400078e00ed */
[----:B------:R-:W-:-:S02]  /*bfd0*/  IMAD.MOV.U32 R237, RZ, RZ, R220 ;  /* 0x000000ffffed7224 */ /* 0x000fc400078e00dc */
[----:B------:R-:W-:Y:S02]  /*bfe0*/  IMAD.MOV.U32 R220, RZ, RZ, R236 ;  /* 0x000000ffffdc7224 */ /* 0x000fe400078e00ec */
[--C-:B------:R-:W-:Y:S01]  /*bff0*/  @!P6 IMAD.IADD R232, R232, 0x1, -R3.reuse ;  /* 0x00000001e8e8e824 */ /* 0x100fe200078e0a03 */
[----:B------:R-:W-:Y:S01]  /*c000*/  ISETP.GT.U32.AND P6, PT, R3, R231, PT ;  /* 0x000000e70300720c */ /* 0x000fe20003fc4070 */
[--C-:B------:R-:W-:Y:S01]  /*c010*/  @!P2 IMAD.IADD R233, R233, 0x1, -R3.reuse ;  /* 0x00000001e9e9a824 */ /* 0x100fe200078e0a03 */
[----:B------:R-:W-:Y:S01]  /*c020*/  ISETP.GE.AND P2, PT, R222, RZ, PT ;  /* 0x000000ffde00720c */ /* 0x000fe20003f46270 */
[----:B------:R-:W-:Y:S01]  /*c030*/  @!P0 IMAD.IADD R234, R234, 0x1, -R3 ;  /* 0x00000001eaea8824 */ /* 0x000fe200078e0a03 */
[----:B------:R-:W-:Y:S01]  /*c040*/  ISETP.GE.AND P0, PT, R221, RZ, PT ;  /* 0x000000ffdd00720c */ /* 0x000fe20003f06270 */
[----:B------:R-:W-:Y:S01]  /*c050*/  @!P5 IMAD.MOV R220, RZ, RZ, -R220 ;  /* 0x000000ffffdcd224 */ /* 0x000fe200078e0adc */
[C---:B------:R-:W-:Y:S01]  /*c060*/  ISETP.GT.U32.AND P5, PT, R3.reuse, R232, PT ;  /* 0x000000e80300720c */ /* 0x040fe20003fa4070 */
[----:B------:R-:W-:Y:S01]  /*c070*/  @!P3 IMAD.MOV R219, RZ, RZ, -R219 ;  /* 0x000000ffffdbb224 */ /* 0x000fe200078e0adb */
[----:B------:R-:W-:Y:S01]  /*c080*/  ISETP.GT.U32.AND P3, PT, R3, R233, PT ;  /* 0x000000e90300720c */ /* 0x000fe20003f64070 */
[----:B------:R-:W-:-:S02]  /*c090*/  IMAD.MOV.U32 R221, RZ, RZ, R235 ;  /* 0x000000ffffdd7224 */ /* 0x000fc400078e00eb */
[----:B------:R-:W-:-:S04]  /*c0a0*/  IMAD.HI.U32 R235, R5, R237, RZ ;  /* 0x000000ed05eb7227 */ /* 0x000fc800078e00ff */
[----:B------:R-:W-:Y:S02]  /*c0b0*/  IMAD.MOV R235, RZ, RZ, -R235 ;  /* 0x000000ffffeb7224 */ /* 0x000fe400078e0aeb */
[----:B------:R-:W-:Y:S01]  /*c0c0*/  @!P6 IMAD.IADD R231, R231, 0x1, -R3 ;  /* 0x00000001e7e7e824 */ /* 0x000fe200078e0a03 */
[----:B------:R-:W-:Y:S01]  /*c0d0*/  ISETP.GE.AND P6, PT, R229, RZ, PT ;  /* 0x000000ffe500720c */ /* 0x000fe20003fc6270 */
[----:B------:R-:W-:Y:S02]  /*c0e0*/  IMAD R237, R3, R235, R237 ;  /* 0x000000eb03ed7224 */ /* 0x000fe400078e02ed */
[----:B------:R-:W-:Y:S01]  /*c0f0*/  @!P1 IMAD.MOV R221, RZ, RZ, -R221 ;  /* 0x000000ffffdd9224 */ /* 0x000fe200078e0add */
[----:B------:R-:W-:Y:S01]  /*c100*/  ISETP.GE.AND P1, PT, R223, RZ, PT ;  /* 0x000000ffdf00720c */ /* 0x000fe20003f26270 */
[----:B------:R-:W-:-:S04]  /*c110*/  IMAD.HI.U32 R229, R5, R230, RZ ;  /* 0x000000e605e57227 */ /* 0x000fc800078e00ff */
[--C-:B------:R-:W-:Y:S01]  /*c120*/  @!P5 IMAD.IADD R232, R232, 0x1, -R3.reuse ;  /* 0x00000001e8e8d824 */ /* 0x100fe200078e0a03 */
[----:B------:R-:W-:Y:S01]  /*c130*/  ISETP.GT.U32.AND P5, PT, R3, R237, PT ;  /* 0x000000ed0300720c */ /* 0x000fe20003fa4070 */
[----:B------:R-:W-:Y:S01]  /*c140*/  @!P3 IMAD.IADD R233, R233, 0x1, -R3 ;  /* 0x00000001e9e9b824 */ /* 0x000fe200078e0a03 */
[----:B------:R-:W-:Y:S01]  /*c150*/  ISETP.GE.AND P3, PT, R225, RZ, PT ;  /* 0x000000ffe100720c */ /* 0x000fe20003f66270 */
[----:B------:R-:W-:Y:S01]  /*c160*/  IMAD.MOV R229, RZ, RZ, -R229 ;  /* 0x000000ffffe57224 */ /* 0x000fe200078e0ae5 */
[----:B------:R-:W-:Y:S01]  /*c170*/  IABS R225, R227 ;  /* 0x000000e300e17213 */ /* 0x000fe20000000000 */
[----:B------:R-:W-:Y:S02]  /*c180*/  IMAD.MOV.U32 R223, RZ, RZ, R233 ;  /* 0x000000ffffdf7224 */ /* 0x000fe400078e00e9 */
[----:B------:R-:W-:Y:S02]  /*c190*/  IMAD R229, R3, R229, R230 ;  /* 0x000000e503e57224 */ /* 0x000fe400078e02e6 */
[----:B------:R-:W-:-:S02]  /*c1a0*/  IMAD.MOV.U32 R230, RZ, RZ, R225 ;  /* 0x000000ffffe67224 */ /* 0x000fc400078e00e1 */
[----:B------:R-:W-:Y:S01]  /*c1b0*/  IMAD.MOV.U32 R225, RZ, RZ, R232 ;  /* 0x000000ffffe17224 */ /* 0x000fe200078e00e8 */
[----:B------:R-:W-:Y:S01]  /*c1c0*/  IABS R232, R8 ;  /* 0x0000000800e87213 */ /* 0x000fe20000000000 */
[----:B------:R-:W-:Y:S01]  /*c1d0*/  IMAD.MOV.U32 R222, RZ, RZ, R234 ;  /* 0x000000ffffde7224 */ /* 0x000fe200078e00ea */
[----:B------:R-:W-:Y:S01]  /*c1e0*/  IABS R234, R226 ;  /* 0x000000e200ea7213 */ /* 0x000fe20000000000 */
[----:B------:R-:W-:Y:S01]  /*c1f0*/  @!P1 IMAD.MOV R225, RZ, RZ, -R225 ;  /* 0x000000ffffe19224 */ /* 0x000fe200078e0ae1 */
[----:B------:R-:W-:Y:S01]  /*c200*/  ISETP.GT.U32.AND P1, PT, R3, R229, PT ;  /* 0x000000e50300720c */ /* 0x000fe20003f24070 */
[----:B------:R-:W-:Y:S02]  /*c210*/  @!P5 IMAD.IADD R237, R237, 0x1, -R3 ;  /* 0x00000001ededd824 */ /* 0x000fe400078e0a03 */
[----:B------:R-:W-:Y:S01]  /*c220*/  @!P2 IMAD.MOV R223, RZ, RZ, -R223 ;  /* 0x000000ffffdfa224 */ /* 0x000fe200078e0adf */
[----:B------:R-:W-:Y:S01]  /*c230*/  ISETP.GE.AND P2, PT, R224, RZ, PT ;  /* 0x000000ffe000720c */ /* 0x000fe20003f46270 */
[----:B------:R-:W-:Y:S01]  /*c240*/  @!P0 IMAD.MOV R222, RZ, RZ, -R222 ;  /* 0x000000ffffde8224 */ /* 0x000fe200078e0ade */
[C---:B------:R-:W-:Y:S01]  /*c250*/  ISETP.GT.U32.AND P0, PT, R3.reuse, R238, PT ;  /* 0x000000ee0300720c */ /* 0x040fe20003f04070 */
[----:B------:R-:W-:Y:S01]  /*c260*/  IMAD.MOV.U32 R224, RZ, RZ, R231 ;  /* 0x000000ffffe07224 */ /* 0x000fe200078e00e7 */
[----:B------:R-:W-:Y:S01]  /*c270*/  ISETP.GT.U32.AND P5, PT, R3, R237, PT ;  /* 0x000000ed0300720c */ /* 0x000fe20003fa4070 */
[----:B------:R-:W-:-:S04]  /*c280*/  IMAD.HI.U32 R233, R5, R234, RZ ;  /* 0x000000ea05e97227 */ /* 0x000fc800078e00ff */
[----:B------:R-:W-:-:S04]  /*c290*/  IMAD.HI.U32 R231, R5, R230, RZ ;  /* 0x000000e605e77227 */ /* 0x000fc800078e00ff */
[----:B------:R-:W-:Y:S01]  /*c2a0*/  @!P4 IMAD.MOV R224, RZ, RZ, -R224 ;  /* 0x000000ffffe0c224 */ /* 0x000fe200078e0ae0 */
[----:B------:R-:W-:Y:S01]  /*c2b0*/  ISETP.GE.AND P4, PT, R226, RZ, PT ;  /* 0x000000ffe200720c */ /* 0x000fe20003f86270 */
[----:B------:R-:W-:Y:S01]  /*c2c0*/  IMAD.MOV R233, RZ, RZ, -R233 ;  /* 0x000000ffffe97224 */ /* 0x000fe200078e0ae9 */
[----:B------:R-:W-:Y:S01]  /*c2d0*/  IABS R226, R228 ;  /* 0x000000e400e27213 */ /* 0x000fe20000000000 */
[----:B------:R-:W-:Y:S02]  /*c2e0*/  IMAD.MOV R231, RZ, RZ, -R231 ;  /* 0x000000ffffe77224 */ /* 0x000fe400078e0ae7 */
[----:B------:R-:W-:Y:S02]  /*c2f0*/  @!P1 IMAD.IADD R229, R229, 0x1, -R3 ;  /* 0x00000001e5e59824 */ /* 0x000fe400078e0a03 */
[C---:B------:R-:W-:Y:S01]  /*c300*/  IMAD R234, R3.reuse, R233, R234 ;  /* 0x000000e903ea7224 */ /* 0x040fe200078e02ea */
[----:B------:R-:W-:Y:S01]  /*c310*/  IABS R233, R7 ;  /* 0x0000000700e97213 */ /* 0x000fe20000000000 */
[C---:B------:R-:W-:Y:S01]  /*c320*/  IMAD R230, R3.reuse, R231, R230 ;  /* 0x000000e703e67224 */ /* 0x040fe200078e02e6 */
[----:B------:R-:W-:Y:S01]  /*c330*/  ISETP.GT.U32.AND P1, PT, R3, R229, PT ;  /* 0x000000e50300720c */ /* 0x000fe20003f24070 */
[----:B------:R-:W-:-:S02]  /*c340*/  IMAD.MOV.U32 R231, RZ, RZ, R226 ;  /* 0x000000ffffe77224 */ /* 0x000fc400078e00e2 */
[--C-:B------:R-:W-:Y:S02]  /*c350*/  @!P0 IMAD.IADD R238, R238, 0x1, -R3.reuse ;  /* 0x00000001eeee8824 */ /* 0x100fe400078e0a03 */
[----:B------:R-:W-:Y:S01]  /*c360*/  @!P5 IMAD.IADD R237, R237, 0x1, -R3 ;  /* 0x00000001ededd824 */ /* 0x000fe200078e0a03 */
[----:B------:R-:W-:Y:S01]  /*c370*/  ISETP.GT.U32.AND P5, PT, R3, R234, PT ;  /* 0x000000ea0300720c */ /* 0x000fe20003fa4070 */
[----:B------:R-:W-:Y:S01]  /*c380*/  IMAD.HI.U32 R235, R5, R231, RZ ;  /* 0x000000e705eb7227 */ /* 0x000fe200078e00ff */
[----:B------:R-:W-:-:S03]  /*c390*/  ISETP.GT.U32.AND P0, PT, R3, R238, PT ;  /* 0x000000ee0300720c */ /* 0x000fc60003f04070 */
[----:B------:R-:W-:Y:S02]  /*c3a0*/  IMAD.MOV R236, RZ, RZ, -R235 ;  /* 0x000000ffffec7224 */ /* 0x000fe400078e0aeb */
[----:B------:R-:W-:Y:S02]  /*c3b0*/  @!P1 IMAD.IADD R229, R229, 0x1, -R3 ;  /* 0x00000001e5e59824 */ /* 0x000fe400078e0a03 */
[----:B------:R-:W-:Y:S02]  /*c3c0*/  IMAD R231, R3, R236, R231 ;  /* 0x000000ec03e77224 */ /* 0x000fe400078e02e7 */
[----:B------:R-:W-:-:S03]  /*c3d0*/  IMAD.HI.U32 R235, R5, R232, RZ ;  /* 0x000000e805eb7227 */ /* 0x000fc600078e00ff */
[----:B------:R-:W-:Y:S01]  /*c3e0*/  ISETP.GT.U32.AND P1, PT, R3, R231, PT ;  /* 0x000000e70300720c */ /* 0x000fe20003f24070 */
[--C-:B------:R-:W-:Y:S02]  /*c3f0*/  @!P5 IMAD.IADD R234, R234, 0x1, -R3.reuse ;  /* 0x00000001eaead824 */ /* 0x100fe400078e0a03 */
[----:B------:R-:W-:Y:S01]  /*c400*/  @!P0 IMAD.IADD R238, R238, 0x1, -R3 ;  /* 0x00000001eeee8824 */ /* 0x000fe200078e0a03 */
[----:B------:R-:W-:Y:S01]  /*c410*/  ISETP.GE.AND P0, PT, R227, RZ, PT ;  /* 0x000000ffe300720c */ /* 0x000fe20003f06270 */
[----:B------:R-:W-:Y:S01]  /*c420*/  IMAD.MOV.U32 R227, RZ, RZ, R237 ;  /* 0x000000ffffe37224 */ /* 0x000fe200078e00ed */
[----:B------:R-:W-:Y:S01]  /*c430*/  ISETP.GT.U32.AND P5, PT, R3, R234, PT ;  /* 0x000000ea0300720c */ /* 0x000fe20003fa4070 */
[----:B------:R-:W-:Y:S01]  /*c440*/  IMAD.MOV.U32 R226, RZ, RZ, R238 ;  /* 0x000000ffffe27224 */ /* 0x000fe200078e00ee */
[----:B------:R-:W-:Y:S01]  /*c450*/  IABS R237, R245 ;  /* 0x000000f500ed7213 */ /* 0x000fe20000000000 */
[----:B------:R-:W-:Y:S02]  /*c460*/  IMAD.MOV R235, RZ, RZ, -R235 ;  /* 0x000000ffffeb7224 */ /* 0x000fe400078e0aeb */
[----:B------:R-:W-:-:S04]  /*c470*/  IMAD.HI.U32 R236, R5, R233, RZ ;  /* 0x000000e905ec7227 */ /* 0x000fc800078e00ff */
[----:B------:R-:W-:Y:S01]  /*c480*/  @!P3 IMAD.MOV R226, RZ, RZ, -R226 ;  /* 0x000000ffffe2b224 */ /* 0x000fe200078e0ae2 */
[C---:B------:R-:W-:Y:S01]  /*c490*/  ISETP.GT.U32.AND P3, PT, R3.reuse, R230, PT ;  /* 0x000000e60300720c */ /* 0x040fe20003f64070 */
[----:B------:R-:W-:Y:S01]  /*c4a0*/  @!P6 IMAD.MOV R227, RZ, RZ, -R227 ;  /* 0x000000ffffe3e224 */ /* 0x000fe200078e0ae3 */
[----:B------:R-:W-:Y:S01]  /*c4b0*/  ISETP.GE.AND P6, PT, R228, RZ, PT ;  /* 0x000000ffe400720c */ /* 0x000fe20003fc6270 */
[----:B------:R-:W-:Y:S01]  /*c4c0*/  IMAD R232, R3, R235, R232 ;  /* 0x000000eb03e87224 */ /* 0x000fe200078e02e8 */
[----:B------:R-:W-:Y:S01]  /*c4d0*/  IABS R235, R6 ;  /* 0x0000000600eb7213 */ /* 0x000fe20000000000 */
[----:B------:R-:W-:Y:S01]  /*c4e0*/  IMAD.MOV.U32 R228, RZ, RZ, R229 ;  /* 0x000000ffffe47224 */ /* 0x000fe200078e00e5 */
[----:B------:R-:W-:Y:S01]  /*c4f0*/  IABS R229, R2 ;  /* 0x0000000200e57213 */ /* 0x000fe20000000000 */
[----:B------:R-:W-:Y:S02]  /*c500*/  @!P1 IMAD.IADD R231, R231, 0x1, -R3 ;  /* 0x00000001e7e79824 */ /* 0x000fe400078e0a03 */
[----:B------:R-:W-:-:S02]  /*c510*/  IMAD.MOV R236, RZ, RZ, -R236 ;  /* 0x000000ffffec7224 */ /* 0x000fc400078e0aec */
[----:B------:R-:W-:Y:S01]  /*c520*/  @!P2 IMAD.MOV R228, RZ, RZ, -R228 ;  /* 0x000000ffffe4a224 */ /* 0x000fe200078e0ae4 */
[C---:B------:R-:W-:Y:S01]  /*c530*/  ISETP.GT.U32.AND P2, PT, R3.reuse, R232, PT ;  /* 0x000000e80300720c */ /* 0x040fe20003f44070 */
[----:B------:R-:W-:Y:S01]  /*c540*/  @!P5 IMAD.IADD R234, R234, 0x1, -R3 ;  /* 0x00000001eaead824 */ /* 0x000fe200078e0a03 */
[C---:B------:R-:W-:Y:S01]  /*c550*/  ISETP.GT.U32.AND P1, PT, R3.reuse, R231, PT ;  /* 0x000000e70300720c */ /* 0x040fe20003f24070 */
[----:B------:R-:W-:Y:S01]  /*c560*/  IMAD R233, R3, R236, R233 ;  /* 0x000000ec03e97224 */ /* 0x000fe200078e02e9 */
[----:B------:R-:W-:Y:S01]  /*c570*/  ISETP.GE.AND P5, PT, R8, RZ, PT ;  /* 0x000000ff0800720c */ /* 0x000fe20003fa6270 */
[----:B------:R-:W-:-:S04]  /*c580*/  IMAD.HI.U32 R236, R5, R235, RZ ;  /* 0x000000eb05ec7227 */ /* 0x000fc800078e00ff */
[----:B------:R-:W-:Y:S02]  /*c590*/  IMAD.MOV.U32 R8, RZ, RZ, R229 ;  /* 0x000000ffff087224 */ /* 0x000fe400078e00e5 */
[----:B------:R-:W-:Y:S02]  /*c5a0*/  IMAD.MOV.U32 R229, RZ, RZ, R234 ;  /* 0x000000ffffe57224 */ /* 0x000fe400078e00ea */
[----:B------:R-:W-:Y:S02]  /*c5b0*/  IMAD.MOV R234, RZ, RZ, -R236 ;  /* 0x000000ffffea7224 */ /* 0x000fe400078e0aec */
[----:B------:R-:W-:Y:S02]  /*c5c0*/  @!P3 IMAD.IADD R230, R230, 0x1, -R3 ;  /* 0x00000001e6e6b824 */ /* 0x000fe400078e0a03 */
[C---:B------:R-:W-:Y:S02]  /*c5d0*/  IMAD R234, R3.reuse, R234, R235 ;  /* 0x000000ea03ea7224 */ /* 0x040fe400078e02eb */
[--C-:B------:R-:W-:Y:S01]  /*c5e0*/  @!P2 IMAD.IADD R232, R232, 0x1, -R3.reuse ;  /* 0x00000001e8e8a824 */ /* 0x100fe200078e0a03 */
[----:B------:R-:W-:Y:S01]  /*c5f0*/  ISETP.GT.U32.AND P3, PT, R3, R230, PT ;  /* 0x000000e60300720c */ /* 0x000fe20003f64070 */
[----:B------:R-:W-:Y:S01]  /*c600*/  @!P1 IMAD.IADD R231, R231, 0x1, -R3 ;  /* 0x00000001e7e79824 */ /* 0x000fe200078e0a03 */
[C---:B------:R-:W-:Y:S01]  /*c610*/  ISETP.GT.U32.AND P1, PT, R3.reuse, R234, PT ;  /* 0x000000ea0300720c */ /* 0x040fe20003f24070 */
[----:B------:R-:W-:Y:S01]  /*c620*/  @!P4 IMAD.MOV R229, RZ, RZ, -R229 ;  /* 0x000000ffffe5c224 */ /* 0x000fe200078e0ae5 */
[----:B------:R-:W-:Y:S01]  /*c630*/  ISETP.GT.U32.AND P4, PT, R3, R232, PT ;  /* 0x000000e80300720c */ /* 0x000fe20003f84070 */
[----:B------:R-:W-:Y:S01]  /*c640*/  IMAD.HI.U32 R236, R5, R8, RZ ;  /* 0x0000000805ec7227 */ /* 0x000fe200078e00ff */
[----:B------:R-:W-:-:S03]  /*c650*/  ISETP.GE.AND P2, PT, R7, RZ, PT ;  /* 0x000000ff0700720c */ /* 0x000fc60003f46270 */
[----:B------:R-:W-:Y:S02]  /*c660*/  IMAD.MOV R236, RZ, RZ, -R236 ;  /* 0x000000ffffec7224 */ /* 0x000fe400078e0aec */
[----:B------:R-:W-:Y:S02]  /*c670*/  @!P6 IMAD.MOV R231, RZ, RZ, -R231 ;  /* 0x000000ffffe7e224 */ /* 0x000fe400078e0ae7 */
[--C-:B------:R-:W-:Y:S01]  /*c680*/  @!P3 IMAD.IADD R230, R230, 0x1, -R3.reuse ;  /* 0x00000001e6e6b824 */ /* 0x100fe200078e0a03 */
[C---:B------:R-:W-:Y:S01]  /*c690*/  ISETP.GT.U32.AND P3, PT, R3.reuse, R233, PT ;  /* 0x000000e90300720c */ /* 0x040fe20003f64070 */
[----:B------:R-:W-:Y:S01]  /*c6a0*/  IMAD R235, R3, R236, R8 ;  /* 0x000000ec03eb7224 */ /* 0x000fe200078e0208 */
[----:B------:R-:W-:Y:S01]  /*c6b0*/  IABS R8, R11 ;  /* 0x0000000b00087213 */ /* 0x000fe20000000000 */
[--C-:B------:R-:W-:Y:S01]  /*c6c0*/  @!P1 IMAD.IADD R234, R234, 0x1, -R3.reuse ;  /* 0x00000001eaea9824 */ /* 0x100fe200078e0a03 */
[----:B------:R-:W-:Y:S01]  /*c6d0*/  ISETP.GE.AND P1, PT, R2, RZ, PT ;  /* 0x000000ff0200720c */ /* 0x000fe20003f26270 */
[----:B------:R-:W-:Y:S01]  /*c6e0*/  @!P0 IMAD.MOV R230, RZ, RZ, -R230 ;  /* 0x000000ffffe68224 */ /* 0x000fe200078e0ae6 */
[----:B------:R-:W-:Y:S01]  /*c6f0*/  ISETP.GE.AND P0, PT, R6, RZ, PT ;  /* 0x000000ff0600720c */ /* 0x000fe20003f06270 */
[----:B------:R-:W-:Y:S01]  /*c700*/  @!P4 IMAD.IADD R232, R232, 0x1, -R3 ;  /* 0x00000001e8e8c824 */ /* 0x000fe200078e0a03 */
[----:B------:R-:W-:Y:S01]  /*c710*/  IABS R6, R244 ;  /* 0x000000f400067213 */ /* 0x000fe20000000000 */
[----:B------:R-:W-:Y:S01]  /*c720*/  IMAD.HI.U32 R7, R5, R239, RZ ;  /* 0x000000ef05077227 */ /* 0x000fe200078e00ff */
[----:B------:R-:W-:-:S02]  /*c730*/  ISETP.GT.U32.AND P4, PT, R3, R235, PT ;  /* 0x000000eb0300720c */ /* 0x000fc40003f84070 */
[----:B------:R-:W-:Y:S01]  /*c740*/  ISETP.GT.U32.AND P6, PT, R3, R234, PT ;  /* 0x000000ea0300720c */ /* 0x000fe20003fc4070 */
[----:B------:R-:W-:Y:S02]  /*c750*/  IMAD.MOV.U32 R236, RZ, RZ, R6 ;  /* 0x000000ffffec7224 */ /* 0x000fe400078e0006 */
[----:B------:R-:W-:-:S04]  /*c760*/  IMAD.HI.U32 R6, R5, R237, RZ ;  /* 0x000000ed05067227 */ /* 0x000fc800078e00ff */
[----:B------:R-:W-:-:S04]  /*c770*/  IMAD.HI.U32 R2, R5, R236, RZ ;  /* 0x000000ec05027227 */ /* 0x000fc800078e00ff */
[----:B------:R-:W-:Y:S02]  /*c780*/  IMAD.MOV R6, RZ, RZ, -R6 ;  /* 0x000000ffff067224 */ /* 0x000fe400078e0a06 */
[----:B------:R-:W-:Y:S02]  /*c790*/  IMAD.MOV R2, RZ, RZ, -R2 ;  /* 0x000000ffff027224 */ /* 0x000fe400078e0a02 */
[----:B------:R-:W-:Y:S01]  /*c7a0*/  @!P4 IMAD.IADD R235, R235, 0x1, -R3 ;  /* 0x00000001ebebc824 */ /* 0x000fe200078e0a03 */
[----:B------:R-:W-:Y:S01]  /*c7b0*/  ISETP.GE.AND P4, PT, R245, RZ, PT ;  /* 0x000000fff500720c */ /* 0x000fe20003f86270 */
[C---:B------:R-:W-:Y:S01]  /*c7c0*/  IMAD R237, R3.reuse, R6, R237 ;  /* 0x0000000603ed7224 */ /* 0x040fe200078e02ed */
[----:B------:R-:W-:Y:S01]  /*c7d0*/  IABS R245, R18 ;  /* 0x0000001200f57213 */ /* 0x000fe20000000000 */
[----:B------:R-:W-:Y:S02]  /*c7e0*/  @!P6 IMAD.IADD R234, R234, 0x1, -R3 ;  /* 0x00000001eaeae824 */ /* 0x000fe400078e0a03 */
[----:B------:R-:W-:Y:S01]  /*c7f0*/  @!P5 IMAD.MOV R232, RZ, RZ, -R232 ;  /* 0x000000ffffe8d224 */ /* 0x000fe200078e0ae8 */
[C---:B------:R-:W-:Y:S01]  /*c800*/  ISETP.GT.U32.AND P5, PT, R3.reuse, R235, PT ;  /* 0x000000eb0300720c */ /* 0x040fe20003fa4070 */
[C---:B------:R-:W-:Y:S01]  /*c810*/  IMAD R236, R3.reuse, R2, R236 ;  /* 0x0000000203ec7224 */ /* 0x040fe200078e02ec */
[----:B------:R-:W-:Y:S01]  /*c820*/  IABS R2, R246 ;  /* 0x000000f600027213 */ /* 0x000fe20000000000 */
[----:B------:R-:W-:Y:S01]  /*c830*/  @!P0 IMAD.MOV R234, RZ, RZ, -R234 ;  /* 0x000000ffffea8224 */ /* 0x000fe200078e0aea */
[----:B------:R-:W-:Y:S01]  /*c840*/  ISETP.GT.U32.AND P0, PT, R3, R237, PT ;  /* 0x000000ed0300720c */ /* 0x000fe20003f04070 */
[----:B------:R-:W-:Y:S01]  /*c850*/  IMAD.HI.U32 R6, R5, R240, RZ ;  /* 0x000000f005067227 */ /* 0x000fe200078e00ff */
[----:B------:R-:W-:-:S03]  /*c860*/  ISETP.GT.U32.AND P6, PT, R3, R236, PT ;  /* 0x000000ec0300720c */ /* 0x000fc60003fc4070 */
[----:B------:R-:W-:-:S04]  /*c870*/  IMAD.HI.U32 R238, R5, R2, RZ ;  /* 0x0000000205ee7227 */ /* 0x000fc800078e00ff */
[----:B------:R-:W-:Y:S02]  /*c880*/  IMAD.MOV R238, RZ, RZ, -R238 ;  /* 0x000000ffffee7224 */ /* 0x000fe400078e0aee */
[--C-:B------:R-:W-:Y:S01]  /*c890*/  @!P5 IMAD.IADD R235, R235, 0x1, -R3.reuse ;  /* 0x00000001ebebd824 */ /* 0x100fe200078e0a03 */
[----:B------:R-:W-:Y:S01]  /*c8a0*/  ISETP.GE.AND P5, PT, R249, RZ, PT ;  /* 0x000000fff900720c */ /* 0x000fe20003fa6270 */
[----:B------:R-:W-:Y:S01]  /*c8b0*/  IMAD R238, R3, R238, R2 ;  /* 0x000000ee03ee7224 */ /* 0x000fe200078e0202 */
[----:B------:R-:W-:Y:S01]  /*c8c0*/  IABS R249, R14 ;  /* 0x0000000e00f97213 */ /* 0x000fe20000000000 */
[----:B------:R-:W-:Y:S02]  /*c8d0*/  @!P0 IMAD.IADD R237, R237, 0x1, -R3 ;  /* 0x00000001eded8824 */ /* 0x000fe400078e0a03 */
[----:B------:R-:W-:Y:S01]  /*c8e0*/  @!P1 IMAD.MOV R235, RZ, RZ, -R235 ;  /* 0x000000ffffeb9224 */ /* 0x000fe200078e0aeb */
[----:B------:R-:W-:Y:S01]  /*c8f0*/  ISETP.GT.U32.AND P1, PT, R3, R238, PT ;  /* 0x000000ee0300720c */ /* 0x000fe20003f24070 */
[----:B------:R-:W-:Y:S01]  /*c900*/  IMAD.HI.U32 R2, R5, R241, RZ ;  /* 0x000000f105027227 */ /* 0x000fe200078e00ff */
[----:B------:R-:W-:-:S03]  /*c910*/  ISETP.GT.U32.AND P0, PT, R3, R237, PT ;  /* 0x000000ed0300720c */ /* 0x000fc60003f04070 */
[----:B------:R-:W-:Y:S02]  /*c920*/  IMAD.MOV R6, RZ, RZ, -R6 ;  /* 0x000000ffff067224 */ /* 0x000fe400078e0a06 */
[----:B------:R-:W-:Y:S02]  /*c930*/  IMAD.MOV R2, RZ, RZ, -R2 ;  /* 0x000000ffff027224 */ /* 0x000fe400078e0a02 */
[----:B------:R-:W-:Y:S02]  /*c940*/  IMAD R240, R3, R6, R240 ;  /* 0x0000000603f07224 */ /* 0x000fe400078e02f0 */
[----:B------:R-:W-:Y:S02]  /*c950*/  @!P3 IMAD.IADD R233, R233, 0x1, -R3 ;  /* 0x00000001e9e9b824 */ /* 0x000fe400078e0a03 */
[----:B------:R-:W-:Y:S02]  /*c960*/  IMAD R241, R3, R2, R241 ;  /* 0x0000000203f17224 */ /* 0x000fe400078e02f1 */
[--C-:B------:R-:W-:Y:S01]  /*c970*/  @!P0 IMAD.IADD R237, R237, 0x1, -R3.reuse ;  /* 0x00000001eded8824 */ /* 0x100fe200078e0a03 */
[C---:B------:R-:W-:Y:S01]  /*c980*/  ISETP.GT.U32.AND P3, PT, R3.reuse, R233, PT ;  /* 0x000000e90300720c */ /* 0x040fe20003f64070 */
[----:B------:R-:W-:Y:S01]  /*c990*/  @!P1 IMAD.IADD R238, R238, 0x1, -R3 ;  /* 0x00000001eeee9824 */ /* 0x000fe200078e0a03 */
[C---:B------:R-:W-:Y:S01]  /*c9a0*/  ISETP.GT.U32.AND P1, PT, R3.reuse, R240, PT ;  /* 0x000000f00300720c */ /* 0x040fe20003f24070 */
[----:B------:R-:W-:Y:S01]  /*c9b0*/  @!P4 IMAD.MOV R237, RZ, RZ, -R237 ;  /* 0x000000ffffedc224 */ /* 0x000fe200078e0aed */
[----:B------:R-:W-:Y:S01]  /*c9c0*/  ISETP.GT.U32.AND P4, PT, R3, R241, PT ;  /* 0x000000f10300720c */ /* 0x000fe20003f84070 */
[----:B------:R-:W-:-:S02]  /*c9d0*/  IMAD.MOV R7, RZ, RZ, -R7 ;  /* 0x000000ffff077224 */ /* 0x000fc400078e0a07 */
[----:B------:R-:W-:Y:S02]  /*c9e0*/  @!P6 IMAD.IADD R236, R236, 0x1, -R3 ;  /* 0x00000001ecece824 */ /* 0x000fe400078e0a03 */
[----:B------:R-:W-:Y:S02]  /*c9f0*/  IMAD R239, R3, R7, R239 ;  /* 0x0000000703ef7224 */ /* 0x000fe400078e02ef */
[----:B------:R-:W-:Y:S01]  /*ca00*/  IMAD.HI.U32 R6, R5, R243, RZ ;  /* 0x000000f305067227 */ /* 0x000fe200078e00ff */
[C---:B------:R-:W-:Y:S02]  /*ca10*/  ISETP.GT.U32.AND P6, PT, R3.reuse, R236, PT ;  /* 0x000000ec0300720c */ /* 0x040fe40003fc4070 */
[----:B------:R-:W-:Y:S01]  /*ca20*/  ISETP.GT.U32.AND P0, PT, R3, R239, PT ;  /* 0x000000ef0300720c */ /* 0x000fe20003f04070 */
[--C-:B------:R-:W-:Y:S02]  /*ca30*/  @!P1 IMAD.IADD R240, R240, 0x1, -R3.reuse ;  /* 0x00000001f0f09824 */ /* 0x100fe400078e0a03 */
[--C-:B------:R-:W-:Y:S01]  /*ca40*/  @!P3 IMAD.IADD R233, R233, 0x1, -R3.reuse ;  /* 0x00000001e9e9b824 */ /* 0x100fe200078e0a03 */
[----:B------:R-:W-:Y:S01]  /*ca50*/  ISETP.GE.AND P3, PT, R244, RZ, PT ;  /* 0x000000fff400720c */ /* 0x000fe20003f66270 */
[----:B------:R-:W-:Y:S01]  /*ca60*/  @!P4 IMAD.IADD R241, R241, 0x1, -R3 ;  /* 0x00000001f1f1c824 */ /* 0x000fe200078e0a03 */
[----:B------:R-:W-:Y:S01]  /*ca70*/  IABS R244, R19 ;  /* 0x0000001300f47213 */ /* 0x000fe20000000000 */
[----:B------:R-:W-:Y:S01]  /*ca80*/  IMAD.MOV R6, RZ, RZ, -R6 ;  /* 0x000000ffff067224 */ /* 0x000fe200078e0a06 */
[----:B------:R-:W-:Y:S01]  /*ca90*/  ISETP.GT.U32.AND P1, PT, R3, R240, PT ;  /* 0x000000f00300720c */ /* 0x000fe20003f24070 */
[----:B------:R-:W-:Y:S01]  /*caa0*/  IMAD.HI.U32 R7, R5, R242, RZ ;  /* 0x000000f205077227 */ /* 0x000fe200078e00ff */
[----:B------:R-:W-:-:S03]  /*cab0*/  ISETP.GT.U32.AND P4, PT, R3, R241, PT ;  /* 0x000000f10300720c */ /* 0x000fc60003f84070 */
[----:B------:R-:W-:-:S04]  /*cac0*/  IMAD.HI.U32 R2, R5, R244, RZ ;  /* 0x000000f405027227 */ /* 0x000fc800078e00ff */
[----:B------:R-:W-:Y:S02]  /*cad0*/  IMAD.MOV R2, RZ, RZ, -R2 ;  /* 0x000000ffff027224 */ /* 0x000fe400078e0a02 */
[----:B------:R-:W-:Y:S02]  /*cae0*/  IMAD R243, R3, R6, R243 ;  /* 0x0000000603f37224 */ /* 0x000fe400078e02f3 */
[--C-:B------:R-:W-:Y:S01]  /*caf0*/  @!P6 IMAD.IADD R236, R236, 0x1, -R3.reuse ;  /* 0x00000001ecece824 */ /* 0x100fe200078e0a03 */
[----:B------:R-:W-:Y:S01]  /*cb00*/  ISETP.GE.AND P6, PT, R247, RZ, PT ;  /* 0x000000fff700720c */ /* 0x000fe20003fc6270 */
[--C-:B------:R-:W-:Y:S01]  /*cb10*/  @!P0 IMAD.IADD R239, R239, 0x1, -R3.reuse ;  /* 0x00000001efef8824 */ /* 0x100fe200078e0a03 */
[----:B------:R-:W-:Y:S01]  /*cb20*/  IABS R247, R16 ;  /* 0x0000001000f77213 */ /* 0x000fe20000000000 */
[C---:B------:R-:W-:Y:S02]  /*cb30*/  IMAD R244, R3.reuse, R2, R244 ;  /* 0x0000000203f47224 */ /* 0x040fe400078e02f4 */
[--C-:B------:R-:W-:Y:S01]  /*cb40*/  @!P1 IMAD.IADD R240, R240, 0x1, -R3.reuse ;  /* 0x00000001f0f09824 */ /* 0x100fe200078e0a03 */
[C---:B------:R-:W-:Y:S01]  /*cb50*/  ISETP.GT.U32.AND P1, PT, R3.reuse, R243, PT ;  /* 0x000000f30300720c */ /* 0x040fe20003f24070 */
[----:B------:R-:W-:Y:S01]  /*cb60*/  @!P3 IMAD.MOV R236, RZ, RZ, -R236 ;  /* 0x000000ffffecb224 */ /* 0x000fe200078e0aec */
[----:B------:R-:W-:Y:S01]  /*cb70*/  ISETP.GT.U32.AND P3, PT, R3, R238, PT ;  /* 0x000000ee0300720c */ /* 0x000fe20003f64070 */
[----:B------:R-:W-:Y:S01]  /*cb80*/  @!P4 IMAD.IADD R241, R241, 0x1, -R3 ;  /* 0x00000001f1f1c824 */ /* 0x000fe200078e0a03 */
[C---:B------:R-:W-:Y:S01]  /*cb90*/  ISETP.GT.U32.AND P0, PT, R3.reuse, R239, PT ;  /* 0x000000ef0300720c */ /* 0x040fe20003f04070 */
[----:B------:R-:W-:Y:S01]  /*cba0*/  IMAD.MOV R7, RZ, RZ, -R7 ;  /* 0x000000ffff077224 */ /* 0x000fe200078e0a07 */
[----:B------:R-:W-:Y:S01]  /*cbb0*/  ISETP.GT.U32.AND P4, PT, R3, R244, PT ;  /* 0x000000f40300720c */ /* 0x000fe20003f84070 */
[----:B------:R-:W-:-:S04]  /*cbc0*/  IMAD.HI.U32 R2, R5, R245, RZ ;  /* 0x000000f505027227 */ /* 0x000fc800078e00ff */
[----:B------:R-:W-:Y:S01]  /*cbd0*/  @!P2 IMAD.MOV R233, RZ, RZ, -R233 ;  /* 0x000000ffffe9a224 */ /* 0x000fe200078e0ae9 */
[----:B------:R-:W-:Y:S01]  /*cbe0*/  ISETP.GE.AND P2, PT, R246, RZ, PT ;  /* 0x000000fff600720c */ /* 0x000fe20003f46270 */
[----:B------:R-:W-:Y:S01]  /*cbf0*/  IMAD R242, R3, R7, R242 ;  /* 0x0000000703f27224 */ /* 0x000fe200078e02f2 */
[----:B------:R-:W-:Y:S01]  /*cc00*/  IABS R246, R17 ;  /* 0x0000001100f67213 */ /* 0x000fe20000000000 */
[--C-:B------:R-:W-:Y:S02]  /*cc10*/  @!P1 IMAD.IADD R243, R243, 0x1, -R3.reuse ;  /* 0x00000001f3f39824 */ /* 0x100fe400078e0a03 */
[----:B------:R-:W-:Y:S02]  /*cc20*/  IMAD.MOV R2, RZ, RZ, -R2 ;  /* 0x000000ffff027224 */ /* 0x000fe400078e0a02 */
[--C-:B------:R-:W-:Y:S01]  /*cc30*/  @!P3 IMAD.IADD R238, R238, 0x1, -R3.reuse ;  /* 0x00000001eeeeb824 */ /* 0x100fe200078e0a03 */
[----:B------:R-:W-:Y:S01]  /*cc40*/  ISETP.GE.AND P3, PT, R248, RZ, PT ;  /* 0x000000fff800720c */ /* 0x000fe20003f66270 */
[--C-:B------:R-:W-:Y:S01]  /*cc50*/  @!P0 IMAD.IADD R239, R239, 0x1, -R3.reuse ;  /* 0x00000001efef8824 */ /* 0x100fe200078e0a03 */
[C---:B------:R-:W-:Y:S01]  /*cc60*/  ISETP.GT.U32.AND P0, PT, R3.reuse, R242, PT ;  /* 0x000000f20300720c */ /* 0x040fe20003f04070 */
[----:B------:R-:W-:Y:S01]  /*cc70*/  @!P4 IMAD.IADD R244, R244, 0x1, -R3 ;  /* 0x00000001f4f4c824 */ /* 0x000fe200078e0a03 */
[C---:B------:R-:W-:Y:S01]  /*cc80*/  ISETP.GT.U32.AND P4, PT, R3.reuse, R243, PT ;  /* 0x000000f30300720c */ /* 0x040fe20003f84070 */
[----:B------:R-:W-:Y:S01]  /*cc90*/  IMAD R245, R3, R2, R245 ;  /* 0x0000000203f57224 */ /* 0x000fe200078e02f5 */
[----:B------:R-:W-:Y:S01]  /*cca0*/  IABS R248, R15 ;  /* 0x0000000f00f87213 */ /* 0x000fe20000000000 */
[----:B------:R-:W-:-:S04]  /*ccb0*/  IMAD.HI.U32 R2, R5, R246, RZ ;  /* 0x000000f605027227 */ /* 0x000fc800078e00ff */
[----:B------:R-:W-:Y:S02]  /*ccc0*/  IMAD.MOV R2, RZ, RZ, -R2 ;  /* 0x000000ffff027224 */ /* 0x000fe400078e0a02 */
[----:B------:R-:W-:-:S04]  /*ccd0*/  IMAD.HI.U32 R7, R5, R248, RZ ;  /* 0x000000f805077227 */ /* 0x000fc800078e00ff */
[----:B------:R-:W-:Y:S02]  /*cce0*/  IMAD R246, R3, R2, R246 ;  /* 0x0000000203f67224 */ /* 0x000fe400078e02f6 */
[----:B------:R-:W-:Y:S02]  /*ccf0*/  IMAD.MOV R2, RZ, RZ, -R7 ;  /* 0x000000ffff027224 */ /* 0x000fe400078e0a07 */
[--C-:B------:R-:W-:Y:S01]  /*cd00*/  @!P0 IMAD.IADD R242, R242, 0x1, -R3.reuse ;  /* 0x00000001f2f28824 */ /* 0x100fe200078e0a03 */
[----:B------:R-:W-:Y:S01]  /*cd10*/  ISETP.GE.AND P0, PT, R252, RZ, PT ;  /* 0x000000fffc00720c */ /* 0x000fe20003f06270 */
[----:B------:R-:W-:Y:S01]  /*cd20*/  @!P4 IMAD.IADD R243, R243, 0x1, -R3 ;  /* 0x00000001f3f3c824 */ /* 0x000fe200078e0a03 */
[C---:B------:R-:W-:Y:S01]  /*cd30*/  ISETP.GT.U32.AND P4, PT, R3.reuse, R246, PT ;  /* 0x000000f60300720c */ /* 0x040fe20003f84070 */
[C---:B------:R-:W-:Y:S01]  /*cd40*/  IMAD R248, R3.reuse, R2, R248 ;  /* 0x0000000203f87224 */ /* 0x040fe200078e02f8 */
[----:B------:R-:W-:Y:S01]  /*cd50*/  ISETP.GT.U32.AND P1, PT, R3, R242, PT ;  /* 0x000000f20300720c */ /* 0x000fe20003f24070 */
[----:B------:R-:W-:Y:S01]  /*cd60*/  IMAD.HI.U32 R2, R5, R249, RZ ;  /* 0x000000f905027227 */ /* 0x000fe200078e00ff */
[----:B------:R-:W-:-:S03]  /*cd70*/  IABS R252, R9 ;  /* 0x0000000900fc7213 */ /* 0x000fc60000000000 */
[----:B------:R-:W-:Y:S02]  /*cd80*/  IMAD.MOV R2, RZ, RZ, -R2 ;  /* 0x000000ffff027224 */ /* 0x000fe400078e0a02 */
[----:B------:R-:W-:-:S04]  /*cd90*/  IMAD.HI.U32 R6, R5, R247, RZ ;  /* 0x000000f705067227 */ /* 0x000fc800078e00ff */
[----:B------:R-:W-:Y:S02]  /*cda0*/  IMAD R249, R3, R2, R249 ;  /* 0x0000000203f97224 */ /* 0x000fe400078e02f9 */
[----:B------:R-:W-:Y:S02]  /*cdb0*/  @!P4 IMAD.IADD R246, R246, 0x1, -R3 ;  /* 0x00000001f6f6c824 */ /* 0x000fe400078e0a03 */
[----:B------:R-:W-:Y:S01]  /*cdc0*/  IMAD.HI.U32 R2, R5, R250, RZ ;  /* 0x000000fa05027227 */ /* 0x000fe200078e00ff */
[----:B------:R-:W-:-:S03]  /*cdd0*/  ISETP.GT.U32.AND P4, PT, R3, R249, PT ;  /* 0x000000f90300720c */ /* 0x000fc60003f84070 */
[--C-:B------:R-:W-:Y:S01]  /*cde0*/  @!P1 IMAD.IADD R242, R242, 0x1, -R3.reuse ;  /* 0x00000001f2f29824 */ /* 0x100fe200078e0a03 */
[C---:B------:R-:W-:Y:S01]  /*cdf0*/  ISETP.GT.U32.AND P1, PT, R3.reuse, R245, PT ;  /* 0x000000f50300720c */ /* 0x040fe20003f24070 */
[----:B------:R-:W-:Y:S02]  /*ce00*/  IMAD.MOV R2, RZ, RZ, -R2 ;  /* 0x000000ffff027224 */ /* 0x000fe400078e0a02 */
[----:B------:R-:W-:Y:S01]  /*ce10*/  @!P2 IMAD.MOV R238, RZ, RZ, -R238 ;  /* 0x000000ffffeea224 */ /* 0x000fe200078e0aee */
[C---:B------:R-:W-:Y:S01]  /*ce20*/  ISETP.GT.U32.AND P2, PT, R3.reuse, R244, PT ;  /* 0x000000f40300720c */ /* 0x040fe20003f44070 */
[----:B------:R-:W-:Y:S01]  /*ce30*/  IMAD R250, R3, R2, R250 ;  /* 0x0000000203fa7224 */ /* 0x000fe200078e02fa */
[----:B------:R-:W-:Y:S01]  /*ce40*/  IABS R2, R12 ;  /* 0x0000000c00027213 */ /* 0x000fe20000000000 */
[----:B------:R-:W-:Y:S02]  /*ce50*/  IMAD.MOV R6, RZ, RZ, -R6 ;  /* 0x000000ffff067224 */ /* 0x000fe400078e0a06 */
[----:B------:R-:W-:Y:S01]  /*ce60*/  @!P4 IMAD.IADD R249, R249, 0x1, -R3 ;  /* 0x00000001f9f9c824 */ /* 0x000fe200078e0a03 */
[C---:B------:R-:W-:Y:S01]  /*ce70*/  ISETP.GT.U32.AND P4, PT, R3.reuse, R250, PT ;  /* 0x000000fa0300720c */ /* 0x040fe20003f84070 */
[----:B------:R-:W-:-:S02]  /*ce80*/  IMAD R247, R3, R6, R247 ;  /* 0x0000000603f77224 */ /* 0x000fc400078e02f7 */
[----:B------:R-:W-:-:S04]  /*ce90*/  IMAD.HI.U32 R6, R5, R251, RZ ;  /* 0x000000fb05067227 */ /* 0x000fc800078e00ff */
[--C-:B------:R-:W-:Y:S01]  /*cea0*/  @!P1 IMAD.IADD R245, R245, 0x1, -R3.reuse ;  /* 0x00000001f5f59824 */ /* 0x100fe200078e0a03 */
[C---:B------:R-:W-:Y:S01]  /*ceb0*/  ISETP.GT.U32.AND P1, PT, R3.reuse, R248, PT ;  /* 0x000000f80300720c */ /* 0x040fe20003f24070 */
[----:B------:R-:W-:Y:S02]  /*cec0*/  IMAD.MOV R6, RZ, RZ, -R6 ;  /* 0x000000ffff067224 */ /* 0x000fe400078e0a06 */
[----:B------:R-:W-:Y:S01]  /*ced0*/  @!P2 IMAD.IADD R244, R244, 0x1, -R3 ;  /* 0x00000001f4f4a824 */ /* 0x000fe200078e0a03 */
[C---:B------:R-:W-:Y:S01]  /*cee0*/  ISETP.GT.U32.AND P2, PT, R3.reuse, R247, PT ;  /* 0x000000f70300720c */ /* 0x040fe20003f44070 */
[----:B------:R-:W-:Y:S01]  /*cef0*/  IMAD R251, R3, R6, R251 ;  /* 0x0000000603fb7224 */ /* 0x000fe200078e02fb */
[----:B------:R-:W-:Y:S01]  /*cf00*/  IABS R6, R4 ;  /* 0x0000000400067213 */ /* 0x000fe20000000000 */
        /* <DEDUP_REMOVED lines=8> */
[----:B------:R-:W-:Y:S01]  /*cf90*/  @!P2 IMAD.IADD R247, R247, 0x1, -R3 ;  /* 0x00000001f7f7a824 */ /* 0x000fe200078e0a03 */
[----:B------:R-:W-:Y:S01]  /*cfa0*/  ISETP.GE.AND P2, PT, R20, RZ, PT ;  /* 0x000000ff1400720c */ /* 0x000fe20003f46270 */
[----:B------:R-:W-:Y:S01]  /*cfb0*/  IMAD.HI.U32 R20, R5, R2, RZ ;  /* 0x0000000205147227 */ /* 0x000fe200078e00ff */
[----:B------:R-:W-:-:S03]  /*cfc0*/  IABS R19, R10 ;  /* 0x0000000a00137213 */ /* 0x000fc60000000000 */
[----:B0-----:R-:W-:-:S04]  /*cfd0*/  IMAD.HI.U32 R23, R5, R6, RZ ;  /* 0x0000000605177227 */ /* 0x001fc800078e00ff */
[----:B------:R-:W-:-:S04]  /*cfe0*/  IMAD.HI.U32 R22, R5, R7, RZ ;  /* 0x0000000705167227 */ /* 0x000fc800078e00ff */
[----:B------:R-:W-:Y:S01]  /*cff0*/  @!P4 IMAD.IADD R251, R251, 0x1, -R3 ;  /* 0x00000001fbfbc824 */ /* 0x000fe200078e0a03 */
[----:B------:R-:W-:Y:S01]  /*d000*/  ISETP.GT.U32.AND P4, PT, R3, R245, PT ;  /* 0x000000f50300720c */ /* 0x000fe20003f84070 */
[----:B------:R-:W-:-:S04]  /*d010*/  IMAD.HI.U32 R21, R5, R8, RZ ;  /* 0x0000000805157227 */ /* 0x000fc800078e00ff */
[----:B------:R-:W-:Y:S02]  /*d020*/  IMAD.MOV R20, RZ, RZ, -R20 ;  /* 0x000000ffff147224 */ /* 0x000fe400078e0a14 */
[----:B------:R-:W-:Y:S02]  /*d030*/  IMAD.MOV R23, RZ, RZ, -R23 ;  /* 0x000000ffff177224 */ /* 0x000fe400078e0a17 */
[----:B------:R-:W-:Y:S02]  /*d040*/  IMAD.MOV R22, RZ, RZ, -R22 ;  /* 0x000000ffff167224 */ /* 0x000fe400078e0a16 */
[----:B------:R-:W-:Y:S01]  /*d050*/  @!P1 IMAD.MOV R244, RZ, RZ, -R244 ;  /* 0x000000fffff49224 */ /* 0x000fe200078e0af4 */
[C---:B------:R-:W-:Y:S01]  /*d060*/  ISETP.GT.U32.AND P1, PT, R3.reuse, R250, PT ;  /* 0x000000fa0300720c */ /* 0x040fe20003f24070 */
[----:B------:R-:W-:Y:S02]  /*d070*/  IMAD.MOV R21, RZ, RZ, -R21 ;  /* 0x000000ffff157224 */ /* 0x000fe400078e0a15 */
[----:B------:R-:W-:-:S02]  /*d080*/  IMAD R2, R3, R20, R2 ;  /* 0x0000001403027224 */ /* 0x000fc400078e0202 */
[----:B------:R-:W-:-:S04]  /*d090*/  IMAD.HI.U32 R20, R5, R19, RZ ;  /* 0x0000001305147227 */ /* 0x000fc800078e00ff */
[C---:B------:R-:W-:Y:S02]  /*d0a0*/  IMAD R5, R3.reuse, R23, R6 ;  /* 0x0000001703057224 */ /* 0x040fe400078e0206 */
[C---:B------:R-:W-:Y:S01]  /*d0b0*/  IMAD R6, R3.reuse, R22, R7 ;  /* 0x0000001603067224 */ /* 0x040fe200078e0207 */
[----:B------:R-:W2:Y:S01]  /*d0c0*/  LDL.LU R23, [R1+0xe90] ;  /* 0x000e900001177983 */ /* 0x000ea20000300800 */
[----:B------:R-:W-:Y:S02]  /*d0d0*/  IMAD R7, R3, R21, R8 ;  /* 0x0000001503077224 */ /* 0x000fe400078e0208 */
[----:B------:R-:W-:Y:S01]  /*d0e0*/  IMAD.MOV R8, RZ, RZ, -R20 ;  /* 0x000000ffff087224 */ /* 0x000fe200078e0a14 */
[----:B------:R-:W3:Y:S01]  /*d0f0*/  LDL.LU R22, [R1+0xe8c] ;  /* 0x000e8c0001167983 */ /* 0x000ee20000300800 */
[----:B------:R-:W-:Y:S01]  /*d100*/  @!P4 IMAD.IADD R245, R245, 0x1, -R3 ;  /* 0x00000001f5f5c824 */ /* 0x000fe200078e0a03 */
[C---:B------:R-:W-:Y:S01]  /*d110*/  ISETP.GT.U32.AND P4, PT, R3.reuse, R252, PT ;  /* 0x000000fc0300720c */ /* 0x040fe20003f84070 */
[----:B------:R-:W-:Y:S01]  /*d120*/  IMAD R8, R3, R8, R19 ;  /* 0x0000000803087224 */ /* 0x000fe200078e0213 */
[----:B------:R-:W4:Y:S01]  /*d130*/  LDL.LU R21, [R1+0xe88] ;  /* 0x000e880001157983 */ /* 0x000f220000300800 */
[----:B------:R-:W-:-:S02]  /*d140*/  @!P1 IMAD.IADD R250, R250, 0x1, -R3 ;  /* 0x00000001fafa9824 */ /* 0x000fc400078e0a03 */
[----:B------:R-:W-:Y:S01]  /*d150*/  @!P5 IMAD.MOV R239, RZ, RZ, -R239 ;  /* 0x000000ffffefd224 */ /* 0x000fe200078e0aef */
[C---:B------:R-:W-:Y:S01]  /*d160*/  ISETP.GT.U32.AND P1, PT, R3.reuse, R8, PT ;  /* 0x000000080300720c */ /* 0x040fe20003f24070 */
[----:B------:R-:W-:Y:S01]  /*d170*/  @!P3 IMAD.MOV R241, RZ, RZ, -R241 ;  /* 0x000000fffff1b224 */ /* 0x000fe200078e0af1 */
[C---:B------:R-:W-:Y:S01]  /*d180*/  ISETP.GT.U32.AND P5, PT, R3.reuse, R246, PT ;  /* 0x000000f60300720c */ /* 0x040fe20003fa4070 */
[----:B------:R-:W-:Y:S01]  /*d190*/  @!P0 IMAD.MOV R242, RZ, RZ, -R242 ;  /* 0x000000fffff28224 */ /* 0x000fe200078e0af2 */
[C---:B------:R-:W-:Y:S01]  /*d1a0*/  ISETP.GT.U32.AND P3, PT, R3.reuse, R247, PT ;  /* 0x000000f70300720c */ /* 0x040fe20003f64070 */
[----:B------:R-:W-:Y:S01]  /*d1b0*/  @!P2 IMAD.MOV R243, RZ, RZ, -R243 ;  /* 0x000000fffff3a224 */ /* 0x000fe200078e0af3 */
[C---:B------:R-:W-:Y:S01]  /*d1c0*/  ISETP.GT.U32.AND P0, PT, R3.reuse, R248, PT ;  /* 0x000000f80300720c */ /* 0x040fe20003f04070 */
[--C-:B------:R-:W-:Y:S01]  /*d1d0*/  @!P4 IMAD.IADD R252, R252, 0x1, -R3.reuse ;  /* 0x00000001fcfcc824 */ /* 0x100fe200078e0a03 */
[C---:B------:R-:W-:Y:S01]  /*d1e0*/  ISETP.GT.U32.AND P2, PT, R3.reuse, R249, PT ;  /* 0x000000f90300720c */ /* 0x040fe20003f44070 */
[----:B------:R-:W-:Y:S01]  /*d1f0*/  @!P6 IMAD.MOV R240, RZ, RZ, -R240 ;  /* 0x000000fffff0e224 */ /* 0x000fe200078e0af0 */
[----:B------:R-:W2:Y:S03]  /*d200*/  LDL.LU R20, [R1+0xe84] ;  /* 0x000e840001147983 */ /* 0x000ea60000300800 */
[--C-:B------:R-:W-:Y:S01]  /*d210*/  @!P1 IMAD.IADD R8, R8, 0x1, -R3.reuse ;  /* 0x0000000108089824 */ /* 0x100fe200078e0a03 */
[C---:B------:R-:W-:Y:S01]  /*d220*/  ISETP.GT.U32.AND P1, PT, R3.reuse, R252, PT ;  /* 0x000000fc0300720c */ /* 0x040fe20003f24070 */
[--C-:B------:R-:W-:Y:S01]  /*d230*/  @!P5 IMAD.IADD R246, R246, 0x1, -R3.reuse ;  /* 0x00000001f6f6d824 */ /* 0x100fe200078e0a03 */
[----:B------:R-:W-:Y:S01]  /*d240*/  ISETP.GT.U32.AND P5, PT, R3, R2, PT ;  /* 0x000000020300720c */ /* 0x000fe20003fa4070 */
[--C-:B------:R-:W-:Y:S01]  /*d250*/  @!P3 IMAD.IADD R247, R247, 0x1, -R3.reuse ;  /* 0x00000001f7f7b824 */ /* 0x100fe200078e0a03 */
[C---:B------:R-:W-:Y:S01]  /*d260*/  ISETP.GT.U32.AND P3, PT, R3.reuse, R5, PT ;  /* 0x000000050300720c */ /* 0x040fe20003f64070 */
[--C-:B------:R-:W-:Y:S01]  /*d270*/  @!P0 IMAD.IADD R248, R248, 0x1, -R3.reuse ;  /* 0x00000001f8f88824 */ /* 0x100fe200078e0a03 */
[----:B------:R-:W-:Y:S01]  /*d280*/  ISETP.GT.U32.AND P0, PT, R3, R6, PT ;  /* 0x000000060300720c */ /* 0x000fe20003f04070 */
[----:B------:R-:W-:Y:S01]  /*d290*/  @!P2 IMAD.IADD R249, R249, 0x1, -R3 ;  /* 0x00000001f9f9a824 */ /* 0x000fe200078e0a03 */
[C---:B------:R-:W-:Y:S01]  /*d2a0*/  ISETP.GT.U32.AND P6, PT, R3.reuse, R251, PT ;  /* 0x000000fb0300720c */ /* 0x040fe20003fc4070 */
[----:B------:R-:W3:Y:S01]  /*d2b0*/  LDL.LU R19, [R1+0xe80] ;  /* 0x000e800001137983 */ /* 0x000ee20000300800 */
[----:B------:R-:W-:-:S03]  /*d2c0*/  ISETP.GT.U32.AND P2, PT, R3, R7, PT ;  /* 0x000000070300720c */ /* 0x000fc60003f44070 */
[--C-:B------:R-:W-:Y:S01]  /*d2d0*/  @!P1 IMAD.IADD R252, R252, 0x1, -R3.reuse ;  /* 0x00000001fcfc9824 */ /* 0x100fe200078e0a03 */
[----:B------:R-:W-:Y:S01]  /*d2e0*/  ISETP.GE.AND P1, PT, R9, RZ, PT ;  /* 0x000000ff0900720c */ /* 0x000fe20003f26270 */
[--C-:B------:R-:W-:Y:S01]  /*d2f0*/  @!P5 IMAD.IADD R2, R2, 0x1, -R3.reuse ;  /* 0x000000010202d824 */ /* 0x100fe200078e0a03 */
[----:B------:R-:W-:Y:S01]  /*d300*/  ISETP.GE.AND P5, PT, R16, RZ, PT ;  /* 0x000000ff1000720c */ /* 0x000fe20003fa6270 */
[----:B------:R-:W0:Y:S01]  /*d310*/  LDC R9, c[0x0][0x230] ;  /* 0x00008c00ff097b82 */ /* 0x000e220000000800 */
[----:B------:R-:W-:Y:S01]  /*d320*/  ISETP.GE.AND P4, PT, R17, RZ, PT ;  /* 0x000000ff1100720c */ /* 0x000fe20003f86270 */
[--C-:B------:R-:W-:Y:S01]  /*d330*/  @!P3 IMAD.IADD R5, R5, 0x1, -R3.reuse ;  /* 0x000000010505b824 */ /* 0x100fe200078e0a03 */
[----:B------:R-:W-:Y:S01]  /*d340*/  ISETP.GE.AND P3, PT, R15, RZ, PT ;  /* 0x000000ff0f00720c */ /* 0x000fe20003f66270 */
[--C-:B------:R-:W-:Y:S01]  /*d350*/  @!P0 IMAD.IADD R6, R6, 0x1, -R3.reuse ;  /* 0x0000000106068824 */ /* 0x100fe200078e0a03 */
[----:B------:R-:W-:Y:S01]  /*d360*/  ISETP.GE.AND P0, PT, R14, RZ, PT ;  /* 0x000000ff0e00720c */ /* 0x000fe20003f06270 */
[--C-:B------:R-:W-:Y:S01]  /*d370*/  @!P6 IMAD.IADD R251, R251, 0x1, -R3.reuse ;  /* 0x00000001fbfbe824 */ /* 0x100fe200078e0a03 */
[----:B------:R-:W-:Y:S01]  /*d380*/  ISETP.GE.AND P6, PT, R18, RZ, PT ;  /* 0x000000ff1200720c */ /* 0x000fe20003fc6270 */
[----:B------:R-:W-:Y:S01]  /*d390*/  @!P2 IMAD.IADD R7, R7, 0x1, -R3 ;  /* 0x000000010707a824 */ /* 0x000fe200078e0a03 */
[----:B------:R-:W4:Y:S03]  /*d3a0*/  LDL.LU R18, [R1+0xe7c] ;  /* 0x000e7c0001127983 */ /* 0x000f260000300800 */
[----:B------:R-:W-:Y:S01]  /*d3b0*/  @!P5 IMAD.MOV R247, RZ, RZ, -R247 ;  /* 0x000000fffff7d224 */ /* 0x000fe200078e0af7 */
[C---:B------:R-:W-:Y:S01]  /*d3c0*/  ISETP.GT.U32.AND P5, PT, R3.reuse, R5, PT ;  /* 0x000000050300720c */ /* 0x040fe20003fa4070 */
[----:B------:R-:W-:Y:S01]  /*d3d0*/  @!P4 IMAD.MOV R246, RZ, RZ, -R246 ;  /* 0x000000fffff6c224 */ /* 0x000fe200078e0af6 */
[C---:B------:R-:W-:Y:S01]  /*d3e0*/  ISETP.GT.U32.AND P4, PT, R3.reuse, R2, PT ;  /* 0x000000020300720c */ /* 0x040fe20003f84070 */
[----:B------:R-:W-:Y:S01]  /*d3f0*/  @!P3 IMAD.MOV R248, RZ, RZ, -R248 ;  /* 0x000000fffff8b224 */ /* 0x000fe200078e0af8 */
[C---:B------:R-:W-:Y:S01]  /*d400*/  ISETP.GT.U32.AND P3, PT, R3.reuse, R6, PT ;  /* 0x000000060300720c */ /* 0x040fe20003f64070 */
[----:B------:R-:W-:Y:S01]  /*d410*/  @!P0 IMAD.MOV R249, RZ, RZ, -R249 ;  /* 0x000000fffff98224 */ /* 0x000fe200078e0af9 */
[----:B------:R-:W2:Y:S01]  /*d420*/  LDL.LU R17, [R1+0xe78] ;  /* 0x000e780001117983 */ /* 0x000ea20000300800 */
[----:B------:R-:W-:-:S03]  /*d430*/  ISETP.GT.U32.AND P0, PT, R3, R7, PT ;  /* 0x000000070300720c */ /* 0x000fc60003f04070 */
[----:B------:R-:W3:Y:S01]  /*d440*/  LDL.LU R16, [R1+0xe74] ;  /* 0x000e740001107983 */ /* 0x000ee20000300800 */
[----:B------:R-:W-:Y:S01]  /*d450*/  ISETP.GE.AND P2, PT, R125, RZ, PT ;  /* 0x000000ff7d00720c */ /* 0x000fe20003f46270 */
[----:B0-----:R-:W-:Y:S02]  /*d460*/  VIADD R9, R9, 0x7f ;  /* 0x0000007f09097836 */ /* 0x001fe40000000000 */
[----:B------:R-:W4:Y:S04]  /*d470*/  LDL.LU R15, [R1+0xe70] ;  /* 0x000e7000010f7983 */ /* 0x000f280000300800 */
[----:B------:R-:W2:Y:S01]  /*d480*/  LDL.LU R14, [R1+0xe6c] ;  /* 0x000e6c00010e7983 */ /* 0x000ea20000300800 */
[----:B------:R-:W-:-:S03]  /*d490*/  @!P6 IMAD.MOV R245, RZ, RZ, -R245 ;  /* 0x000000fffff5e224 */ /* 0x000fc600078e0af5 */
[----:B------:R-:W3:Y:S01]  /*d4a0*/  LDL.LU R125, [R1+0xe68] ;  /* 0x000e6800017d7983 */ /* 0x000ee20000300800 */
[--C-:B------:R-:W-:Y:S01]  /*d4b0*/  @!P5 IMAD.IADD R5, R5, 0x1, -R3.reuse ;  /* 0x000000010505d824 */ /* 0x100fe200078e0a03 */
[----:B------:R-:W-:Y:S01]  /*d4c0*/  ISETP.GE.AND P6, PT, R13, RZ, PT ;  /* 0x000000ff0d00720c */ /* 0x000fe20003fc6270 */
[----:B------:R-:W-:Y:S01]  /*d4d0*/  @!P4 IMAD.IADD R2, R2, 0x1, -R3 ;  /* 0x000000010202c824 */ /* 0x000fe200078e0a03 */
[----:B------:R-:W-:Y:S01]  /*d4e0*/  ISETP.GE.AND P5, PT, R4, RZ, PT ;  /* 0x000000ff0400720c */ /* 0x000fe20003fa6270 */
[----:B------:R-:W4:Y:S01]  /*d4f0*/  LDL.LU R13, [R1+0x1c] ;  /* 0x00001c00010d7983 */ /* 0x000f220000300800 */
[----:B------:R-:W-:Y:S01]  /*d500*/  SHF.R.S32.HI R4, RZ, 0x1f, R9 ;  /* 0x0000001fff047819 */ /* 0x000fe20000011409 */
[--C-:B------:R-:W-:Y:S01]  /*d510*/  @!P3 IMAD.IADD R6, R6, 0x1, -R3.reuse ;  /* 0x000000010606b824 */ /* 0x100fe200078e0a03 */
[----:B------:R-:W-:Y:S01]  /*d520*/  ISETP.GE.AND P4, PT, R12, RZ, PT ;  /* 0x000000ff0c00720c */ /* 0x000fe20003f86270 */
[----:B------:R-:W-:Y:S01]  /*d530*/  @!P0 IMAD.IADD R7, R7, 0x1, -R3 ;  /* 0x0000000107078824 */ /* 0x000fe200078e0a03 */
[----:B------:R-:W2:Y:S01]  /*d540*/  LDL.LU R12, [R1+0x18] ;  /* 0x00001800010c7983 */ /* 0x000ea20000300800 */
[----:B------:R-:W-:Y:S01]  /*d550*/  ISETP.GE.AND P3, PT, R11, RZ, PT ;  /* 0x000000ff0b00720c */ /* 0x000fe20003f66270 */
[----:B------:R-:W-:Y:S01]  /*d560*/  @!P2 IMAD.MOV R250, RZ, RZ, -R250 ;  /* 0x000000fffffaa224 */ /* 0x000fe200078e0afa */
[----:B------:R-:W-:Y:S01]  /*d570*/  LEA.HI R4, R4, R9, RZ, 0x7 ;  /* 0x0000000904047211 */ /* 0x000fe200078f38ff */
[----:B------:R-:W2:Y:S01]  /*d580*/  LDL.LU R11, [R1+0x14] ;  /* 0x00001400010b7983 */ /* 0x000ea20000300800 */
[----:B------:R-:W-:-:S02]  /*d590*/  ISETP.GE.AND P0, PT, R10, RZ, PT ;  /* 0x000000ff0a00720c */ /* 0x000fc40003f06270 */
[----:B------:R-:W-:Y:S01]  /*d5a0*/  ISETP.GT.U32.AND P2, PT, R3, R8, PT ;  /* 0x000000080300720c */ /* 0x000fe20003f44070 */
[----:B------:R-:W2:Y:S04]  /*d5b0*/  LDL.LU R10, [R1+0x10] ;  /* 0x00001000010a7983 */ /* 0x000ea80000300800 */
[----:B------:R-:W2:Y:S04]  /*d5c0*/  LDL.LU R9, [R1+0xc] ;  /* 0x00000c0001097983 */ /* 0x000ea80000300800 */
[----:B------:R-:W2:Y:S04]  /*d5d0*/  LDL.LU R4, [R1+0x8] ;  /* 0x0000080001047983 */ /* 0x000ea80000300800 */
[----:B------:R-:W-:-:S02]  /*d5e0*/  @!P2 IMAD.IADD R8, R8, 0x1, -R3 ;  /* 0x000000010808a824 */ /* 0x000fc400078e0a03 */
[----:B------:R-:W0:Y:S01]  /*d5f0*/  S2R R3, SR_TID.X ;  /* 0x0000000000037919 */ /* 0x000e220000002100 */
[----:B------:R-:W-:Y:S01]  /*d600*/  ISETP.GE.AND P2, PT, R0, RZ, PT ;  /* 0x000000ff0000720c */ /* 0x000fe20003f46270 */
[----:B------:R-:W-:Y:S01]  /*d610*/  @!P1 IMAD.MOV R252, RZ, RZ, -R252 ;  /* 0x000000fffffc9224 */ /* 0x000fe200078e0afc */
[----:B------:R1:W-:Y:S01]  /*d620*/  STL [R1+0xe2c], R0 ;  /* 0x000e2c0001007387 */ /* 0x0003e20000100800 */
[----:B------:R-:W-:Y:S01]  /*d630*/  @!P6 IMAD.MOV R251, RZ, RZ, -R251 ;  /* 0x000000fffffbe224 */ /* 0x000fe200078e0afb */
[----:B0-----:R-:W-:-:S05]  /*d640*/  LOP3.LUT R3, R3, 0x7f, RZ, 0xc0, !PT ;  /* 0x0000007f03037812 */ /* 0x001fca00078ec0ff */
[----:B-1----:R-:W-:-:S05]  /*d650*/  IMAD R0, R3, UR9, RZ ;  /* 0x0000000903007c24 */ /* 0x002fca000f8e02ff */
[----:B------:R-:W-:Y:S01]  /*d660*/  IADD3 R3, P6, R0, UR4, RZ ;  /* 0x0000000400037c10 */ /* 0x000fe2000ffde0ff */
[----:B------:R-:W-:Y:S01]  /*d670*/  @!P4 IMAD.MOV R2, RZ, RZ, -R2 ;  /* 0x000000ffff02c224 */ /* 0x000fe200078e0a02 */
[----:B------:R-:W-:-:S03]  /*d680*/  ULDC UR4, c[0x0][0x234] ;  /* 0x00008d0000047ab9 */ /* 0x000fc60000000800 */
[----:B------:R0:W-:Y:S04]  /*d690*/  STL [R1+0xe38], R3 ;  /* 0x000e380301007387 */ /* 0x0001e80000100800 */
[----:B0-----:R-:W2:Y:S01]  /*d6a0*/  LDL.LU R3, [R1+0x4] ;  /* 0x0000040001037983 */ /* 0x001ea20000300800 */
[----:B---3--:R-:W-:Y:S02]  /*d6b0*/  ISETP.NE.AND P1, PT, R125, RZ, PT ;  /* 0x000000ff7d00720c */ /* 0x008fe40003f25270 */
[----:B------:R-:W-:-:S04]  /*d6c0*/  LOP3.LUT R125, RZ, R125, RZ, 0x33, !PT ;  /* 0x0000007dff7d7212 */ /* 0x000fc800078e33ff */
[C---:B----4-:R-:W-:Y:S02]  /*d6d0*/  SEL R13, R125.reuse, R13, !P1 ;  /* 0x0000000d7d0d7207 */ /* 0x050fe40004800000 */
[----:B--2---:R-:W-:-:S03]  /*d6e0*/  SEL R12, R125, R12, !P1 ;  /* 0x0000000c7d0c7207 */ /* 0x004fc60004800000 */
[----:B------:R0:W-:Y:S01]  /*d6f0*/  STL [R1+0xcc], R13 ;  /* 0x0000cc0d01007387 */ /* 0x0001e20000100800 */
[C---:B------:R-:W-:Y:S02]  /*d700*/  SEL R11, R125.reuse, R11, !P1 ;  /* 0x0000000b7d0b7207 */ /* 0x040fe40004800000 */
[C---:B------:R-:W-:Y:S01]  /*d710*/  SEL R10, R125.reuse, R10, !P1 ;  /* 0x0000000a7d0a7207 */ /* 0x040fe20004800000 */
[----:B0-----:R-:W2:Y:S01]  /*d720*/  LDL.LU R13, [R1+0xe64] ;  /* 0x000e6400010d7983 */ /* 0x001ea20000300800 */
[----:B------:R-:W-:-:S03]  /*d730*/  SEL R9, R125, R9, !P1 ;  /* 0x000000097d097207 */ /* 0x000fc60004800000 */
[----:B------:R0:W-:Y:S01]  /*d740*/  STL [R1+0xc8], R12 ;  /* 0x0000c80c01007387 */ /* 0x0001e20000100800 */
[----:B------:R-:W-:-:S03]  /*d750*/  SEL R4, R125, R4, !P1 ;  /* 0x000000047d047207 */ /* 0x000fc60004800000 */
[----:B0-----:R-:W3:Y:S04]  /*d760*/  LDL.LU R12, [R1+0xe60] ;  /* 0x000e6000010c7983 */ /* 0x001ee80000300800 */
[----:B------:R0:W-:Y:S04]  /*d770*/  STL [R1+0xc4], R11 ;  /* 0x0000c40b01007387 */ /* 0x0001e80000100800 */
[----:B0-----:R-:W4:Y:S04]  /*d780*/  LDL.LU R11, [R1+0xe5c] ;  /* 0x000e5c00010b7983 */ /* 0x001f280000300800 */
[----:B------:R0:W-:Y:S04]  /*d790*/  STL [R1+0xc0], R10 ;  /* 0x0000c00a01007387 */ /* 0x0001e80000100800 */
[----:B0-----:R-:W2:Y:S04]  /*d7a0*/  LDL.LU R10, [R1+0xe58] ;  /* 0x000e5800010a7983 */ /* 0x001ea80000300800 */
[----:B------:R0:W-:Y:S04]  /*d7b0*/  STL [R1+0xbc], R9 ;  /* 0x0000bc0901007387 */ /* 0x0001e80000100800 */
[----:B0-----:R-:W3:Y:S04]  /*d7c0*/  LDL.LU R9, [R1+0xe54] ;  /* 0x000e540001097983 */ /* 0x001ee80000300800 */
[----:B------:R0:W-:Y:S04]  /*d7d0*/  STL [R1+0xb8], R4 ;  /* 0x0000b80401007387 */ /* 0x0001e80000100800 */
[----:B0-----:R-:W4:Y:S01]  /*d7e0*/  LDL.LU R4, [R1+0xe50] ;  /* 0x000e500001047983 */ /* 0x001f220000300800 */
[----:B------:R-:W-:-:S05]  /*d7f0*/  SEL R3, R125, R3, !P1 ;  /* 0x000000037d037207 */ /* 0x000fca0004800000 */
[----:B------:R4:W-:Y:S01]  /*d800*/  STL [R1+0xb4], R3 ;  /* 0x0000b40301007387 */ /* 0x0009e20000100800 */
[C---:B--2---:R-:W-:Y:S02]  /*d810*/  SEL R10, R125.reuse, R10, !P1 ;  /* 0x0000000a7d0a7207 */ /* 0x044fe40004800000 */
[C---:B----4-:R-:W-:Y:S02]  /*d820*/  SEL R3, R125.reuse, R4, !P1 ;  /* 0x000000047d037207 */ /* 0x050fe40004800000 */
[----:B------:R-:W2:Y:S04]  /*d830*/  LDL.LU R4, [R1+0xe4c] ;  /* 0x000e4c0001047983 */ /* 0x000ea80000300800 */
[----:B------:R3:W-:Y:S02]  /*d840*/  STL [R1+0xb0], R3 ;  /* 0x0000b00301007387 */ /* 0x0007e40000100800 */
[----:B---3--:R-:W-:-:S02]  /*d850*/  SEL R3, R125, R9, !P1 ;  /* 0x000000097d037207 */ /* 0x008fc40004800000 */
[----:B------:R-:W-:-:S03]  /*d860*/  SEL R9, R125, R11, !P1 ;  /* 0x0000000b7d097207 */ /* 0x000fc60004800000 */
[----:B------:R0:W-:Y:S04]  /*d870*/  STL [R1+0xac], R3 ;  /* 0x0000ac0301007387 */ /* 0x0001e80000100800 */
[----:B------:R1:W-:Y:S01]  /*d880*/  STL [R1+0xa8], R10 ;  /* 0x0000a80a01007387 */ /* 0x0003e20000100800 */
[----:B0-----:R-:W-:-:S03]  /*d890*/  SEL R3, R125, R12, !P1 ;  /* 0x0000000c7d037207 */ /* 0x001fc60004800000 */
[----:B------:R0:W-:Y:S01]  /*d8a0*/  STL [R1+0xa4], R9 ;  /* 0x0000a40901007387 */ /* 0x0001e20000100800 */
[----:B-1----:R-:W-:-:S03]  /*d8b0*/  SEL R10, R125, R13, !P1 ;  /* 0x0000000d7d0a7207 */ /* 0x002fc60004800000 */
[----:B------:R1:W-:Y:S01]  /*d8c0*/  STL [R1+0xa0], R3 ;  /* 0x0000a00301007387 */ /* 0x0003e20000100800 */
[----:B0-----:R-:W-:-:S03]  /*d8d0*/  SEL R9, R125, R14, !P1 ;  /* 0x0000000e7d097207 */ /* 0x001fc60004800000 */
[----:B------:R0:W-:Y:S01]  /*d8e0*/  STL [R1+0x9c], R10 ;  /* 0x00009c0a01007387 */ /* 0x0001e20000100800 */
[----:B-1----:R-:W-:-:S03]  /*d8f0*/  SEL R3, R125, R15, !P1 ;  /* 0x0000000f7d037207 */ /* 0x002fc60004800000 */
[----:B------:R1:W-:Y:S04]  /*d900*/  STL [R1+0x98], R9 ;  /* 0x0000980901007387 */ /* 0x0003e80000100800 */
[----:B------:R3:W-:Y:S01]  /*d910*/  STL [R1+0x94], R3 ;  /* 0x0000940301007387 */ /* 0x0007e20000100800 */
[C---:B0-----:R-:W-:Y:S02]  /*d920*/  SEL R10, R125.reuse, R16, !P1 ;  /* 0x000000107d0a7207 */ /* 0x041fe40004800000 */
[----:B-1----:R-:W-:-:S03]  /*d930*/  SEL R9, R125, R17, !P1 ;  /* 0x000000117d097207 */ /* 0x002fc60004800000 */
[----:B------:R0:W-:Y:S01]  /*d940*/  STL [R1+0x90], R10 ;  /* 0x0000900a01007387 */ /* 0x0001e20000100800 */
[----:B---3--:R-:W-:-:S03]  /*d950*/  SEL R3, R125, R18, !P1 ;  /* 0x000000127d037207 */ /* 0x008fc60004800000 */
        /* <DEDUP_REMOVED lines=39> */
[C---:B-1----:R-:W-:Y:S02]  /*dbd0*/  SEL R9, R125.reuse, R38, !P1 ;  /* 0x000000267d097207 */ /* 0x042fe40004800000 */
[C---:B------:R-:W-:Y:S02]  /*dbe0*/  SEL R38, R125.reuse, R42, !P1 ;  /* 0x0000002a7d267207 */ /* 0x040fe40004800000 */
[C---:B---3--:R-:W-:Y:S01]  /*dbf0*/  SEL R3, R125.reuse, R39, !P1 ;  /* 0x000000277d037207 */ /* 0x048fe20004800000 */
[----:B------:R-:W-:Y:S01]  /*dc00*/  STL [R1+0x3c], R10 ;  /* 0x00003c0a01007387 */ /* 0x000fe20000100800 */
[----:B------:R-:W-:-:S02]  /*dc10*/  SEL R42, R125, R72, !P1 ;  /* 0x000000487d2a7207 */ /* 0x000fc40004800000 */
[C---:B------:R-:W-:Y:S01]  /*dc20*/  SEL R39, R125.reuse, R41, !P1 ;  /* 0x000000297d277207 */ /* 0x040fe20004800000 */
[----:B------:R-:W-:Y:S01]  /*dc30*/  STL [R1+0x38], R9 ;  /* 0x0000380901007387 */ /* 0x000fe20000100800 */
        /* <DEDUP_REMOVED lines=19> */
[C---:B------:R-:W-:Y:S02]  /*dd70*/  SEL R32, R125.reuse, R48, !P1 ;  /* 0x000000307d207207 */ /* 0x040fe40004800000 */
[C---:B0-----:R-:W-:Y:S01]  /*dd80*/  SEL R41, R125.reuse, R82, !P1 ;  /* 0x000000527d297207 */ /* 0x041fe20004800000 */
[----:B------:R0:W-:Y:S01]  /*dd90*/  STL [R1+0x10], R42 ;  /* 0x0000102a01007387 */ /* 0x0001e20000100800 */
[----:B-1----:R-:W-:-:S03]  /*dda0*/  SEL R3, R125, R83, !P1 ;  /* 0x000000537d037207 */ /* 0x002fc60004800000 */
[----:B------:R-:W3:Y:S01]  /*ddb0*/  LDL.LU R48, [R1+0xcc] ;  /* 0x0000cc0001307983 */ /* 0x000ee20000300800 */
[----:B------:R-:W-:-:S03]  /*ddc0*/  SEL R33, R125, R47, !P1 ;  /* 0x0000002f7d217207 */ /* 0x000fc60004800000 */
[----:B------:R1:W-:Y:S01]  /*ddd0*/  STL [R1+0xc], R41 ;  /* 0x00000c2901007387 */ /* 0x0003e20000100800 */
[----:B------:R-:W-:-:S03]  /*dde0*/  SEL R34, R125, R46, !P1 ;  /* 0x0000002e7d227207 */ /* 0x000fc60004800000 */
[----:B------:R-:W4:Y:S01]  /*ddf0*/  LDL.LU R47, [R1+0xc8] ;  /* 0x0000c800012f7983 */ /* 0x000f220000300800 */
[----:B------:R-:W-:-:S03]  /*de00*/  SEL R35, R125, R45, !P1 ;  /* 0x0000002d7d237207 */ /* 0x000fc60004800000 */
[----:B------:R1:W-:Y:S01]  /*de10*/  STL [R1+0x4], R3 ;  /* 0x0000040301007387 */ /* 0x0003e20000100800 */
[----:B------:R-:W-:-:S03]  /*de20*/  SEL R36, R125, R44, !P1 ;  /* 0x0000002c7d247207 */ /* 0x000fc60004800000 */
[----:B------:R-:W4:Y:S01]  /*de30*/  LDL.LU R46, [R1+0xc4] ;  /* 0x0000c400012e7983 */ /* 0x000f220000300800 */
[----:B------:R-:W-:-:S03]  /*de40*/  SEL R37, R125, R43, !P1 ;  /* 0x0000002b7d257207 */ /* 0x000fc60004800000 */
[----:B------:R-:W4:Y:S04]  /*de50*/  LDL.LU R45, [R1+0xc0] ;  /* 0x0000c000012d7983 */ /* 0x000f280000300800 */
[----:B------:R-:W4:Y:S04]  /*de60*/  LDL.LU R44, [R1+0xbc] ;  /* 0x0000bc00012c7983 */ /* 0x000f280000300800 */
[----:B------:R-:W4:Y:S04]  /*de70*/  LDL.LU R43, [R1+0xb8] ;  /* 0x0000b800012b7983 */ /* 0x000f280000300800 */
[----:B0-----:R-:W4:Y:S04]  /*de80*/  LDL.LU R42, [R1+0xb4] ;  /* 0x0000b400012a7983 */ /* 0x001f280000300800 */
[----:B-1----:R-:W4:Y:S01]  /*de90*/  LDL.LU R41, [R1+0xb0] ;  /* 0x0000b00001297983 */ /* 0x002f220000300800 */
[----:B------:R-:W-:-:S02]  /*dea0*/  SEL R3, R125, R84, !P1 ;  /* 0x000000547d037207 */ /* 0x000fc40004800000 */
[C---:B------:R-:W-:Y:S02]  /*deb0*/  SEL R85, R125.reuse, R85, !P1 ;  /* 0x000000557d557207 */ /* 0x040fe40004800000 */
[C---:B------:R-:W-:Y:S02]  /*dec0*/  SEL R86, R125.reuse, R86, !P1 ;  /* 0x000000567d567207 */ /* 0x040fe40004800000 */
[C---:B------:R-:W-:Y:S02]  /*ded0*/  SEL R87, R125.reuse, R87, !P1 ;  /* 0x000000577d577207 */ /* 0x040fe40004800000 */
[C---:B------:R-:W-:Y:S01]  /*dee0*/  SEL R80, R125.reuse, R2, !P1 ;  /* 0x000000027d507207 */ /* 0x040fe20004800000 */
[----:B------:R-:W-:Y:S01]  /*def0*/  STL [R1+0xe3c], R3 ;  /* 0x000e3c0301007387 */ /* 0x000fe20000100800 */
[----:B------:R-:W-:Y:S01]  /*df00*/  LEA.HI.X.SX32 R2, R0, UR5, 0x1, P6 ;  /* 0x0000000500027c11 */ /* 0x000fe2000b0f0eff */
[----:B------:R-:W-:Y:S02]  /*df10*/  ULDC UR5, c[0x0][0x240] ;  /* 0x0000900000057ab9 */ /* 0x000fe40000000800 */
[----:B------:R-:W-:Y:S01]  /*df20*/  STL [R1+0xe40], R85 ;  /* 0x000e405501007387 */ /* 0x000fe20000100800 */
[----:B------:R-:W-:-:S03]  /*df30*/  SEL R9, R125, R71, !P1 ;  /* 0x000000477d097207 */ /* 0x000fc60004800000 */
[----:B------:R-:W-:Y:S01]  /*df40*/  STL [R1+0xe44], R86 ;  /* 0x000e445601007387 */ /* 0x000fe20000100800 */
[----:B------:R-:W-:-:S03]  /*df50*/  SEL R10, R125, R70, !P1 ;  /* 0x000000467d0a7207 */ /* 0x000fc60004800000 */
[----:B------:R0:W-:Y:S01]  /*df60*/  STL [R1+0xe48], R87 ;  /* 0x000e485701007387 */ /* 0x0001e20000100800 */
[----:B------:R-:W-:-:S03]  /*df70*/  SEL R11, R125, R69, !P1 ;  /* 0x000000457d0b7207 */ /* 0x000fc60004800000 */
[----:B------:R-:W-:Y:S01]  /*df80*/  STL [R1+0xe34], R2 ;  /* 0x000e340201007387 */ /* 0x000fe20000100800 */
[----:B--2---:R-:W-:Y:S01]  /*df90*/  IMAD R0, R4, UR4, RZ ;  /* 0x0000000404007c24 */ /* 0x004fe2000f8e02ff */
[----:B------:R-:W-:-:S04]  /*dfa0*/  SEL R12, R125, R68, !P1 ;  /* 0x000000447d0c7207 */ /* 0x000fc80004800000 */
[----:B------:R1:W-:Y:S01]  /*dfb0*/  STL [R1+0xe30], R0 ;  /* 0x000e300001007387 */ /* 0x0003e20000100800 */
[----:B------:R-:W-:-:S03]  /*dfc0*/  SEL R13, R125, R67, !P1 ;  /* 0x000000437d0d7207 */ /* 0x000fc60004800000 */
[----:B------:R-:W2:Y:S01]  /*dfd0*/  LDL.LU R71, [R1+0xac] ;  /* 0x0000ac0001477983 */ /* 0x000ea20000300800 */
        /* <DEDUP_REMOVED lines=35> */
[----:B------:R-:W2:Y:S04]  /*e210*/  LDL.LU R53, [R1+0x64] ;  /* 0x0000640001357983 */ /* 0x000ea80000300800 */
[----:B------:R-:W2:Y:S04]  /*e220*/  LDL.LU R52, [R1+0x60] ;  /* 0x0000600001347983 */ /* 0x000ea80000300800 */
[----:B------:R-:W2:Y:S01]  /*e230*/  LDL.LU R51, [R1+0x5c] ;  /* 0x00005c0001337983 */ /* 0x000ea20000300800 */
[----:B------:R-:W-:-:S03]  /*e240*/  @!P5 IMAD.MOV R5, RZ, RZ, -R5 ;  /* 0x000000ffff05d224 */ /* 0x000fc600078e0a05 */
[----:B------:R-:W2:Y:S01]  /*e250*/  LDL.LU R50, [R1+0x58] ;  /* 0x0000580001327983 */ /* 0x000ea20000300800 */
[----:B------:R-:W-:-:S03]  /*e260*/  @!P2 IMAD.MOV R6, RZ, RZ, -R6 ;  /* 0x000000ffff06a224 */ /* 0x000fc600078e0a06 */
[----:B------:R-:W2:Y:S01]  /*e270*/  LDL.LU R49, [R1+0x54] ;  /* 0x0000540001317983 */ /* 0x000ea20000300800 */
[----:B------:R-:W-:Y:S02]  /*e280*/  @!P3 IMAD.MOV R7, RZ, RZ, -R7 ;  /* 0x000000ffff07b224 */ /* 0x000fe400078e0a07 */
[----:B------:R-:W-:Y:S01]  /*e290*/  @!P0 IMAD.MOV R8, RZ, RZ, -R8 ;  /* 0x000000ffff088224 */ /* 0x000fe200078e0a08 */
[C---:B------:R-:W-:Y:S02]  /*e2a0*/  SEL R40, R125.reuse, R40, !P1 ;  /* 0x000000287d287207 */ /* 0x040fe40004800000 */
[C---:B------:R-:W-:Y:S02]  /*e2b0*/  SEL R88, R125.reuse, R88, !P1 ;  /* 0x000000587d587207 */ /* 0x040fe40004800000 */
[C---:B------:R-:W-:Y:S02]  /*e2c0*/  SEL R89, R125.reuse, R89, !P1 ;  /* 0x000000597d597207 */ /* 0x040fe40004800000 */
[----:B------:R-:W-:-:S02]  /*e2d0*/  SEL R90, R125, R90, !P1 ;  /* 0x0000005a7d5a7207 */ /* 0x000fc40004800000 */
[C---:B------:R-:W-:Y:S02]  /*e2e0*/  SEL R91, R125.reuse, R91, !P1 ;  /* 0x0000005b7d5b7207 */ /* 0x040fe40004800000 */
[C---:B------:R-:W-:Y:S02]  /*e2f0*/  SEL R92, R125.reuse, R92, !P1 ;  /* 0x0000005c7d5c7207 */ /* 0x040fe40004800000 */
        /* <DEDUP_REMOVED lines=56> */
[----:B------:R-:W-:Y:S01]  /*e680*/  SEL R150, R125, R150, !P1 ;  /* 0x000000967d967207 */ /* 0x000fe20004800000 */
[----:B---3--:R-:W-:Y:S02]  /*e690*/  IMAD R79, R48, UR5, RZ ;  /* 0x00000005304f7c24 */ /* 0x008fe4000f8e02ff */
[----:B------:R-:W3:Y:S01]  /*e6a0*/  LDL.LU R48, [R1+0x50] ;  /* 0x0000500001307983 */ /* 0x000ee20000300800 */
[----:B----4-:R-:W-:-:S03]  /*e6b0*/  IMAD R78, R47, UR5, RZ ;  /* 0x000000052f4e7c24 */ /* 0x010fc6000f8e02ff */
[----:B------:R-:W4:Y:S01]  /*e6c0*/  LDL.LU R47, [R1+0x4c] ;  /* 0x00004c00012f7983 */ /* 0x000f220000300800 */
[----:B------:R-:W-:Y:S01]  /*e6d0*/  SEL R151, R125, R151, !P1 ;  /* 0x000000977d977207 */ /* 0x000fe20004800000 */
[----:B------:R-:W-:Y:S02]  /*e6e0*/  IMAD R77, R46, UR5, RZ ;  /* 0x000000052e4d7c24 */ /* 0x000fe4000f8e02ff */
[----:B------:R-:W4:Y:S01]  /*e6f0*/  LDL.LU R46, [R1+0x48] ;  /* 0x00004800012e7983 */ /* 0x000f220000300800 */
[----:B------:R-:W-:-:S03]  /*e700*/  IMAD R76, R45, UR5, RZ ;  /* 0x000000052d4c7c24 */ /* 0x000fc6000f8e02ff */
[----:B------:R-:W4:Y:S01]  /*e710*/  LDL.LU R45, [R1+0x44] ;  /* 0x00004400012d7983 */ /* 0x000f220000300800 */
[----:B------:R-:W-:-:S03]  /*e720*/  IMAD R75, R44, UR5, RZ ;  /* 0x000000052c4b7c24 */ /* 0x000fc6000f8e02ff */
[----:B------:R-:W4:Y:S01]  /*e730*/  LDL.LU R44, [R1+0x40] ;  /* 0x00004000012c7983 */ /* 0x000f220000300800 */
[----:B------:R-:W-:Y:S01]  /*e740*/  IMAD R74, R43, UR5, RZ ;  /* 0x000000052b4a7c24 */ /* 0x000fe2000f8e02ff */
[C---:B------:R-:W-:Y:S02]  /*e750*/  SEL R152, R125.reuse, R152, !P1 ;  /* 0x000000987d987207 */ /* 0x040fe40004800000 */
[----:B------:R-:W4:Y:S01]  /*e760*/  LDL.LU R43, [R1+0x3c] ;  /* 0x00003c00012b7983 */ /* 0x000f220000300800 */
[C---:B------:R-:W-:Y:S01]  /*e770*/  SEL R153, R125.reuse, R153, !P1 ;  /* 0x000000997d997207 */ /* 0x040fe20004800000 */
[----:B------:R-:W-:Y:S01]  /*e780*/  IMAD R73, R42, UR5, RZ ;  /* 0x000000052a497c24 */ /* 0x000fe2000f8e02ff */
[C---:B------:R-:W-:Y:S01]  /*e790*/  SEL R154, R125.reuse, R154, !P1 ;  /* 0x0000009a7d9a7207 */ /* 0x040fe20004800000 */
[----:B------:R-:W4:Y:S01]  /*e7a0*/  LDL.LU R42, [R1+0x38] ;  /* 0x00003800012a7983 */ /* 0x000f220000300800 */
[----:B------:R-:W-:Y:S01]  /*e7b0*/  SEL R155, R125, R155, !P1 ;  /* 0x0000009b7d9b7207 */ /* 0x000fe20004800000 */
[----:B------:R-:W-:Y:S01]  /*e7c0*/  IMAD R72, R41, UR5, RZ ;  /* 0x0000000529487c24 */ /* 0x000fe2000f8e02ff */
[C---:B------:R-:W-:Y:S01]  /*e7d0*/  SEL R156, R125.reuse, R156, !P1 ;  /* 0x0000009c7d9c7207 */ /* 0x040fe20004800000 */
[----:B------:R-:W4:Y:S01]  /*e7e0*/  LDL.LU R41, [R1+0x34] ;  /* 0x0000340001297983 */ /* 0x000f220000300800 */
        /* <DEDUP_REMOVED lines=99> */
[----:B------:R-:W-:Y:S02]  /*ee20*/  SEL R125, R125, R8, !P1 ;  /* 0x000000087d7d7207 */ /* 0x000fe40004800000 */
[----:B------:R-:W4:Y:S04]  /*ee30*/  LDL.LU R8, [R1+0x30] ;  /* 0x0000300001087983 */ /* 0x000f280000300800 */
[----:B------:R-:W4:Y:S04]  /*ee40*/  LDL.LU R7, [R1+0x2c] ;  /* 0x00002c0001077983 */ /* 0x000f280000300800 */
[----:B------:R-:W4:Y:S04]  /*ee50*/  LDL.LU R6, [R1+0x28] ;  /* 0x0000280001067983 */ /* 0x000f280000300800 */
[----:B------:R-:W4:Y:S04]  /*ee60*/  LDL.LU R5, [R1+0x24] ;  /* 0x0000240001057983 */ /* 0x000f280000300800 */
[----:B------:R-:W4:Y:S04]  /*ee70*/  LDL.LU R4, [R1+0x20] ;  /* 0x0000200001047983 */ /* 0x000f280000300800 */
[----:B------:R-:W4:Y:S04]  /*ee80*/  LDL.LU R84, [R1+0x1c] ;  /* 0x00001c0001547983 */ /* 0x000f280000300800 */
[----:B0-----:R-:W2:Y:S04]  /*ee90*/  LDL.LU R87, [R1+0x8] ;  /* 0x0000080001577983 */ /* 0x001ea80000300800 */
[----:B------:R-:W3:Y:S04]  /*eea0*/  LDL.LU R86, [R1+0x14] ;  /* 0x0000140001567983 */ /* 0x000ee80000300800 */
[----:B------:R-:W4:Y:S04]  /*eeb0*/  LDL.LU R85, [R1+0x18] ;  /* 0x0000180001557983 */ /* 0x000f280000300800 */
[----:B------:R-:W4:Y:S04]  /*eec0*/  LDL.LU R3, [R1+0x10] ;  /* 0x0000100001037983 */ /* 0x000f280000300800 */
[----:B-1----:R-:W4:Y:S04]  /*eed0*/  LDL.LU R0, [R1+0xc] ;  /* 0x00000c0001007983 */ /* 0x002f280000300800 */
[----:B------:R-:W4:Y:S01]  /*eee0*/  LDL.LU R2, [R1+0x4] ;  /* 0x0000040001027983 */ /* 0x000f220000300800 */
[----:B--2---:R-:W-:-:S02]  /*eef0*/  IMAD R87, R87, UR5, RZ ;  /* 0x0000000557577c24 */ /* 0x004fc4000f8e02ff */
[----:B---3--:R-:W-:-:S03]  /*ef00*/  IMAD R86, R86, UR5, RZ ;  /* 0x0000000556567c24 */ /* 0x008fc6000f8e02ff */
[----:B------:R0:W-:Y:S01]  /*ef10*/  STL [R1+0x8], R87 ;  /* 0x0000085701007387 */ /* 0x0001e20000100800 */
[----:B----4-:R-:W-:Y:S02]  /*ef20*/  IMAD R85, R85, UR5, RZ ;  /* 0x0000000555557c24 */ /* 0x010fe4000f8e02ff */
[----:B------:R-:W-:Y:S01]  /*ef30*/  IMAD R3, R3, UR5, RZ ;  /* 0x0000000503037c24 */ /* 0x000fe2000f8e02ff */
[----:B0-----:R-:W2:Y:S04]  /*ef40*/  LDL.LU R87, [R1+0xe48] ;  /* 0x000e480001577983 */ /* 0x001ea80000300800 */
[----:B------:R0:W-:Y:S04]  /*ef50*/  STL [R1+0x14], R86 ;  /* 0x0000145601007387 */ /* 0x0001e80000100800 */
[----:B0-----:R-:W3:Y:S04]  /*ef60*/  LDL.LU R86, [R1+0xe44] ;  /* 0x000e440001567983 */ /* 0x001ee80000300800 */
[----:B------:R0:W-:Y:S04]  /*ef70*/  STL [R1+0x18], R85 ;  /* 0x0000185501007387 */ /* 0x0001e80000100800 */
[----:B0-----:R-:W4:Y:S04]  /*ef80*/  LDL.LU R85, [R1+0xe40] ;  /* 0x000e400001557983 */ /* 0x001f280000300800 */
[----:B------:R0:W-:Y:S04]  /*ef90*/  STL [R1+0x10], R3 ;  /* 0x0000100301007387 */ /* 0x0001e80000100800 */
[----:B0-----:R-:W2:Y:S01]  /*efa0*/  LDL.LU R3, [R1+0xe3c] ;  /* 0x000e3c0001037983 */ /* 0x001ea20000300800 */
[----:B------:R-:W-:-:S05]  /*efb0*/  IMAD R0, R0, UR5, RZ ;  /* 0x0000000500007c24 */ /* 0x000fca000f8e02ff */
[----:B------:R2:W-:Y:S02]  /*efc0*/  STL [R1+0xc], R0 ;  /* 0x00000c0001007387 */ /* 0x0005e40000100800 */
[----:B--2---:R-:W-:Y:S02]  /*efd0*/  IMAD R0, R3, UR5, RZ ;  /* 0x0000000503007c24 */ /* 0x004fe4000f8e02ff */
[----:B------:R-:W2:Y:S01]  /*efe0*/  LDL.LU R3, [R1+0xe38] ;  /* 0x000e380001037983 */ /* 0x000ea20000300800 */
[----:B------:R-:W-:-:S05]  /*eff0*/  IMAD R2, R2, UR5, RZ ;  /* 0x0000000502027c24 */ /* 0x000fca000f8e02ff */
[----:B------:R2:W-:Y:S02]  /*f000*/  STL [R1+0x4], R2 ;  /* 0x0000040201007387 */ /* 0x0005e40000100800 */
[----:B--2---:R-:W-:-:S05]  /*f010*/  IADD3 R2, P5, R79, R3, RZ ;  /* 0x000000034f027210 */ /* 0x004fca0007fbe0ff */
[----:B------:R0:W-:Y:S02]  /*f020*/  STL [R1+0x208], R2 ;  /* 0x0002080201007387 */ /* 0x0001e40000100800 */
[----:B0-----:R-:W-:-:S05]  /*f030*/  IADD3 R2, P3, R78, R3, RZ ;  /* 0x000000034e027210 */ /* 0x001fca0007f7e0ff */
        /* <DEDUP_REMOVED lines=10> */
[----:B------:R0:W-:Y:S04]  /*f0e0*/  STL [R1+0x238], R2 ;  /* 0x0002380201007387 */ /* 0x0001e80000100800 */
[----:B0-----:R-:W2:Y:S01]  /*f0f0*/  LDL.LU R2, [R1+0xe34] ;  /* 0x000e340001027983 */ /* 0x001ea20000300800 */
[----:B------:R-:W-:Y:S02]  /*f100*/  IMAD R71, R71, UR5, RZ ;  /* 0x0000000547477c24 */ /* 0x000fe4000f8e02ff */
[----:B------:R-:W-:Y:S02]  /*f110*/  IMAD R70, R70, UR5, RZ ;  /* 0x0000000546467c24 */ /* 0x000fe4000f8e02ff */
[----:B------:R-:W-:Y:S02]  /*f120*/  IMAD R69, R69, UR5, RZ ;  /* 0x0000000545457c24 */ /* 0x000fe4000f8e02ff */
[----:B------:R-:W-:-:S02]  /*f130*/  IMAD R68, R68, UR5, RZ ;  /* 0x0000000544447c24 */ /* 0x000fc4000f8e02ff */
[----:B------:R-:W-:Y:S02]  /*f140*/  IMAD R67, R67, UR5, RZ ;  /* 0x0000000543437c24 */ /* 0x000fe4000f8e02ff */
[----:B------:R-:W-:Y:S02]  /*f150*/  IMAD R66, R66, UR5, RZ ;  /* 0x0000000542427c24 */ /* 0x000fe4000f8e02ff */
        /* <DEDUP_REMOVED lines=50> */
[----:B------:R-:W-:Y:S01]  /*f480*/  IMAD R15, R15, UR5, RZ ;  /* 0x000000050f0f7c24 */ /* 0x000fe2000f8e02ff */
[----:B--2---:R-:W-:-:S05]  /*f490*/  LEA.HI.X.SX32 R79, R79, R2, 0x1, P5 ;  /* 0x000000024f4f7211 */ /* 0x004fca00028f0eff */
[----:B------:R0:W-:Y:S02]  /*f4a0*/  STL [R1+0x204], R79 ;  /* 0x0002044f01007387 */ /* 0x0001e40000100800 */
[----:B0-----:R-:W-:-:S05]  /*f4b0*/  IADD3 R79, P5, R72, R3, RZ ;  /* 0x00000003484f7210 */ /* 0x001fca0007fbe0ff */
[----:B------:R0:W-:Y:S02]  /*f4c0*/  STL [R1+0x240], R79 ;  /* 0x0002404f01007387 */ /* 0x0001e40000100800 */
[----:B0-----:R-:W-:Y:S02]  /*f4d0*/  LEA.HI.X.SX32 R79, R78, R2, 0x1, P3 ;  /* 0x000000024e4f7211 */ /* 0x001fe400018f0eff */
[----:B------:R-:W-:-:S03]  /*f4e0*/  IADD3 R78, P3, R71, R3, RZ ;  /* 0x00000003474e7210 */ /* 0x000fc60007f7e0ff */
[----:B------:R0:W-:Y:S04]  /*f4f0*/  STL [R1+0x20c], R79 ;  /* 0x00020c4f01007387 */ /* 0x0001e80000100800 */
[----:B------:R1:W-:Y:S01]  /*f500*/  STL [R1+0x248], R78 ;  /* 0x0002484e01007387 */ /* 0x0003e20000100800 */
[-C--:B------:R-:W-:Y:S02]  /*f510*/  LEA.HI.X.SX32 R75, R75, R2.reuse, 0x1, P0 ;  /* 0x000000024b4b7211 */ /* 0x080fe400000f0eff */
[-C--:B0-----:R-:W-:Y:S02]  /*f520*/  LEA.HI.X.SX32 R79, R77, R2.reuse, 0x1, P2 ;  /* 0x000000024d4f7211 */ /* 0x081fe400010f0eff */
[----:B------:R-:W-:Y:S02]  /*f530*/  LEA.HI.X.SX32 R77, R76, R2, 0x1, P1 ;  /* 0x000000024c4d7211 */ /* 0x000fe400008f0eff */
[----:B-1----:R-:W-:-:S02]  /*f540*/  IADD3 R78, P2, R70, R3, RZ ;  /* 0x00000003464e7210 */ /* 0x002fc40007f5e0ff */
[-C--:B------:R-:W-:Y:S01]  /*f550*/  IADD3 R76, P1, R69, R3.reuse, RZ ;  /* 0x00000003454c7210 */ /* 0x080fe20007f3e0ff */
[----:B------:R-:W-:Y:S04]  /*f560*/  STL [R1+0x214], R79 ;  /* 0x0002144f01007387 */ /* 0x000fe80000100800 */
[----:B------:R-:W-:Y:S04]  /*f570*/  STL [R1+0x250], R78 ;  /* 0x0002504e01007387 */ /* 0x000fe80000100800 */
[----:B------:R0:W-:Y:S04]  /*f580*/  STL [R1+0x21c], R77 ;  /* 0x00021c4d01007387 */ /* 0x0001e80000100800 */
[----:B------:R1:W-:Y:S04]  /*f590*/  STL [R1+0x258], R76 ;  /* 0x0002584c01007387 */ /* 0x0003e80000100800 */
[----:B------:R2:W-:Y:S01]  /*f5a0*/  STL [R1+0x224], R75 ;  /* 0x0002244b01007387 */ /* 0x0005e20000100800 */
[----:B0-----:R-:W-:-:S02]  /*f5b0*/  IADD3 R77, P0, R68, R3, RZ ;  /* 0x00000003444d7210 */ /* 0x001fc40007f1e0ff */
[-C--:B-1----:R-:W-:Y:S02]  /*f5c0*/  LEA.HI.X.SX32 R76, R74, R2.reuse, 0x1, P4 ;  /* 0x000000024a4c7211 */ /* 0x082fe400020f0eff */
[-C--:B------:R-:W-:Y:S02]  /*f5d0*/  LEA.HI.X.SX32 R74, R73, R2.reuse, 0x1, P6 ;  /* 0x00000002494a7211 */ /* 0x080fe400030f0eff */
[-C--:B--2---:R-:W-:Y:S01]  /*f5e0*/  IADD3 R75, P4, R67, R3.reuse, RZ ;  /* 0x00000003434b7210 */ /* 0x084fe20007f9e0ff */
[----:B------:R-:W-:Y:S01]  /*f5f0*/  STL [R1+0x260], R77 ;  /* 0x0002604d01007387 */ /* 0x000fe20000100800 */
[-C--:B------:R-:W-:Y:S02]  /*f600*/  IADD3 R73, P6, R66, R3.reuse, RZ ;  /* 0x0000000342497210 */ /* 0x080fe40007fde0ff */
[----:B------:R-:W-:Y:S01]  /*f610*/  LEA.HI.X.SX32 R72, R72, R2, 0x1, P5 ;  /* 0x0000000248487211 */ /* 0x000fe200028f0eff */
        /* <DEDUP_REMOVED lines=198> */
[----:B-1----:R-:W-:-:S03]  /*10280*/  LEA.HI.X.SX32 R25, R23, R2, 0x1, P5 ;  /* 0x0000000217197211 */ /* 0x002fc600028f0eff */
[----:B------:R-:W-:Y:S01]  /*10290*/  STL [R1+0x3f8], R26 ;  /* 0x0003f81a01007387 */ /* 0x000fe20000100800 */
[----:B--2---:R-:W-:-:S03]  /*102a0*/  IADD3 R24, P5, R16, R3, RZ ;  /* 0x0000000310187210 */ /* 0x004fc60007fbe0ff */
[----:B------:R-:W-:Y:S01]  /*102b0*/  STL [R1+0x3c4], R25 ;  /* 0x0003c41901007387 */ /* 0x000fe20000100800 */
[-C--:B------:R-:W-:Y:S02]  /*102c0*/  LEA.HI.X.SX32 R23, R22, R2.reuse, 0x1, P3 ;  /* 0x0000000216177211 */ /* 0x080fe400018f0eff */
[----:B------:R-:W-:Y:S01]  /*102d0*/  IADD3 R22, P3, R15, R3, RZ ;  /* 0x000000030f167210 */ /* 0x000fe20007f7e0ff */
[----:B------:R-:W-:Y:S01]  /*102e0*/  STL [R1+0x400], R24 ;  /* 0x0004001801007387 */ /* 0x000fe20000100800 */
[----:B------:R-:W-:Y:S01]  /*102f0*/  IMAD R14, R14, UR5, RZ ;  /* 0x000000050e0e7c24 */ /* 0x000fe2000f8e02ff */
[----:B------:R-:W-:Y:S02]  /*10300*/  LEA.HI.X.SX32 R21, R21, R2, 0x1, P2 ;  /* 0x0000000215157211 */ /* 0x000fe400010f0eff */
[----:B------:R-:W2:Y:S04]  /*10310*/  LDL.LU R74, [R1+0x8] ;  /* 0x00000800014a7983 */ /* 0x000ea80000300800 */
[----:B------:R-:W-:Y:S04]  /*10320*/  STL [R1+0x3cc], R23 ;  /* 0x0003cc1701007387 */ /* 0x000fe80000100800 */
[----:B------:R0:W-:Y:S01]  /*10330*/  STL [R1+0x408], R22 ;  /* 0x0004081601007387 */ /* 0x0001e20000100800 */
[----:B------:R-:W-:-:S03]  /*10340*/  IMAD R13, R13, UR5, RZ ;  /* 0x000000050d0d7c24 */ /* 0x000fc6000f8e02ff */
[----:B------:R-:W2:Y:S04]  /*10350*/  LDL.LU R75, [R1+0x14] ;  /* 0x00001400014b7983 */ /* 0x000ea80000300800 */
[----:B------:R1:W-:Y:S01]  /*10360*/  STL [R1+0x3d4], R21 ;  /* 0x0003d41501007387 */ /* 0x0003e20000100800 */
[----:B0-----:R-:W-:-:S03]  /*10370*/  IADD3 R22, P2, R14, R3, RZ ;  /* 0x000000030e167210 */ /* 0x001fc60007f5e0ff */
[----:B------:R-:W2:Y:S01]  /*10380*/  LDL.LU R76, [R1+0x18] ;  /* 0x00001800014c7983 */ /* 0x000ea20000300800 */
[----:B-1----:R-:W-:-:S03]  /*10390*/  LEA.HI.X.SX32 R21, R20, R2, 0x1, P1 ;  /* 0x0000000214157211 */ /* 0x002fc600008f0eff */
[----:B------:R-:W-:Y:S01]  /*103a0*/  STL [R1+0x410], R22 ;  /* 0x0004101601007387 */ /* 0x000fe20000100800 */
[----:B------:R-:W-:-:S03]  /*103b0*/  IADD3 R20, P1, R13, R3, RZ ;  /* 0x000000030d147210 */ /* 0x000fc60007f3e0ff */
[----:B------:R-:W2:Y:S04]  /*103c0*/  LDL.LU R77, [R1+0x10] ;  /* 0x00001000014d7983 */ /* 0x000ea80000300800 */
[----:B------:R-:W-:Y:S04]  /*103d0*/  STL [R1+0x3dc], R21 ;  /* 0x0003dc1501007387 */ /* 0x000fe80000100800 */
[----:B------:R-:W2:Y:S04]  /*103e0*/  LDL.LU R78, [R1+0xc] ;  /* 0x00000c00014e7983 */ /* 0x000ea80000300800 */
[----:B------:R0:W-:Y:S04]  /*103f0*/  STL [R1+0x418], R20 ;  /* 0x0004181401007387 */ /* 0x0001e80000100800 */
[----:B------:R-:W2:Y:S01]  /*10400*/  LDL.LU R79, [R1+0x4] ;  /* 0x00000400014f7983 */ /* 0x000ea20000300800 */
[----:B------:R-:W-:Y:S01]  /*10410*/  IMAD R12, R12, UR5, RZ ;  /* 0x000000050c0c7c24 */ /* 0x000fe2000f8e02ff */
[-C--:B------:R-:W-:Y:S01]  /*10420*/  LEA.HI.X.SX32 R19, R19, R2.reuse, 0x1, P0 ;  /* 0x0000000213137211 */ /* 0x080fe200000f0eff */
[----:B------:R-:W-:Y:S01]  /*10430*/  IMAD R11, R11, UR5, RZ ;  /* 0x000000050b0b7c24 */ /* 0x000fe2000f8e02ff */
[----:B------:R-:W-:-:S02]  /*10440*/  LEA.HI.X.SX32 R18, R18, R2, 0x1, P4 ;  /* 0x0000000212127211 */ /* 0x000fc400020f0eff */
[----:B0-----:R-:W-:Y:S01]  /*10450*/  IADD3 R20, P0, R12, R3, RZ ;  /* 0x000000030c147210 */ /* 0x001fe20007f1e0ff */
[----:B------:R-:W-:Y:S01]  /*10460*/  IMAD R10, R10, UR5, RZ ;  /* 0x000000050a0a7c24 */ /* 0x000fe2000f8e02ff */
[----:B------:R0:W-:Y:S01]  /*10470*/  STL [R1+0x3e4], R19 ;  /* 0x0003e41301007387 */ /* 0x0001e20000100800 */
[-C--:B------:R-:W-:Y:S01]  /*10480*/  LEA.HI.X.SX32 R17, R17, R2.reuse, 0x1, P6 ;  /* 0x0000000211117211 */ /* 0x080fe200030f0eff */
[----:B------:R-:W-:Y:S02]  /*10490*/  IMAD R9, R9, UR5, RZ ;  /* 0x0000000509097c24 */ /* 0x000fe4000f8e02ff */
[----:B------:R-:W-:Y:S01]  /*104a0*/  STL [R1+0x420], R20 ;  /* 0x0004201401007387 */ /* 0x000fe20000100800 */
[----:B------:R-:W-:-:S03]  /*104b0*/  LEA.HI.X.SX32 R16, R16, R2, 0x1, P5 ;  /* 0x0000000210107211 */ /* 0x000fc600028f0eff */
[----:B------:R1:W-:Y:S01]  /*104c0*/  STL [R1+0x3ec], R18 ;  /* 0x0003ec1201007387 */ /* 0x0003e20000100800 */
[----:B0-----:R-:W-:Y:S01]  /*104d0*/  IADD3 R19, P4, R11, R3, RZ ;  /* 0x000000030b137210 */ /* 0x001fe20007f9e0ff */
[----:B------:R-:W-:Y:S01]  /*104e0*/  IMAD R8, R8, UR5, RZ ;  /* 0x0000000508087c24 */ /* 0x000fe2000f8e02ff */
[----:B------:R-:W-:-:S03]  /*104f0*/  LEA.HI.X.SX32 R15, R15, R2, 0x1, P3 ;  /* 0x000000020f0f7211 */ /* 0x000fc600018f0eff */
[----:B------:R-:W-:Y:S01]  /*10500*/  STL [R1+0x428], R19 ;  /* 0x0004281301007387 */ /* 0x000fe20000100800 */
[----:B-1----:R-:W-:-:S03]  /*10510*/  IADD3 R18, P6, R10, R3, RZ ;  /* 0x000000030a127210 */ /* 0x002fc60007fde0ff */
[----:B------:R0:W-:Y:S01]  /*10520*/  STL [R1+0x3f4], R17 ;  /* 0x0003f41101007387 */ /* 0x0001e20000100800 */
[----:B------:R-:W-:-:S03]  /*10530*/  IMAD R7, R7, UR5, RZ ;  /* 0x0000000507077c24 */ /* 0x000fc6000f8e02ff */
        /* <DEDUP_REMOVED lines=23> */
[----:B0-----:R-:W-:Y:S02]  /*106b0*/  IADD3 R13, P0, R5, R3, RZ ;  /* 0x00000003050d7210 */ /* 0x001fe40007f1e0ff */
[----:B------:R-:W-:-:S03]  /*106c0*/  LEA.HI.X.SX32 R9, R9, R2, 0x1, P5 ;  /* 0x0000000209097211 */ /* 0x000fc600028f0eff */
[----:B------:R-:W-:Y:S01]  /*106d0*/  STL [R1+0x458], R13 ;  /* 0x0004580d01007387 */ /* 0x000fe20000100800 */
[----:B-1----:R-:W-:-:S03]  /*106e0*/  IADD3 R12, P4, R4, R3, RZ ;  /* 0x00000003040c7210 */ /* 0x002fc60007f9e0ff */
[----:B------:R0:W-:Y:S01]  /*106f0*/  STL [R1+0x424], R11 ;  /* 0x0004240b01007387 */ /* 0x0001e20000100800 */
[----:B------:R-:W-:-:S03]  /*10700*/  LEA.HI.X.SX32 R8, R8, R2, 0x1, P3 ;  /* 0x0000000208087211 */ /* 0x000fc600018f0eff */
[----:B------:R-:W-:Y:S04]  /*10710*/  STL [R1+0x460], R12 ;  /* 0x0004600c01007387 */ /* 0x000fe80000100800 */
[----:B------:R2:W-:Y:S01]  /*10720*/  STL [R1+0x42c], R10 ;  /* 0x00042c0a01007387 */ /* 0x0005e20000100800 */
[----:B0-----:R-:W-:Y:S02]  /*10730*/  IADD3 R11, P6, R84, R3, RZ ;  /* 0x00000003540b7210 */ /* 0x001fe40007fde0ff */
[----:B------:R-:W-:-:S03]  /*10740*/  LEA.HI.X.SX32 R7, R7, R2, 0x1, P2 ;  /* 0x0000000207077211 */ /* 0x000fc600010f0eff */
[----:B------:R-:W-:Y:S04]  /*10750*/  STL [R1+0x468], R11 ;  /* 0x0004680b01007387 */ /* 0x000fe80000100800 */
[----:B------:R0:W-:Y:S01]  /*10760*/  STL [R1+0x434], R9 ;  /* 0x0004340901007387 */ /* 0x0001e20000100800 */
[-C--:B------:R-:W-:Y:S02]  /*10770*/  LEA.HI.X.SX32 R6, R6, R2.reuse, 0x1, P1 ;  /* 0x0000000206067211 */ /* 0x080fe400008f0eff */
[-C--:B------:R-:W-:Y:S02]  /*10780*/  LEA.HI.X.SX32 R5, R5, R2.reuse, 0x1, P0 ;  /* 0x0000000205057211 */ /* 0x080fe400000f0eff */
[----:B------:R-:W-:Y:S01]  /*10790*/  LEA.HI.X.SX32 R4, R4, R2, 0x1, P4 ;  /* 0x0000000204047211 */ /* 0x000fe200020f0eff */
[----:B----4-:R-:W-:-:S02]  /*107a0*/  IMAD R85, R85, UR5, RZ ;  /* 0x0000000555557c24 */ /* 0x010fc4000f8e02ff */
[----:B---3--:R-:W-:Y:S02]  /*107b0*/  IMAD R86, R86, UR5, RZ ;  /* 0x0000000556567c24 */ /* 0x008fe4000f8e02ff */
        /* <DEDUP_REMOVED lines=17> */
[----:B------:R-:W-:Y:S01]  /*108d0*/  IMAD R104, R104, UR5, RZ ;  /* 0x0000000568687c24 */ /* 0x000fe2000f8e02ff */
[----:B--2---:R-:W-:-:S05]  /*108e0*/  IADD3 R10, P5, R74, R3, RZ ;  /* 0x000000034a0a7210 */ /* 0x004fca0007fbe0ff */
[----:B------:R-:W-:Y:S04]  /*108f0*/  STL [R1+0x470], R10 ;  /* 0x0004700a01007387 */ /* 0x000fe80000100800 */
[----:B------:R1:W-:Y:S01]  /*10900*/  STL [R1+0x43c], R8 ;  /* 0x00043c0801007387 */ /* 0x0003e20000100800 */
[----:B0-----:R-:W-:-:S05]  /*10910*/  IADD3 R9, P3, R75, R3, RZ ;  /* 0x000000034b097210 */ /* 0x001fca0007f7e0ff */
[----:B------:R-:W-:Y:S01]  /*10920*/  STL [R1+0x478], R9 ;  /* 0x0004780901007387 */ /* 0x000fe20000100800 */
[----:B-1----:R-:W-:-:S03]  /*10930*/  IADD3 R8, P2, R76, R3, RZ ;  /* 0x000000034c087210 */ /* 0x002fc60007f5e0ff */
[----:B------:R0:W-:Y:S04]  /*10940*/  STL [R1+0x444], R7 ;  /* 0x0004440701007387 */ /* 0x0001e80000100800 */
[----:B------:R-:W-:Y:S04]  /*10950*/  STL [R1+0x480], R8 ;  /* 0x0004800801007387 */ /* 0x000fe80000100800 */
[----:B------:R1:W-:Y:S01]  /*10960*/  STL [R1+0x44c], R6 ;  /* 0x00044c0601007387 */ /* 0x0003e20000100800 */
[----:B0-----:R-:W-:-:S05]  /*10970*/  IADD3 R7, P1, R77, R3, RZ ;  /* 0x000000034d077210 */ /* 0x001fca0007f3e0ff */
[----:B------:R-:W-:Y:S01]  /*10980*/  STL [R1+0x488], R7 ;  /* 0x0004880701007387 */ /* 0x000fe20000100800 */
[----:B-1----:R-:W-:-:S03]  /*10990*/  IADD3 R6, P0, R78, R3, RZ ;  /* 0x000000034e067210 */ /* 0x002fc60007f1e0ff */
[----:B------:R0:W-:Y:S04]  /*109a0*/  STL [R1+0x454], R5 ;  /* 0x0004540501007387 */ /* 0x0001e80000100800 */
[----:B------:R1:W-:Y:S04]  /*109b0*/  STL [R1+0x490], R6 ;  /* 0x0004900601007387 */ /* 0x0003e80000100800 */
[----:B------:R2:W-:Y:S01]  /*109c0*/  STL [R1+0x45c], R4 ;  /* 0x00045c0401007387 */ /* 0x0005e20000100800 */
[----:B0-----:R-:W-:Y:S02]  /*109d0*/  IADD3 R5, P4, R79, R3, RZ ;  /* 0x000000034f057210 */ /* 0x001fe40007f9e0ff */
[----:B-1----:R-:W-:-:S03]  /*109e0*/  LEA.HI.X.SX32 R6, R84, R2, 0x1, P6 ;  /* 0x0000000254067211 */ /* 0x002fc600030f0eff */
[----:B------:R0:W-:Y:S01]  /*109f0*/  STL [R1+0x498], R5 ;  /* 0x0004980501007387 */ /* 0x0001e20000100800 */
[----:B--2---:R-:W-:-:S03]  /*10a00*/  IADD3 R4, P6, R0, R3, RZ ;  /* 0x0000000300047210 */ /* 0x004fc60007fde0ff */
[----:B------:R1:W-:Y:S04]  /*10a10*/  STL [R1+0x464], R6 ;  /* 0x0004640601007387 */ /* 0x0003e80000100800 */
[----:B------:R2:W-:Y:S01]  /*10a20*/  STL [R1+0x4a0], R4 ;  /* 0x0004a00401007387 */ /* 0x0005e20000100800 */
[----:B0-----:R-:W-:Y:S02]  /*10a30*/  LEA.HI.X.SX32 R5, R74, R2, 0x1, P5 ;  /* 0x000000024a057211 */ /* 0x001fe400028f0eff */
[----:B-1----:R-:W-:-:S03]  /*10a40*/  IADD3 R6, P5, R85, R3, RZ ;  /* 0x0000000355067210 */ /* 0x002fc60007fbe0ff */
[----:B------:R0:W-:Y:S01]  /*10a50*/  STL [R1+0x46c], R5 ;  /* 0x00046c0501007387 */ /* 0x0001e20000100800 */
[----:B--2---:R-:W-:-:S03]  /*10a60*/  LEA.HI.X.SX32 R4, R75, R2, 0x1, P3 ;  /* 0x000000024b047211 */ /* 0x004fc600018f0eff */
        /* <DEDUP_REMOVED lines=18> */
[----:B------:R1:W-:Y:S01]  /*10b90*/  STL [R1+0x494], R6 ;  /* 0x0004940601007387 */ /* 0x0003e20000100800 */
[----:B0-----:R-:W-:-:S03]  /*10ba0*/  LEA.HI.X.SX32 R5, R0, R2, 0x1, P6 ;  /* 0x0000000200057211 */ /* 0x001fc600030f0eff */
[----:B------:R-:W2:Y:S04]  /*10bb0*/  LDL.LU R0, [R1+0xe30] ;  /* 0x000e300001007983 */ /* 0x000ea80000300800 */
[----:B------:R0:W-:Y:S01]  /*10bc0*/  STL [R1+0x4d0], R4 ;  /* 0x0004d00401007387 */ /* 0x0001e20000100800 */
[----:B-1----:R-:W-:-:S03]  /*10bd0*/  LEA.HI.X.SX32 R6, R85, R2, 0x1, P5 ;  /* 0x0000000255067211 */ /* 0x002fc600028f0eff */
[----:B------:R1:W-:Y:S01]  /*10be0*/  STL [R1+0x49c], R5 ;  /* 0x00049c0501007387 */ /* 0x0003e20000100800 */
[-C--:B0-----:R-:W-:Y:S02]  /*10bf0*/  IADD3 R4, P6, R91, R3.reuse, RZ ;  /* 0x000000035b047210 */ /* 0x081fe40007fde0ff */
[----:B-1----:R-:W-:-:S03]  /*10c00*/  IADD3 R5, P5, R92, R3, RZ ;  /* 0x000000035c057210 */ /* 0x002fc60007fbe0ff */
[----:B------:R0:W-:Y:S04]  /*10c10*/  STL [R1+0x4d8], R4 ;  /* 0x0004d80401007387 */ /* 0x0001e80000100800 */
[----:B------:R1:W-:Y:S01]  /*10c20*/  STL [R1+0x4a4], R6 ;  /* 0x0004a40601007387 */ /* 0x0003e20000100800 */
[----:B0-----:R-:W-:-:S03]  /*10c30*/  LEA.HI.X.SX32 R4, R86, R2, 0x1, P3 ;  /* 0x0000000256047211 */ /* 0x001fc600018f0eff */
[----:B------:R0:W-:Y:S01]  /*10c40*/  STL [R1+0x4e0], R5 ;  /* 0x0004e00501007387 */ /* 0x0001e20000100800 */
[----:B-1----:R-:W-:-:S03]  /*10c50*/  IADD3 R6, P3, R93, R3, RZ ;  /* 0x000000035d067210 */ /* 0x002fc60007f7e0ff */
[----:B------:R1:W-:Y:S01]  /*10c60*/  STL [R1+0x4ac], R4 ;  /* 0x0004ac0401007387 */ /* 0x0003e20000100800 */
[----:B0-----:R-:W-:-:S03]  /*10c70*/  LEA.HI.X.SX32 R5, R87, R2, 0x1, P2 ;  /* 0x0000000257057211 */ /* 0x001fc600010f0eff */
[----:B------:R0:W-:Y:S01]  /*10c80*/  STL [R1+0x4e8], R6 ;  /* 0x0004e80601007387 */ /* 0x0001e20000100800 */
[----:B-1----:R-:W-:-:S03]  /*10c90*/  IADD3 R4, P2, R94, R3, RZ ;  /* 0x000000035e047210 */ /* 0x002fc60007f5e0ff */
[----:B------:R1:W-:Y:S04]  /*10ca0*/  STL [R1+0x4b4], R5 ;  /* 0x0004b40501007387 */ /* 0x0003e80000100800 */
[----:B------:R3:W-:Y:S01]  /*10cb0*/  STL [R1+0x4f0], R4 ;  /* 0x0004f00401007387 */ /* 0x0007e20000100800 */
[----:B0-----:R-:W-:Y:S02]  /*10cc0*/  LEA.HI.X.SX32 R6, R88, R2, 0x1, P1 ;  /* 0x0000000258067211 */ /* 0x001fe400008f0eff */
[----:B-1----:R-:W-:-:S03]  /*10cd0*/  IADD3 R5, P1, R95, R3, RZ ;  /* 0x000000035f057210 */ /* 0x002fc60007f3e0ff */
[----:B------:R0:W-:Y:S01]  /*10ce0*/  STL [R1+0x4bc], R6 ;  /* 0x0004bc0601007387 */ /* 0x0001e20000100800 */
[----:B---3--:R-:W-:-:S03]  /*10cf0*/  LEA.HI.X.SX32 R4, R89, R2, 0x1, P0 ;  /* 0x0000000259047211 */ /* 0x008fc600000f0eff */
[----:B------:R1:W-:Y:S04]  /*10d00*/  STL [R1+0x4f8], R5 ;  /* 0x0004f80501007387 */ /* 0x0003e80000100800 */
[----:B------:R3:W-:Y:S01]  /*10d10*/  STL [R1+0x4c4], R4 ;  /* 0x0004c40401007387 */ /* 0x0007e20000100800 */
[----:B0-----:R-:W-:Y:S02]  /*10d20*/  IADD3 R6, P0, R96, R3, RZ ;  /* 0x0000000360067210 */ /* 0x001fe40007f1e0ff */
[----:B-1----:R-:W-:-:S03]  /*10d30*/  LEA.HI.X.SX32 R5, R90, R2, 0x1, P4 ;  /* 0x000000025a057211 */ /* 0x002fc600020f0eff */
[----:B------:R0:W-:Y:S01]  /*10d40*/  STL [R1+0x500], R6 ;  /* 0x0005000601007387 */ /* 0x0001e20000100800 */
[----:B---3--:R-:W-:-:S03]  /*10d50*/  IADD3 R4, P4, R97, R3, RZ ;  /* 0x0000000361047210 */ /* 0x008fc60007f9e0ff */
        /* <DEDUP_REMOVED lines=24> */
[----:B------:R1:W-:Y:S01]  /*10ee0*/  STL [R1+0x4fc], R5 ;  /* 0x0004fc0501007387 */ /* 0x0003e20000100800 */
[----:B------:R-:W-:-:S03]  /*10ef0*/  IMAD R105, R105, UR5, RZ ;  /* 0x0000000569697c24 */ /* 0x000fc6000f8e02ff */
[----:B------:R3:W-:Y:S01]  /*10f00*/  STL [R1+0x538], R4 ;  /* 0x0005380401007387 */ /* 0x0007e20000100800 */
[----:B0-----:R-:W-:Y:S01]  /*10f10*/  LEA.HI.X.SX32 R6, R97, R2, 0x1, P4 ;  /* 0x0000000261067211 */ /* 0x001fe200020f0eff */
[----:B------:R-:W-:Y:S01]  /*10f20*/  IMAD R106, R106, UR5, RZ ;  /* 0x000000056a6a7c24 */ /* 0x000fe2000f8e02ff */
[----:B-1----:R-:W-:-:S03]  /*10f30*/  IADD3 R5, P4, R104, R3, RZ ;  /* 0x0000000368057210 */ /* 0x002fc60007f9e0ff */
[----:B------:R0:W-:Y:S01]  /*10f40*/  STL [R1+0x504], R6 ;  /* 0x0005040601007387 */ /* 0x0001e20000100800 */
[----:B---3--:R-:W-:-:S03]  /*10f50*/  LEA.HI.X.SX32 R4, R98, R2, 0x1, P6 ;  /* 0x0000000262047211 */ /* 0x008fc600030f0eff */
[----:B------:R1:W-:Y:S01]  /*10f60*/  STL [R1+0x540], R5 ;  /* 0x0005400501007387 */ /* 0x0003e20000100800 */
[----:B------:R-:W-:-:S03]  /*10f70*/  IMAD R107, R107, UR5, RZ ;  /* 0x000000056b6b7c24 */ /* 0x000fc6000f8e02ff */
        /* <DEDUP_REMOVED lines=736> */
[-C--:B0-----:R-:W-:Y:S01]  /*13d80*/  IADD3 R6, P6, R80, R3.reuse, RZ ;  /* 0x0000000350067210 */ /* 0x081fe20007fde0ff */
[----:B------:R-:W0:Y:S01]  /*13d90*/  S2R R79, SR_TID.X ;  /* 0x00000000004f7919 */ /* 0x000e220000002100 */
[----:B-1----:R-:W-:Y:S02]  /*13da0*/  LEA.HI.X.SX32 R5, R247, R2, 0x1, P5 ;  /* 0x00000002f7057211 */ /* 0x002fe400028f0eff */
[----:B---3--:R-:W-:Y:S01]  /*13db0*/  IADD3 R4, P5, R82, R3, RZ ;  /* 0x0000000352047210 */ /* 0x008fe20007fbe0ff */
[----:B------:R1:W-:Y:S01]  /*13dc0*/  STL [R1+0xdec], R6 ;  /* 0x000dec0601007387 */ /* 0x0003e20000100800 */
[----:B------:R-:W-:-:S03]  /*13dd0*/  IMAD R83, R83, UR5, RZ ;  /* 0x0000000553537c24 */ /* 0x000fc6000f8e02ff */
[----:B------:R3:W-:Y:S01]  /*13de0*/  STL [R1+0xdc4], R5 ;  /* 0x000dc40501007387 */ /* 0x0007e20000100800 */
[----:B------:R-:W-:-:S03]  /*13df0*/  IMAD R125, R125, UR5, RZ ;  /* 0x000000057d7d7c24 */ /* 0x000fc6000f8e02ff */
[----:B------:R4:W-:Y:S01]  /*13e00*/  STL [R1+0xdf8], R4 ;  /* 0x000df80401007387 */ /* 0x0009e20000100800 */
[----:B-1----:R-:W-:Y:S02]  /*13e10*/  LEA.HI.X.SX32 R6, R248, R2, 0x1, P3 ;  /* 0x00000002f8067211 */ /* 0x002fe400018f0eff */
[----:B---3--:R-:W-:-:S03]  /*13e20*/  IADD3 R5, P3, R81, R3, RZ ;  /* 0x0000000351057210 */ /* 0x008fc60007f7e0ff */
[----:B------:R1:W-:Y:S01]  /*13e30*/  STL [R1+0xdcc], R6 ;  /* 0x000dcc0601007387 */ /* 0x0003e20000100800 */
[----:B----4-:R-:W-:-:S03]  /*13e40*/  LEA.HI.X.SX32 R4, R249, R2, 0x1, P2 ;  /* 0x00000002f9047211 */ /* 0x010fc600010f0eff */
[----:B------:R3:W-:Y:S04]  /*13e50*/  STL [R1+0xdf0], R5 ;  /* 0x000df00501007387 */ /* 0x0007e80000100800 */
[----:B------:R4:W-:Y:S01]  /*13e60*/  STL [R1+0xdd4], R4 ;  /* 0x000dd40401007387 */ /* 0x0009e20000100800 */
[----:B-1----:R-:W-:Y:S02]  /*13e70*/  IADD3 R6, P2, R83, R3, RZ ;  /* 0x0000000353067210 */ /* 0x002fe40007f5e0ff */
[----:B---3--:R-:W-:-:S03]  /*13e80*/  LEA.HI.X.SX32 R5, R250, R2, 0x1, P1 ;  /* 0x00000002fa057211 */ /* 0x008fc600008f0eff */
[----:B------:R-:W-:Y:S01]  /*13e90*/  STL [R1+0xdf4], R6 ;  /* 0x000df40601007387 */ /* 0x000fe20000100800 */
[----:B----4-:R-:W-:Y:S02]  /*13ea0*/  IADD3 R4, P1, R125, R3, RZ ;  /* 0x000000037d047210 */ /* 0x010fe40007f3e0ff */
[-C--:B------:R-:W-:Y:S01]  /*13eb0*/  LEA.HI.X.SX32 R3, R251, R2.reuse, 0x1, P0 ;  /* 0x00000002fb037211 */ /* 0x080fe200000f0eff */
[----:B------:R-:W-:Y:S04]  /*13ec0*/  STL [R1+0xddc], R5 ;  /* 0x000ddc0501007387 */ /* 0x000fe80000100800 */
[----:B------:R1:W-:Y:S04]  /*13ed0*/  STL [R1+0x9f8], R4 ;  /* 0x0009f80401007387 */ /* 0x0003e80000100800 */
[----:B------:R3:W-:Y:S01]  /*13ee0*/  STL [R1+0x9e4], R3 ;  /* 0x0009e40301007387 */ /* 0x0007e20000100800 */
[----:B-1----:R-:W-:-:S02]  /*13ef0*/  LEA.HI.X.SX32 R4, R252, R2, 0x1, P4 ;  /* 0x00000002fc047211 */ /* 0x002fc400020f0eff */
[----:B---3--:R-:W-:-:S03]  /*13f00*/  LEA.HI.X.SX32 R3, R80, R2, 0x1, P6 ;  /* 0x0000000250037211 */ /* 0x008fc600030f0eff */
[----:B------:R1:W-:Y:S01]  /*13f10*/  STL [R1+0x9e8], R4 ;  /* 0x0009e80401007387 */ /* 0x0003e20000100800 */
[----:B------:R-:W-:-:S03]  /*13f20*/  LEA.HI.X.SX32 R5, R82, R2, 0x1, P5 ;  /* 0x0000000252057211 */ /* 0x000fc600028f0eff */
[----:B------:R3:W-:Y:S01]  /*13f30*/  STL [R1+0x9ec], R3 ;  /* 0x0009ec0301007387 */ /* 0x0007e20000100800 */
[----:B--2---:R-:W-:Y:S02]  /*13f40*/  IADD3 R17, P0, R0, UR6, RZ ;  /* 0x0000000600117c10 */ /* 0x004fe4000ff1e0ff */
[-C--:B-1----:R-:W-:Y:S01]  /*13f50*/  LEA.HI.X.SX32 R4, R81, R2.reuse, 0x1, P3 ;  /* 0x0000000251047211 */ /* 0x082fe200018f0eff */
[----:B------:R-:W-:Y:S01]  /*13f60*/  STL [R1+0x9fc], R5 ;  /* 0x0009fc0501007387 */ /* 0x000fe20000100800 */
[----:B---3--:R-:W-:-:S03]  /*13f70*/  LEA.HI.X.SX32 R3, R83, R2, 0x1, P2 ;  /* 0x0000000253037211 */ /* 0x008fc600010f0eff */
[----:B------:R-:W-:Y:S01]  /*13f80*/  STL [R1+0x9f0], R4 ;  /* 0x0009f00401007387 */ /* 0x000fe20000100800 */
[----:B------:R-:W-:-:S03]  /*13f90*/  LEA.HI.X.SX32 R2, R125, R2, 0x1, P1 ;  /* 0x000000027d027211 */ /* 0x000fc600008f0eff */
[----:B------:R0:W-:Y:S01]  /*13fa0*/  STL [R1+0x9f4], R3 ;  /* 0x0009f40301007387 */ /* 0x0001e20000100800 */
[----:B------:R-:W-:-:S03]  /*13fb0*/  LEA.HI.X.SX32 R16, R0, UR7, 0x1, P0 ;  /* 0x0000000700107c11 */ /* 0x000fc600080f0eff */
[----:B------:R1:W5:Y:S01]  /*13fc0*/  LDL.LU R0, [R1+0xe2c] ;  /* 0x000e2c0001007983 */ /* 0x0003620000300800 */
[----:B0-----:R-:W-:-:S03]  /*13fd0*/  IMAD.SHL.U32 R3, R79, 0x10, RZ ;  /* 0x000000104f037824 */ /* 0x001fc600078e00ff */
[----:B------:R0:W-:Y:S04]  /*13fe0*/  STL [R1+0x5e8], R2 ;  /* 0x0005e80201007387 */ /* 0x0001e80000100800 */
[----:B------:R2:W-:Y:S04]  /*13ff0*/  STL [R1+0xe24], R3 ;  /* 0x000e240301007387 */ /* 0x0005e80000100800 */
[----:B------:R-:W-:Y:S01]  /*14000*/  STL [R1+0x200], RZ ;  /* 0x000200ff01007387 */ /* 0x000fe20000100800 */
[----:B0-----:R-:W0:Y:S03]  /*14010*/  LDC R2, c[0x0][0x238] ;  /* 0x00008e00ff027b82 */ /* 0x001e260000000800 */
[----:B------:R-:W-:Y:S04]  /*14020*/  STL [R1], RZ ;  /* 0x000000ff01007387 */ /* 0x000fe80000100800 */
[----:B------:R-:W-:Y:S04]  /*14030*/  STL [R1+0x4], RZ ;  /* 0x000004ff01007387 */ /* 0x000fe80000100800 */
        /* <DEDUP_REMOVED lines=125> */
[----:B------:R-:W-:Y:S01]  /*14810*/  STL [R1+0x1fc], RZ ;  /* 0x0001fcff01007387 */ /* 0x000fe20000100800 */
[----:B------:R-:W-:Y:S01]  /*14820*/  UIADD3 UR6, UR8, 0x8000, URZ ;  /* 0x0000800008067890 */ /* 0x000fe2000fffe03f */
[----:B------:R-:W-:-:S02]  /*14830*/  LOP3.LUT R209, R79, 0x7f, RZ, 0xc0, !PT ;  /* 0x0000007f4fd17812 */ /* 0x000fc400078ec0ff */
[----:B------:R-:W-:Y:S02]  /*14840*/  CS2R R24, SRZ ;  /* 0x0000000000187805 */ /* 0x000fe4000001ff00 */
[----:B------:R-:W-:Y:S02]  /*14850*/  CS2R R26, SRZ ;  /* 0x00000000001a7805 */ /* 0x000fe4000001ff00 */
[----:B------:R-:W-:Y:S02]  /*14860*/  CS2R R28, SRZ ;  /* 0x00000000001c7805 */ /* 0x000fe4000001ff00 */
[----:B------:R-:W-:Y:S02]  /*14870*/  CS2R R30, SRZ ;  /* 0x00000000001e7805 */ /* 0x000fe4000001ff00 */
[----:B------:R-:W-:Y:S02]  /*14880*/  CS2R R32, SRZ ;  /* 0x0000000000207805 */ /* 0x000fe4000001ff00 */
[----:B------:R-:W-:-:S02]  /*14890*/  CS2R R34, SRZ ;  /* 0x0000000000227805 */ /* 0x000fc4000001ff00 */
        /* <DEDUP_REMOVED lines=31> */
[----:B------:R-:W-:Y:S01]  /*14a90*/  CS2R R98, SRZ ;  /* 0x0000000000627805 */ /* 0x000fe2000001ff00 */
[----:B------:R-:W-:Y:S01]  /*14aa0*/  USHF.R.U32.HI UR14, URZ, 0x4, UR8 ;  /* 0x000000043f0e7899 */ /* 0x000fe20008011608 */
[----:B------:R-:W-:Y:S01]  /*14ab0*/  UMOV UR4, URZ ;  /* 0x0000003f00047c82 */ /* 0x000fe20008000000 */
[----:B------:R-:W-:Y:S01]  /*14ac0*/  UMOV UR5, URZ ;  /* 0x0000003f00057c82 */ /* 0x000fe20008000000 */
[----:B------:R-:W-:Y:S02]  /*14ad0*/  USHF.L.U32 UR9, UR9, 0x7, URZ ;  /* 0x0000000709097899 */ /* 0x000fe4000800063f */
[----:B------:R-:W-:Y:S01]  /*14ae0*/  USHF.R.U32.HI UR6, URZ, 0x4, UR6 ;  /* 0x000000043f067899 */ /* 0x000fe20008011606 */
[----:B------:R-:W3:Y:S01]  /*14af0*/  LDC R210, c[0x0][0x230] ;  /* 0x00008c00ffd27b82 */ /* 0x000ee20000000800 */
[----:B--2---:R-:W-:Y:S01]  /*14b00*/  LOP3.LUT R3, R3, 0x70, RZ, 0xc0, !PT ;  /* 0x0000007003037812 */ /* 0x004fe200078ec0ff */
[C---:B0-----:R-:W-:Y:S01]  /*14b10*/  IMAD R4, R2.reuse, 0x7f, RZ ;  /* 0x0000007f02047824 */ /* 0x041fe200078e02ff */
[----:B------:R-:W-:Y:S01]  /*14b20*/  USGXT.U32 UR14, UR14, 0xe ;  /* 0x0000000e0e0e789a */ /* 0x000fe20008000000 */
[C---:B------:R-:W-:Y:S01]  /*14b30*/  IMAD R5, R2.reuse, 0x7e, RZ ;  /* 0x0000007e02057824 */ /* 0x040fe200078e02ff */
[----:B------:R-:W-:Y:S01]  /*14b40*/  USGXT.U32 UR12, UR6, 0xe ;  /* 0x0000000e060c789a */ /* 0x000fe20008000000 */
[----:B------:R-:W-:Y:S01]  /*14b50*/  IMAD R3, R209, 0x80, R3 ;  /* 0x00000080d1037824 */ /* 0x000fe200078e0203 */
[----:B------:R-:W-:Y:S01]  /*14b60*/  UIADD3 UR6, UP1, UR14, 0x2, URZ ;  /* 0x000000020e067890 */ /* 0x000fe2000ff3e03f */
[C---:B------:R-:W-:Y:S01]  /*14b70*/  IMAD R6, R2.reuse, 0x7d, RZ ;  /* 0x0000007d02067824 */ /* 0x040fe200078e02ff */
[-C--:B------:R-:W-:Y:S01]  /*14b80*/  IADD3 R209, P4, R5, R17.reuse, RZ ;  /* 0x0000001105d17210 */ /* 0x080fe20007f9e0ff */
[C---:B------:R-:W-:Y:S01]  /*14b90*/  IMAD R7, R2.reuse, 0x7c, RZ ;  /* 0x0000007c02077824 */ /* 0x040fe200078e02ff */
[----:B------:R-:W-:Y:S01]  /*14ba0*/  STL [R1+0xe00], R3 ;  /* 0x000e000301007387 */ /* 0x000fe20000100800 */
[C---:B------:R-:W-:Y:S01]  /*14bb0*/  IMAD R8, R2.reuse, 0x7b, RZ ;  /* 0x0000007b02087824 */ /* 0x040fe200078e02ff */
[----:B------:R-:W-:Y:S01]  /*14bc0*/  UIADD3 UR10, UP0, UR12, 0x2, URZ ;  /* 0x000000020c0a7890 */ /* 0x000fe2000ff1e03f */
[C---:B------:R-:W-:Y:S01]  /*14bd0*/  IMAD R9, R2.reuse, 0x7a, RZ ;  /* 0x0000007a02097824 */ /* 0x040fe200078e02ff */
[-C--:B------:R-:W-:Y:S01]  /*14be0*/  IADD3 R211, P6, R7, R17.reuse, RZ ;  /* 0x0000001107d37210 */ /* 0x080fe20007fde0ff */
[C---:B------:R-:W-:Y:S01]  /*14bf0*/  IMAD R10, R2.reuse, 0x79, RZ ;  /* 0x00000079020a7824 */ /* 0x040fe200078e02ff */
[----:B------:R-:W-:Y:S01]  /*14c00*/  UIADD3.X UR7, UR5, 0x40000040, URZ, UP1, !UPT ;  /* 0x4000004005077890 */ /* 0x000fe20008ffe43f */
[C---:B------:R-:W-:Y:S01]  /*14c10*/  IMAD R11, R2.reuse, 0x78, RZ ;  /* 0x00000078020b7824 */ /* 0x040fe200078e02ff */
[----:B------:R-:W-:Y:S01]  /*14c20*/  UIADD3.X UR5, UR4, 0x40000040, URZ, UP0, !UPT ;  /* 0x4000004004057890 */ /* 0x000fe200087fe43f */
[C---:B------:R-:W-:Y:S01]  /*14c30*/  IMAD R12, R2.reuse, 0x77, RZ ;  /* 0x00000077020c7824 */ /* 0x040fe200078e02ff */
[----:B------:R-:W-:Y:S01]  /*14c40*/  USHF.R.S32.HI UR11, URZ, 0x1f, UR9 ;  /* 0x0000001f3f0b7899 */ /* 0x000fe20008011409 */
[----:B------:R-:W-:Y:S01]  /*14c50*/  IMAD R13, R2, 0x76, RZ ;  /* 0x00000076020d7824 */ /* 0x000fe200078e02ff */
[----:B------:R-:W-:Y:S01]  /*14c60*/  UMOV UR4, UR10 ;  /* 0x0000000a00047c82 */ /* 0x000fe20008000000 */
[----:B---3--:R-:W-:Y:S01]  /*14c70*/  VIADD R210, R210, 0x7f ;  /* 0x0000007fd2d27836 */ /* 0x008fe20000000000 */
[----:B------:R-:W-:Y:S01]  /*14c80*/  UIADD3.64 UR26, UR6, 0x2, URZ ;  /* 0x00000002061a7897 */ /* 0x000fe2000fffe03f */
[C---:B------:R-:W-:Y:S01]  /*14c90*/  IMAD R14, R2.reuse, 0x75, RZ ;  /* 0x00000075020e7824 */ /* 0x040fe200078e02ff */
[----:B------:R-:W-:Y:S01]  /*14ca0*/  UIADD3.64 UR22, UR6, 0x4, URZ ;  /* 0x0000000406167897 */ /* 0x000fe2000fffe03f */
[C---:B------:R-:W-:Y:S01]  /*14cb0*/  IMAD R15, R2.reuse, 0x74, RZ ;  /* 0x00000074020f7824 */ /* 0x040fe200078e02ff */
[----:B------:R-:W-:Y:S01]  /*14cc0*/  SHF.R.S32.HI R202, RZ, 0x1f, R210 ;  /* 0x0000001fffca7819 */ /* 0x000fe200000114d2 */
[C---:B------:R-:W-:Y:S01]  /*14cd0*/  IMAD R18, R2.reuse, 0x73, RZ ;  /* 0x0000007302127824 */ /* 0x040fe200078e02ff */
[----:B------:R-:W-:Y:S01]  /*14ce0*/  UIADD3.64 UR24, UR4, 0x2, URZ ;  /* 0x0000000204187897 */ /* 0x000fe2000fffe03f */
[----:B------:R-:W-:Y:S01]  /*14cf0*/  IMAD R19, R2, 0x72, RZ ;  /* 0x0000007202137824 */ /* 0x000fe200078e02ff */
[----:B------:R-:W-:Y:S01]  /*14d00*/  LEA.HI R210, R202, R210, RZ, 0x7 ;  /* 0x000000d2cad27211 */ /* 0x000fe200078f38ff */
[C---:B------:R-:W-:Y:S01]  /*14d10*/  IMAD R20, R2.reuse, 0x71, RZ ;  /* 0x0000007102147824 */ /* 0x040fe200078e02ff */
[----:B------:R-:W-:Y:S01]  /*14d20*/  UIADD3.64 UR20, UR4, 0x4, URZ ;  /* 0x0000000404147897 */ /* 0x000fe2000fffe03f */
[C---:B------:R-:W-:Y:S01]  /*14d30*/  IMAD R21, R2.reuse, 0x70, RZ ;  /* 0x0000007002157824 */ /* 0x040fe200078e02ff */
[----:B------:R-:W-:Y:S01]  /*14d40*/  SHF.R.S32.HI R210, RZ, 0x7, R210 ;  /* 0x00000007ffd27819 */ /* 0x000fe200000114d2 */
[----:B------:R-:W-:Y:S01]  /*14d50*/  IMAD R22, R2, 0x6f, RZ ;  /* 0x0000006f02167824 */ /* 0x000fe200078e02ff */
[-C--:B------:R-:W-:Y:S01]  /*14d60*/  IADD3 R210, P3, R4, R17.reuse, RZ ;  /* 0x0000001104d27210 */ /* 0x080fe20007f7e0ff */
[C---:B------:R-:W-:Y:S01]  /*14d70*/  IMAD R23, R2.reuse, 0x6e, RZ ;  /* 0x0000006e02177824 */ /* 0x040fe200078e02ff */
[----:B------:R-:W-:Y:S01]  /*14d80*/  UIADD3.64 UR28, UR4, 0x1fe, URZ ;  /* 0x000001fe041c7897 */ /* 0x000fe2000fffe03f */
[C---:B------:R-:W-:Y:S01]  /*14d90*/  IMAD R100, R2.reuse, 0x6d, RZ ;  /* 0x0000006d02647824 */ /* 0x040fe200078e02ff */
[----:B------:R-:W-:Y:S01]  /*14da0*/  UIADD3.64 UR32, UR4, 0x200, URZ ;  /* 0x0000020004207897 */ /* 0x000fe2000fffe03f */
[----:B------:R0:W-:Y:S01]  /*14db0*/  STL [R1+0x5f0], R210 ;  /* 0x0005f0d201007387 */ /* 0x0001e20000100800 */
[C---:B------:R-:W-:Y:S01]  /*14dc0*/  IMAD R101, R2.reuse, 0x6c, RZ ;  /* 0x0000006c02657824 */ /* 0x040fe200078e02ff */
[----:B------:R-:W-:Y:S01]  /*14dd0*/  UIADD3.64 UR36, UR4, 0x202, URZ ;  /* 0x0000020204247897 */ /* 0x000fe2000fffe03f */
[C---:B------:R-:W-:Y:S01]  /*14de0*/  IMAD R102, R2.reuse, 0x6b, RZ ;  /* 0x0000006b02667824 */ /* 0x040fe200078e02ff */
[----:B------:R2:W-:Y:S01]  /*14df0*/  STL [R1+0x5f8], R209 ;  /* 0x0005f8d101007387 */ /* 0x0005e20000100800 */
[C---:B------:R-:W-:Y:S01]  /*14e00*/  IMAD R103, R2.reuse, 0x6a, RZ ;  /* 0x0000006a02677824 */ /* 0x040fe200078e02ff */
[----:B------:R-:W-:Y:S01]  /*14e10*/  UIADD3.64 UR40, UR4, 0x204, URZ ;  /* 0x0000020404287897 */ /* 0x000fe2000fffe03f */
[C---:B------:R-:W-:Y:S01]  /*14e20*/  IMAD R104, R2.reuse, 0x69, RZ ;  /* 0x0000006902687824 */ /* 0x040fe200078e02ff */
[----:B------:R-:W-:Y:S01]  /*14e30*/  UMOV UR15, 0x40000040 ;  /* 0x40000040000f7882 */ /* 0x000fe20000000000 */
[----:B------:R-:W-:Y:S01]  /*14e40*/  IMAD R105, R2, 0x68, RZ ;  /* 0x0000006802697824 */ /* 0x000fe200078e02ff */
[----:B0-----:R-:W-:Y:S01]  /*14e50*/  IADD3 R210, P5, R6, R17, RZ ;  /* 0x0000001106d27210 */ /* 0x001fe20007fbe0ff */
[----:B------:R-:W-:-:S02]  /*14e60*/  IMAD R106, R2, 0x67, RZ ;  /* 0x00000067026a7824 */ /* 0x000fc400078e02ff */
[----:B------:R-:W-:Y:S01]  /*14e70*/  IMAD R107, R2, 0x66, RZ ;  /* 0x00000066026b7824 */ /* 0x000fe200078e02ff */
[-C--:B--2---:R-:W-:Y:S01]  /*14e80*/  IADD3 R209, P0, R8, R17.reuse, RZ ;  /* 0x0000001108d17210 */ /* 0x084fe20007f1e0ff */
[----:B------:R0:W-:Y:S01]  /*14e90*/  STL [R1+0x600], R210 ;  /* 0x000600d201007387 */ /* 0x0001e20000100800 */
[C---:B------:R-:W-:Y:S02]  /*14ea0*/  IMAD R108, R2.reuse, 0x65, RZ ;  /* 0x00000065026c7824 */ /* 0x040fe400078e02ff */
[C---:B------:R-:W-:Y:S01]  /*14eb0*/  IMAD R109, R2.reuse, 0x64, RZ ;  /* 0x00000064026d7824 */ /* 0x040fe200078e02ff */
[----:B------:R2:W-:Y:S01]  /*14ec0*/  STL [R1+0x608], R211 ;  /* 0x000608d301007387 */ /* 0x0005e20000100800 */
[C---:B------:R-:W-:Y:S02]  /*14ed0*/  IMAD R110, R2.reuse, 0x63, RZ ;  /* 0x00000063026e7824 */ /* 0x040fe400078e02ff */
[C---:B------:R-:W-:Y:S01]  /*14ee0*/  IMAD R111, R2.reuse, 0x62, RZ ;  /* 0x00000062026f7824 */ /* 0x040fe200078e02ff */
[----:B------:R3:W-:Y:S01]  /*14ef0*/  STL [R1+0x610], R209 ;  /* 0x000610d101007387 */ /* 0x0007e20000100800 */
[C---:B------:R-:W-:Y:S01]  /*14f00*/  IMAD R112, R2.reuse, 0x61, RZ ;  /* 0x0000006102707824 */ /* 0x040fe200078e02ff */
[----:B0-----:R-:W-:Y:S01]  /*14f10*/  IADD3 R210, P1, R9, R17, RZ ;  /* 0x0000001109d27210 */ /* 0x001fe20007f3e0ff */
[----:B------:R-:W-:-:S02]  /*14f20*/  IMAD R113, R2, 0x60, RZ ;  /* 0x0000006002717824 */ /* 0x000fc400078e02ff */
[----:B------:R-:W-:Y:S01]  /*14f30*/  IMAD R114, R2, 0x5f, RZ ;  /* 0x0000005f02727824 */ /* 0x000fe200078e02ff */
[-C--:B--2---:R-:W-:Y:S01]  /*14f40*/  IADD3 R211, P2, R10, R17.reuse, RZ ;  /* 0x000000110ad37210 */ /* 0x084fe20007f5e0ff */
[----:B------:R0:W-:Y:S01]  /*14f50*/  STL [R1+0x618], R210 ;  /* 0x000618d201007387 */ /* 0x0001e20000100800 */
[----:B------:R-:W-:Y:S01]  /*14f60*/  IMAD R115, R2, 0x5e, RZ ;  /* 0x0000005e02737824 */ /* 0x000fe200078e02ff */
[-C--:B---3--:R-:W-:Y:S02]  /*14f70*/  LEA.HI.X.SX32 R209, R4, R16.reuse, 0x1, P3 ;  /* 0x0000001004d17211 */ /* 0x088fe400018f0eff */
[----:B------:R-:W-:Y:S01]  /*14f80*/  STL [R1+0x620], R211 ;  /* 0x000620d301007387 */ /* 0x000fe20000100800 */
[-C--:B------:R-:W-:Y:S01]  /*14f90*/  LEA.HI.X.SX32 R4, R5, R16.reuse, 0x1, P4 ;  /* 0x0000001005047211 */ /* 0x080fe200020f0eff */
[----:B------:R-:W-:Y:S01]  /*14fa0*/  IMAD R116, R2, 0x5d, RZ ;  /* 0x0000005d02747824 */ /* 0x000fe200078e02ff */
[-C--:B------:R-:W-:Y:S01]  /*14fb0*/  LEA.HI.X.SX32 R5, R6, R16.reuse, 0x1, P5 ;  /* 0x0000001006057211 */ /* 0x080fe200028f0eff */
[----:B------:R2:W-:Y:S01]  /*14fc0*/  STL [R1+0x5ec], R209 ;  /* 0x0005ecd101007387 */ /* 0x0005e20000100800 */
[----:B------:R-:W-:Y:S01]  /*14fd0*/  LEA.HI.X.SX32 R6, R7, R16, 0x1, P6 ;  /* 0x0000001007067211 */ /* 0x000fe200030f0eff */
[C---:B------:R-:W-:Y:S01]  /*14fe0*/  IMAD R117, R2.reuse, 0x5c, RZ ;  /* 0x0000005c02757824 */ /* 0x040fe200078e02ff */
[----:B0-----:R-:W-:Y:S01]  /*14ff0*/  IADD3 R210, P3, R11, R17, RZ ;  /* 0x000000110bd27210 */ /* 0x001fe20007f7e0ff */
[----:B------:R-:W-:-:S02]  /*15000*/  IMAD R118, R2, 0x5b, RZ ;  /* 0x0000005b02767824 */ /* 0x000fc400078e02ff */
[C---:B------:R-:W-:Y:S02]  /*15010*/  IMAD R119, R2.reuse, 0x5a, RZ ;  /* 0x0000005a02777824 */ /* 0x040fe400078e02ff */
[----:B------:R-:W-:Y:S01]  /*15020*/  STL [R1+0x628], R210 ;  /* 0x000628d201007387 */ /* 0x000fe20000100800 */
[----:B------:R-:W-:Y:S01]  /*15030*/  IMAD R120, R2, 0x59, RZ ;  /* 0x0000005902787824 */ /* 0x000fe200078e02ff */
[----:B--2---:R-:W-:Y:S01]  /*15040*/  IADD3 R209, P4, R12, R17, RZ ;  /* 0x000000110cd17210 */ /* 0x004fe20007f9e0ff */
[C---:B------:R-:W-:Y:S01]  /*15050*/  IMAD R121, R2.reuse, 0x58, RZ ;  /* 0x0000005802797824 */ /* 0x040fe200078e02ff */
[----:B------:R0:W-:Y:S01]  /*15060*/  STL [R1+0x5f4], R4 ;  /* 0x0005f40401007387 */ /* 0x0001e20000100800 */
[C---:B------:R-:W-:Y:S02]  /*15070*/  IMAD R122, R2.reuse, 0x57, RZ ;  /* 0x00000057027a7824 */ /* 0x040fe400078e02ff */
[C---:B------:R-:W-:Y:S01]  /*15080*/  IMAD R123, R2.reuse, 0x56, RZ ;  /* 0x00000056027b7824 */ /* 0x040fe200078e02ff */
[----:B------:R-:W-:Y:S01]  /*15090*/  STL [R1+0x630], R209 ;  /* 0x000630d101007387 */ /* 0x000fe20000100800 */
[----:B------:R-:W-:-:S02]  /*150a0*/  IMAD R124, R2, 0x55, RZ ;  /* 0x00000055027c7824 */ /* 0x000fc400078e02ff */
[C---:B------:R-:W-:Y:S01]  /*150b0*/  IMAD R125, R2.reuse, 0x54, RZ ;  /* 0x00000054027d7824 */ /* 0x040fe200078e02ff */
[----:B------:R2:W-:Y:S01]  /*150c0*/  STL [R1+0x5fc], R5 ;  /* 0x0005fc0501007387 */ /* 0x0005e20000100800 */
[C---:B------:R-:W-:Y:S01]  /*150d0*/  IMAD R126, R2.reuse, 0x53, RZ ;  /* 0x00000053027e7824 */ /* 0x040fe200078e02ff */
[-C--:B0-----:R-:W-:Y:S01]  /*150e0*/  IADD3 R4, P5, R13, R17.reuse, RZ ;  /* 0x000000110d047210 */ /* 0x081fe20007fbe0ff */
[C---:B------:R-:W-:Y:S02]  /*150f0*/  IMAD R127, R2.reuse, 0x52, RZ ;  /* 0x00000052027f7824 */ /* 0x040fe400078e02ff */
[C---:B------:R-:W-:Y:S02]  /*15100*/  IMAD R128, R2.reuse, 0x51, RZ ;  /* 0x0000005102807824 */ /* 0x040fe400078e02ff */
[----:B------:R0:W-:Y:S01]  /*15110*/  STL [R1+0x638], R4 ;  /* 0x0006380401007387 */ /* 0x0001e20000100800 */
[----:B------:R-:W-:Y:S01]  /*15120*/  IMAD R129, R2, 0x50, RZ ;  /* 0x0000005002817824 */ /* 0x000fe200078e02ff */
[----:B--2---:R-:W-:-:S02]  /*15130*/  IADD3 R5, P6, R14, R17, RZ ;  /* 0x000000110e057210 */ /* 0x004fc40007fde0ff */
[----:B------:R2:W-:Y:S01]  /*15140*/  STL [R1+0x604], R6 ;  /* 0x0006040601007387 */ /* 0x0005e20000100800 */
[C---:B------:R-:W-:Y:S02]  /*15150*/  IMAD R130, R2.reuse, 0x4f, RZ ;  /* 0x0000004f02827824 */ /* 0x040fe400078e02ff */
[C---:B------:R-:W-:Y:S01]  /*15160*/  IMAD R131, R2.reuse, 0x4e, RZ ;  /* 0x0000004e02837824 */ /* 0x040fe200078e02ff */
[----:B------:R3:W-:Y:S01]  /*15170*/  STL [R1+0x640], R5 ;  /* 0x0006400501007387 */ /* 0x0007e20000100800 */
[----:B------:R-:W-:Y:S01]  /*15180*/  IMAD R132, R2, 0x4d, RZ ;  /* 0x0000004d02847824 */ /* 0x000fe200078e02ff */
[-C--:B0-----:R-:W-:Y:S01]  /*15190*/  LEA.HI.X.SX32 R4, R8, R16.reuse, 0x1, P0 ;  /* 0x0000001008047211 */ /* 0x081fe200000f0eff */
[C---:B------:R-:W-:Y:S02]  /*151a0*/  IMAD R133, R2.reuse, 0x4c, RZ ;  /* 0x0000004c02857824 */ /* 0x040fe400078e02ff */
[C---:B------:R-:W-:Y:S01]  /*151b0*/  IMAD R134, R2.reuse, 0x4b, RZ ;  /* 0x0000004b02867824 */ /* 0x040fe200078e02ff */
[----:B--2---:R-:W-:Y:S01]  /*151c0*/  IADD3 R6, P0, R15, R17, RZ ;  /* 0x000000110f067210 */ /* 0x004fe20007f1e0ff */
[----:B------:R0:W-:Y:S01]  /*151d0*/  STL [R1+0x60c], R4 ;  /* 0x00060c0401007387 */ /* 0x0001e20000100800 */
[----:B------:R-:W-:Y:S01]  /*151e0*/  IMAD R135, R2, 0x4a, RZ ;  /* 0x0000004a02877824 */ /* 0x000fe200078e02ff */
[----:B---3--:R-:W-:-:S02]  /*151f0*/  LEA.HI.X.SX32 R5, R9, R16, 0x1, P1 ;  /* 0x0000001009057211 */ /* 0x008fc400008f0eff */
[----:B------:R2:W-:Y:S01]  /*15200*/  STL [R1+0x648], R6 ;  /* 0x0006480601007387 */ /* 0x0005e20000100800 */
[C---:B------:R-:W-:Y:S02]  /*15210*/  IMAD R136, R2.reuse, 0x49, RZ ;  /* 0x0000004902887824 */ /* 0x040fe400078e02ff */
[C---:B------:R-:W-:Y:S01]  /*15220*/  IMAD R137, R2.reuse, 0x48, RZ ;  /* 0x0000004802897824 */ /* 0x040fe200078e02ff */
[----:B------:R3:W-:Y:S01]  /*15230*/  STL [R1+0x614], R5 ;  /* 0x0006140501007387 */ /* 0x0007e20000100800 */
[----:B------:R-:W-:Y:S01]  /*15240*/  IMAD R138, R2, 0x47, RZ ;  /* 0x00000047028a7824 */ /* 0x000fe200078e02ff */
[-C--:B0-----:R-:W-:Y:S01]  /*15250*/  IADD3 R4, P1, R18, R17.reuse, RZ ;  /* 0x0000001112047210 */ /* 0x081fe20007f3e0ff */
[C---:B------:R-:W-:Y:S02]  /*15260*/  IMAD R139, R2.reuse, 0x46, RZ ;  /* 0x00000046028b7824 */ /* 0x040fe400078e02ff */
[----:B------:R-:W-:Y:S01]  /*15270*/  IMAD R140, R2, 0x45, RZ ;  /* 0x00000045028c7824 */ /* 0x000fe200078e02ff */
[----:B--2---:R-:W-:Y:S01]  /*15280*/  LEA.HI.X.SX32 R6, R10, R16, 0x1, P2 ;  /* 0x000000100a067211 */ /* 0x004fe200010f0eff */
[----:B------:R0:W-:Y:S01]  /*15290*/  STL [R1+0x650], R4 ;  /* 0x0006500401007387 */ /* 0x0001e20000100800 */
[----:B------:R-:W-:Y:S01]  /*152a0*/  IMAD R141, R2, 0x44, RZ ;  /* 0x00000044028d7824 */ /* 0x000fe200078e02ff */
[----:B---3--:R-:W-:-:S02]  /*152b0*/  IADD3 R5, P2, R19, R17, RZ ;  /* 0x0000001113057210 */ /* 0x008fc40007f5e0ff */
[----:B------:R2:W-:Y:S01]  /*152c0*/  STL [R1+0x61c], R6 ;  /* 0x00061c0601007387 */ /* 0x0005e20000100800 */
[C---:B------:R-:W-:Y:S02]  /*152d0*/  IMAD R142, R2.reuse, 0x43, RZ ;  /* 0x00000043028e7824 */ /* 0x040fe400078e02ff */
[C---:B------:R-:W-:Y:S01]  /*152e0*/  IMAD R143, R2.reuse, 0x42, RZ ;  /* 0x00000042028f7824 */ /* 0x040fe200078e02ff */
[----:B------:R3:W-:Y:S01]  /*152f0*/  STL [R1+0x658], R5 ;  /* 0x0006580501007387 */ /* 0x0007e20000100800 */
[C---:B------:R-:W-:Y:S01]  /*15300*/  IMAD R144, R2.reuse, 0x41, RZ ;  /* 0x0000004102907824 */ /* 0x040fe200078e02ff */
[-C--:B0-----:R-:W-:Y:S01]  /*15310*/  LEA.HI.X.SX32 R4, R11, R16.reuse, 0x1, P3 ;  /* 0x000000100b047211 */ /* 0x081fe200018f0eff */
[C---:B------:R-:W-:Y:S02]  /*15320*/  IMAD.SHL.U32 R145, R2.reuse, 0x40, RZ ;  /* 0x0000004002917824 */ /* 0x040fe400078e00ff */
[----:B------:R-:W-:Y:S01]  /*15330*/  IMAD R146, R2, 0x3f, RZ ;  /* 0x0000003f02927824 */ /* 0x000fe200078e02ff */
        /* <DEDUP_REMOVED lines=8> */
[C---:B------:R-:W-:Y:S01]  /*153c0*/  IMAD R150, R2.reuse, 0x3b, RZ ;  /* 0x0000003b02967824 */ /* 0x040fe200078e02ff */
[-C--:B0-----:R-:W-:Y:S01]  /*153d0*/  IADD3 R4, P4, R21, R17.reuse, RZ ;  /* 0x0000001115047210 */ /* 0x081fe20007f9e0ff */
[C---:B------:R-:W-:Y:S02]  /*153e0*/  IMAD R151, R2.reuse, 0x3a, RZ ;  /* 0x0000003a02977824 */ /* 0x040fe400078e02ff */
[C---:B------:R-:W-:Y:S01]  /*153f0*/  IMAD R152, R2.reuse, 0x39, RZ ;  /* 0x0000003902987824 */ /* 0x040fe200078e02ff */
        /* <DEDUP_REMOVED lines=34> */
[C---:B------:R-:W-:Y:S02]  /*15620*/  IMAD R169, R2.reuse, 0x28, RZ ;  /* 0x0000002802a97824 */ /* 0x040fe400078e02ff */
        /* <DEDUP_REMOVED lines=15> */
[----:B------:R-:W-:Y:S01]  /*15720*/  IMAD.SHL.U32 R177, R2, 0x20, RZ ;  /* 0x0000002002b17824 */ /* 0x000fe200078e00ff */
        /* <DEDUP_REMOVED lines=31> */
[C---:B------:R-:W-:Y:S01]  /*15920*/  IMAD.SHL.U32 R193, R2.reuse, 0x10, RZ ;  /* 0x0000001002c17824 */ /* 0x040fe200078e00ff */
[----:B------:R-:W-:Y:S01]  /*15930*/  CS2R R100, SRZ ;  /* 0x0000000000647805 */ /* 0x000fe2000001ff00 */
        /* <DEDUP_REMOVED lines=10> */
[----:B0-----:R-:W-:Y:S01]  /*159e0*/  IADD3 R4, P2, R109, R17, RZ ;  /* 0x000000116d047210 */ /* 0x001fe20007f5e0ff */
[C---:B------:R-:W-:Y:S02]  /*159f0*/  IMAD R199, R2.reuse, 0xa, RZ ;  /* 0x0000000a02c77824 */ /* 0x040fe400078e02ff */
[C---:B------:R-:W-:Y:S01]  /*15a00*/  IMAD R200, R2.reuse, 0x9, RZ ;  /* 0x0000000902c87824 */ /* 0x040fe200078e02ff */
[----:B--2---:R-:W-:Y:S01]  /*15a10*/  LEA.HI.X.SX32 R6, R103, R16, 0x1, P3 ;  /* 0x0000001067067211 */ /* 0x004fe200018f0eff */
[----:B------:R0:W-:Y:S01]  /*15a20*/  STL [R1+0x6c8], R4 ;  /* 0x0006c80401007387 */ /* 0x0001e20000100800 */
[----:B------:R-:W-:Y:S01]  /*15a30*/  IMAD.SHL.U32 R201, R2, 0x8, RZ ;  /* 0x0000000802c97824 */ /* 0x000fe200078e00ff */
[----:B------:R-:W-:-:S02]  /*15a40*/  CS2R R102, SRZ ;  /* 0x0000000000667805 */ /* 0x000fc4000001ff00 */
[-C--:B---3--:R-:W-:Y:S01]  /*15a50*/  IADD3 R5, P3, R110, R17.reuse, RZ ;  /* 0x000000116e057210 */ /* 0x088fe20007f7e0ff */
[----:B------:R2:W-:Y:S01]  /*15a60*/  STL [R1+0x694], R6 ;  /* 0x0006940601007387 */ /* 0x0005e20000100800 */
[C---:B------:R-:W-:Y:S02]  /*15a70*/  IMAD R203, R2.reuse, 0x7, RZ ;  /* 0x0000000702cb7824 */ /* 0x040fe400078e02ff */
[C---:B------:R-:W-:Y:S01]  /*15a80*/  IMAD R204, R2.reuse, 0x6, RZ ;  /* 0x0000000602cc7824 */ /* 0x040fe200078e02ff */
[----:B------:R3:W-:Y:S01]  /*15a90*/  STL [R1+0x6d0], R5 ;  /* 0x0006d00501007387 */ /* 0x0007e20000100800 */
[----:B------:R-:W-:Y:S01]  /*15aa0*/  IMAD R205, R2, 0x5, RZ ;  /* 0x0000000502cd7824 */ /* 0x000fe200078e02ff */
[-C--:B0-----:R-:W-:Y:S01]  /*15ab0*/  LEA.HI.X.SX32 R4, R104, R16.reuse, 0x1, P4 ;  /* 0x0000001068047211 */ /* 0x081fe200020f0eff */
[C---:B------:R-:W-:Y:S02]  /*15ac0*/  IMAD.SHL.U32 R206, R2.reuse, 0x4, RZ ;  /* 0x0000000402ce7824 */ /* 0x040fe400078e00ff */
[C---:B------:R-:W-:Y:S01]  /*15ad0*/  IMAD R207, R2.reuse, 0x3, RZ ;  /* 0x0000000302cf7824 */ /* 0x040fe200078e02ff */
[----:B--2---:R-:W-:Y:S01]  /*15ae0*/  IADD3 R6, P4, R111, R17, RZ ;  /* 0x000000116f067210 */ /* 0x004fe20007f9e0ff */
[----:B------:R0:W-:Y:S01]  /*15af0*/  STL [R1+0x69c], R4 ;  /* 0x00069c0401007387 */ /* 0x0001e20000100800 */
[----:B------:R-:W-:Y:S01]  /*15b00*/  IMAD.SHL.U32 R208, R2, 0x2, RZ ;  /* 0x0000000202d07824 */ /* 0x000fe200078e00ff */
[----:B---3--:R-:W-:-:S02]  /*15b10*/  LEA.HI.X.SX32 R5, R105, R16, 0x1, P5 ;  /* 0x0000001069057211 */ /* 0x008fc400028f0eff */
[----:B------:R2:W-:Y:S01]  /*15b20*/  STL [R1+0x6d8], R6 ;  /* 0x0006d80601007387 */ /* 0x0005e20000100800 */
[----:B------:R-:W-:Y:S01]  /*15b30*/  IMAD.SHL.U32 R202, R2, 0x80, RZ ;  /* 0x0000008002ca7824 */ /* 0x000fe200078e00ff */
[----:B------:R-:W-:Y:S02]  /*15b40*/  CS2R R104, SRZ ;  /* 0x0000000000687805 */ /* 0x000fe4000001ff00 */
[----:B------:R3:W-:Y:S01]  /*15b50*/  STL [R1+0x6a4], R5 ;  /* 0x0006a40501007387 */ /* 0x0007e20000100800 */
[-C--:B0-----:R-:W-:Y:S02]  /*15b60*/  IADD3 R4, P5, R112, R17.reuse, RZ ;  /* 0x0000001170047210 */ /* 0x081fe40007fbe0ff */
[----:B------:R-:W-:Y:S02]  /*15b70*/  SHF.R.S32.HI R10, RZ, 0x1f, R202 ;  /* 0x0000001fff0a7819 */ /* 0x000fe400000114ca */
[----:B--2---:R-:W-:Y:S01]  /*15b80*/  LEA.HI.X.SX32 R6, R106, R16, 0x1, P6 ;  /* 0x000000106a067211 */ /* 0x004fe200030f0eff */
[----:B------:R0:W-:Y:S01]  /*15b90*/  STL [R1+0x6e0], R4 ;  /* 0x0006e00401007387 */ /* 0x0001e20000100800 */
[----:B---3--:R-:W-:-:S03]  /*15ba0*/  IADD3 R5, P6, R113, R17, RZ ;  /* 0x0000001171057210 */ /* 0x008fc60007fde0ff */
[----:B------:R2:W-:Y:S04]  /*15bb0*/  STL [R1+0x6ac], R6 ;  /* 0x0006ac0601007387 */ /* 0x0005e80000100800 */
[----:B------:R3:W-:Y:S01]  /*15bc0*/  STL [R1+0x6e8], R5 ;  /* 0x0006e80501007387 */ /* 0x0007e20000100800 */
[-C--:B0-----:R-:W-:Y:S02]  /*15bd0*/  LEA.HI.X.SX32 R4, R107, R16.reuse, 0x1, P0 ;  /* 0x000000106b047211 */ /* 0x081fe400000f0eff */
[----:B------:R-:W-:Y:S02]  /*15be0*/  CS2R R106, SRZ ;  /* 0x00000000006a7805 */ /* 0x000fe4000001ff00 */
[----:B--2---:R-:W-:Y:S01]  /*15bf0*/  IADD3 R6, P0, R114, R17, RZ ;  /* 0x0000001172067210 */ /* 0x004fe20007f1e0ff */
[----:B------:R0:W-:Y:S01]  /*15c00*/  STL [R1+0x6b4], R4 ;  /* 0x0006b40401007387 */ /* 0x0001e20000100800 */
[----:B---3--:R-:W-:-:S03]  /*15c10*/  LEA.HI.X.SX32 R5, R108, R16, 0x1, P1 ;  /* 0x000000106c057211 */ /* 0x008fc600008f0eff */
[----:B------:R2:W-:Y:S04]  /*15c20*/  STL [R1+0x6f0], R6 ;  /* 0x0006f00601007387 */ /* 0x0005e80000100800 */
[----:B------:R3:W-:Y:S01]  /*15c30*/  STL [R1+0x6bc], R5 ;  /* 0x0006bc0501007387 */ /* 0x0007e20000100800 */
[----:B0-----:R-:W-:Y:S02]  /*15c40*/  IADD3 R4, P1, R115, R17, RZ ;  /* 0x0000001173047210 */ /* 0x001fe40007f3e0ff */
[----:B--2---:R-:W-:-:S03]  /*15c50*/  LEA.HI.X.SX32 R6, R109, R16, 0x1, P2 ;  /* 0x000000106d067211 */ /* 0x004fc600010f0eff */
[----:B------:R0:W-:Y:S01]  /*15c60*/  STL [R1+0x6f8], R4 ;  /* 0x0006f80401007387 */ /* 0x0001e20000100800 */
[----:B------:R-:W-:Y:S02]  /*15c70*/  CS2R R108, SRZ ;  /* 0x00000000006c7805 */ /* 0x000fe4000001ff00 */
[-C--:B---3--:R-:W-:Y:S01]  /*15c80*/  IADD3 R5, P2, R116, R17.reuse, RZ ;  /* 0x0000001174057210 */ /* 0x088fe20007f5e0ff */
[----:B------:R2:W-:Y:S04]  /*15c90*/  STL [R1+0x6c4], R6 ;  /* 0x0006c40601007387 */ /* 0x0005e80000100800 */
[----:B------:R3:W-:Y:S01]  /*15ca0*/  STL [R1+0x700], R5 ;  /* 0x0007000501007387 */ /* 0x0007e20000100800 */
[----:B0-----:R-:W-:Y:S02]  /*15cb0*/  LEA.HI.X.SX32 R4, R110, R16, 0x1, P3 ;  /* 0x000000106e047211 */ /* 0x001fe400018f0eff */
[----:B--2---:R-:W-:-:S03]  /*15cc0*/  IADD3 R6, P3, R117, R17, RZ ;  /* 0x0000001175067210 */ /* 0x004fc60007f7e0ff */
[----:B------:R0:W-:Y:S01]  /*15cd0*/  STL [R1+0x6cc], R4 ;  /* 0x0006cc0401007387 */ /* 0x0001e20000100800 */
[----:B---3--:R-:W-:-:S03]  /*15ce0*/  LEA.HI.X.SX32 R5, R111, R16, 0x1, P4 ;  /* 0x000000106f057211 */ /* 0x008fc600020f0eff */
[----:B------:R2:W-:Y:S01]  /*15cf0*/  STL [R1+0x708], R6 ;  /* 0x0007080601007387 */ /* 0x0005e20000100800 */
[----:B------:R-:W-:-:S03]  /*15d00*/  CS2R R110, SRZ ;  /* 0x00000000006e7805 */ /* 0x000fc6000001ff00 */
[----:B------:R3:W-:Y:S01]  /*15d10*/  STL [R1+0x6d4], R5 ;  /* 0x0006d40501007387 */ /* 0x0007e20000100800 */
[----:B0-----:R-:W-:Y:S02]  /*15d20*/  IADD3 R4, P4, R118, R17, RZ ;  /* 0x0000001176047210 */ /* 0x001fe40007f9e0ff */
[----:B--2---:R-:W-:-:S03]  /*15d30*/  LEA.HI.X.SX32 R6, R112, R16, 0x1, P5 ;  /* 0x0000001070067211 */ /* 0x004fc600028f0eff */
        /* <DEDUP_REMOVED lines=184> */
[----:B------:R2:W-:Y:S04]  /*168c0*/  STL [R1+0x858], R6 ;  /* 0x0008580601007387 */ /* 0x0005e80000100800 */
[----:B------:R3:W-:Y:S01]  /*168d0*/  STL [R1+0x824], R5 ;  /* 0x0008240501007387 */ /* 0x0007e20000100800 */
[----:B0-----:R-:W-:Y:S02]  /*168e0*/  IADD3 R4, P4, R160, R17, RZ ;  /* 0x00000011a0047210 */ /* 0x001fe40007f9e0ff */
[----:B--2---:R-:W-:-:S03]  /*168f0*/  LEA.HI.X.SX32 R6, R154, R16, 0x1, P5 ;  /* 0x000000109a067211 */ /* 0x004fc600028f0eff */
[----:B------:R0:W-:Y:S01]  /*16900*/  STL [R1+0x860], R4 ;  /* 0x0008600401007387 */ /* 0x0001e20000100800 */
[----:B---3--:R-:W-:-:S03]  /*16910*/  IADD3 R5, P5, R161, R17, RZ ;  /* 0x00000011a1057210 */ /* 0x008fc60007fbe0ff */
        /* <DEDUP_REMOVED lines=191> */
[-C--:B------:R-:W-:Y:S02]  /*17510*/  LEA.HI.X.SX32 R2, R2, R16.reuse, 0x1, P3 ;  /* 0x0000001002027211 */ /* 0x080fe400018f0eff */
[-C--:B---3--:R-:W-:Y:S01]  /*17520*/  LEA.HI.X.SX32 R5, R204, R16.reuse, 0x1, P5 ;  /* 0x00000010cc057211 */ /* 0x088fe200028f0eff */
[----:B------:R2:W-:Y:S04]  /*17530*/  STL [R1+0x9ac], R6 ;  /* 0x0009ac0601007387 */ /* 0x0005e80000100800 */
[----:B------:R3:W-:Y:S01]  /*17540*/  STL [R1+0x9b4], R5 ;  /* 0x0009b40501007387 */ /* 0x0007e20000100800 */
[-C--:B0-----:R-:W-:Y:S02]  /*17550*/  LEA.HI.X.SX32 R4, R205, R16.reuse, 0x1, P6 ;  /* 0x00000010cd047211 */ /* 0x081fe400030f0eff */
[----:B--2---:R-:W-:-:S03]  /*17560*/  LEA.HI.X.SX32 R6, R206, R16, 0x1, P0 ;  /* 0x00000010ce067211 */ /* 0x004fc600000f0eff */
[----:B------:R0:W-:Y:S01]  /*17570*/  STL [R1+0x9bc], R4 ;  /* 0x0009bc0401007387 */ /* 0x0001e20000100800 */
[----:B---3--:R-:W-:-:S03]  /*17580*/  LEA.HI.X.SX32 R5, R207, R16, 0x1, P1 ;  /* 0x00000010cf057211 */ /* 0x008fc600008f0eff */
[----:B------:R-:W-:Y:S04]  /*17590*/  STL [R1+0x9c4], R6 ;  /* 0x0009c40601007387 */ /* 0x000fe80000100800 */
[----:B------:R2:W-:Y:S01]  /*175a0*/  STL [R1+0x9cc], R5 ;  /* 0x0009cc0501007387 */ /* 0x0005e20000100800 */
[----:B0-----:R-:W-:-:S05]  /*175b0*/  LEA.HI.X.SX32 R4, R208, R16, 0x1, P2 ;  /* 0x00000010d0047211 */ /* 0x001fca00010f0eff */
[----:B------:R0:W-:Y:S01]  /*175c0*/  STL [R1+0x9d4], R4 ;  /* 0x0009d40401007387 */ /* 0x0001e20000100800 */
[----:B--2---:R-:W-:-:S03]  /*175d0*/  LOP3.LUT R5, R3, 0x20, RZ, 0x3c, !PT ;  /* 0x0000002003057812 */ /* 0x004fc600078e3cff */
[----:B------:R2:W-:Y:S01]  /*175e0*/  STL [R1+0x9dc], R2 ;  /* 0x0009dc0201007387 */ /* 0x0005e20000100800 */
[C---:B0-----:R-:W-:Y:S02]  /*175f0*/  LOP3.LUT R4, R3.reuse, 0x30, RZ, 0x3c, !PT ;  /* 0x0000003003047812 */ /* 0x041fe400078e3cff */
[----:B--2---:R-:W-:-:S05]  /*17600*/  LOP3.LUT R2, R3, 0x10, RZ, 0x3c, !PT ;  /* 0x0000001003027812 */ /* 0x004fca00078e3cff */
[----:B------:R0:W-:Y:S04]  /*17610*/  STL [R1+0xe20], R2 ;  /* 0x000e200201007387 */ /* 0x0001e80000100800 */
[----:B------:R2:W-:Y:S04]  /*17620*/  STL [R1+0xe1c], R5 ;  /* 0x000e1c0501007387 */ /* 0x0005e80000100800 */
[----:B------:R3:W-:Y:S01]  /*17630*/  STL [R1+0xe18], R4 ;  /* 0x000e180401007387 */ /* 0x0007e20000100800 */
[C---:B0-----:R-:W-:Y:S02]  /*17640*/  LOP3.LUT R2, R3.reuse, 0x40, RZ, 0x3c, !PT ;  /* 0x0000004003027812 */ /* 0x041fe400078e3cff */
[----:B--2---:R-:W-:-:S03]  /*17650*/  LOP3.LUT R5, R3, 0x50, RZ, 0x3c, !PT ;  /* 0x0000005003057812 */ /* 0x004fc600078e3cff */
[----:B------:R0:W-:Y:S01]  /*17660*/  STL [R1+0xe14], R2 ;  /* 0x000e140201007387 */ /* 0x0001e20000100800 */
[----:B---3--:R-:W-:-:S03]  /*17670*/  LOP3.LUT R4, R3, 0x60, RZ, 0x3c, !PT ;  /* 0x0000006003047812 */ /* 0x008fc600078e3cff */
[----:B------:R1:W-:Y:S04]  /*17680*/  STL [R1+0xe10], R5 ;  /* 0x000e100501007387 */ /* 0x0003e80000100800 */
[----:B------:R1:W-:Y:S01]  /*17690*/  STL [R1+0xe0c], R4 ;  /* 0x000e0c0401007387 */ /* 0x0003e20000100800 */
[----:B0-----:R-:W-:-:S05]  /*176a0*/  LOP3.LUT R2, R3, 0x70, RZ, 0x3c, !PT ;  /* 0x0000007003027812 */ /* 0x001fca00078e3cff */
[----:B------:R1:W-:Y:S02]  /*176b0*/  STL [R1+0xe08], R2 ;  /* 0x000e080201007387 */ /* 0x0003e40000100800 */
.L_x_2:
[----:B------:R-:W2:Y:S01]  /*176c0*/  LDL.LU R202, [R1+0x200] ;  /* 0x0002000001ca7983 */ /* 0x000ea20000300800 */
[----:B-1----:R-:W2:Y:S03]  /*176d0*/  LDC R2, c[0x0][0x230] ;  /* 0x00008c00ff027b82 */ /* 0x002ea60000000800 */
[----:B------:R-:W3:Y:S04]  /*176e0*/  LDL.LU R10, [R1+0x9c0] ;  /* 0x0009c000010a7983 */ /* 0x000ee80000300800 */
[----:B0-----:R0:W-:Y:S04]  /*176f0*/  STL [R1+0xea4], R125 ;  /* 0x000ea47d01007387 */ /* 0x0011e80000100800 */
[----:B0-----:R-:W4:Y:S04]  /*17700*/  LDL.LU R125, [R1+0x8d8] ;  /* 0x0008d800017d7983 */ /* 0x001f280000300800 */
[----:B------:R0:W-:Y:S04]  /*17710*/  STL [R1+0xea0], R126 ;  /* 0x000ea07e01007387 */ /* 0x0001e80000100800 */
        /* <DEDUP_REMOVED lines=37> */
[----:B------:R0:W-:Y:S01]  /*17970*/  STL [R1+0xe54], R145 ;  /* 0x000e549101007387 */ /* 0x0001e20000100800 */
[----:B------:R-:W-:-:S03]  /*17980*/  PRMT R232, RZ, 0x7610, R232 ;  /* 0x00007610ffe87816 */ /* 0x000fc600000000e8 */
[----:B0-----:R-:W4:Y:S01]  /*17990*/  LDL.LU R145, [R1+0x888] ;  /* 0x0008880001917983 */ /* 0x001f220000300800 */
[----:B--2---:R-:W-:-:S03]  /*179a0*/  IMAD R2, R202, -0x80, R2 ;  /* 0xffffff80ca027824 */ /* 0x004fc600078e0202 */
[----:B------:R0:W-:Y:S02]  /*179b0*/  STL [R1+0xe50], R146 ;  /* 0x000e509201007387 */ /* 0x0001e40000100800 */
[----:B------:R-:W-:Y:S02]  /*179c0*/  ISETP.GT.AND P0, PT, R2, RZ, PT ;  /* 0x000000ff0200720c */ /* 0x000fe40003f04270 */
[----:B0-----:R-:W2:Y:S04]  /*179d0*/  LDL.LU R146, [R1+0x8ac] ;  /* 0x0008ac0001927983 */ /* 0x001ea80000300800 */
[----:B------:R0:W-:Y:S07]  /*179e0*/  STL [R1+0xe4c], R147 ;  /* 0x000e4c9301007387 */ /* 0x0001ee0000100800 */
[----:B------:R-:W-:-:S02]  /*179f0*/  @P0 IMAD.MOV.U32 R4, RZ, RZ, R17 ;  /* 0x000000ffff040224 */ /* 0x000fc400078e0011 */
[----:B------:R-:W-:-:S05]  /*17a00*/  @P0 IMAD.MOV.U32 R5, RZ, RZ, R16 ;  /* 0x000000ffff050224 */ /* 0x000fca00078e0010 */
[----:B------:R1:W2:Y:S04]  /*17a10*/  @P0 LDG.E.U8 R232, desc[UR16][R4.64] ;  /* 0x0000001004e80981 */ /* 0x0002a8000c1e1100 */
[----:B0-----:R-:W2:Y:S04]  /*17a20*/  LDL.LU R147, [R1+0x880] ;  /* 0x0008800001937983 */ /* 0x001ea80000300800 */
[----:B------:R0:W-:Y:S04]  /*17a30*/  STL [R1+0xe48], R148 ;  /* 0x000e489401007387 */ /* 0x0001e80000100800 */
[----:B0-----:R-:W2:Y:S04]  /*17a40*/  LDL.LU R148, [R1+0x8a4] ;  /* 0x0008a40001947983 */ /* 0x001ea80000300800 */
[----:B------:R0:W-:Y:S04]  /*17a50*/  STL [R1+0xe44], R149 ;  /* 0x000e449501007387 */ /* 0x0001e80000100800 */
[----:B0-----:R-:W3:Y:S04]  /*17a60*/  LDL R149, [R1+0x9d0] ;  /* 0x0009d00001957983 */ /* 0x001ee80000100800 */
[----:B------:R0:W-:Y:S04]  /*17a70*/  STL [R1+0xe40], R150 ;  /* 0x000e409601007387 */ /* 0x0001e80000100800 */
[----:B0-----:R-:W2:Y:S04]  /*17a80*/  LDL.LU R150, [R1+0x89c] ;  /* 0x00089c0001967983 */ /* 0x001ea80000300800 */
[----:B------:R0:W-:Y:S04]  /*17a90*/  STL [R1+0xe3c], R151 ;  /* 0x000e3c9701007387 */ /* 0x0001e80000100800 */
[----:B0-----:R-:W4:Y:S01]  /*17aa0*/  LDL R151, [R1+0x9cc] ;  /* 0x0009cc0001977983 */ /* 0x001f220000100800 */
[----:B------:R-:W-:-:S02]  /*17ab0*/  ISETP.GT.AND P2, PT, R2, 0x1, PT ;  /* 0x000000010200780c */ /* 0x000fc40003f44270 */
[----:B------:R-:W-:Y:S01]  /*17ac0*/  PRMT R3, RZ, 0x7610, R3 ;  /* 0x00007610ff037816 */ /* 0x000fe20000000003 */
[----:B-----5:R-:W-:Y:S01]  /*17ad0*/  STL [R1+0xe2c], R0 ;  /* 0x000e2c0001007387 */ /* 0x020fe20000100800 */
[C---:B------:R-:W-:Y:S02]  /*17ae0*/  ISETP.GT.AND P3, PT, R2.reuse, 0x2, PT ;  /* 0x000000020200780c */ /* 0x040fe40003f64270 */
[----:B------:R-:W-:Y:S01]  /*17af0*/  ISETP.GT.AND P4, PT, R2, 0x3, PT ;  /* 0x000000030200780c */ /* 0x000fe20003f84270 */
[----:B------:R0:W-:Y:S04]  /*17b00*/  STL [R1+0x10a8], R16 ;  /* 0x0010a81001007387 */ /* 0x0001e80000100800 */
[----:B0-----:R-:W2:Y:S04]  /*17b10*/  LDL.LU R16, [R1+0x9c8] ;  /* 0x0009c80001107983 */ /* 0x001ea80000300800 */
[----:B------:R-:W1:Y:S04]  /*17b20*/  LDL R4, [R1+0x9dc] ;  /* 0x0009dc0001047983 */ /* 0x000e680000100800 */
[----:B------:R-:W1:Y:S02]  /*17b30*/  LDL R5, [R1+0x9e0] ;  /* 0x0009e00001057983 */ /* 0x000e640000100800 */
[----:B-1----:R-:W-:-:S04]  /*17b40*/  @P2 LOP3.LUT R5, R5, R4, RZ, 0x3c, !PT ;  /* 0x0000000405052212 */ /* 0x002fc800078e3cff */
[----:B------:R-:W-:-:S04]  /*17b50*/  @P2 LOP3.LUT R4, R5, R4, RZ, 0x3c, !PT ;  /* 0x0000000405042212 */ /* 0x000fc800078e3cff */
[----:B------:R-:W-:-:S05]  /*17b60*/  @P2 LOP3.LUT R5, R5, R4, RZ, 0x3c, !PT ;  /* 0x0000000405052212 */ /* 0x000fca00078e3cff */
[----:B------:R0:W2:Y:S04]  /*17b70*/  @P2 LDG.E.U8 R3, desc[UR16][R4.64] ;  /* 0x0000001004032981 */ /* 0x0000a8000c1e1100 */
[----:B------:R-:W0:Y:S04]  /*17b80*/  LDL R4, [R1+0x9d4] ;  /* 0x0009d40001047983 */ /* 0x000e280000100800 */
[----:B------:R-:W0:Y:S01]  /*17b90*/  LDL R5, [R1+0x9d8] ;  /* 0x0009d80001057983 */ /* 0x000e220000100800 */
[----:B------:R-:W-:Y:S02]  /*17ba0*/  PRMT R245, RZ, 0x7610, R245 ;  /* 0x00007610fff57816 */ /* 0x000fe400000000f5 */
[----:B------:R-:W-:-:S02]  /*17bb0*/  PRMT R247, RZ, 0x7610, R247 ;  /* 0x00007610fff77816 */ /* 0x000fc400000000f7 */
[----:B0-----:R-:W-:-:S04]  /*17bc0*/  @P3 LOP3.LUT R5, R5, R4, RZ, 0x3c, !PT ;  /* 0x0000000405053212 */ /* 0x001fc800078e3cff */
[----:B------:R-:W-:-:S04]  /*17bd0*/  @P3 LOP3.LUT R4, R5, R4, RZ, 0x3c, !PT ;  /* 0x0000000405043212 */ /* 0x000fc800078e3cff */
[----:B------:R-:W-:-:S05]  /*17be0*/  @P3 LOP3.LUT R5, R5, R4, RZ, 0x3c, !PT ;  /* 0x0000000405053212 */ /* 0x000fca00078e3cff */
[----:B------:R3:W2:Y:S02]  /*17bf0*/  @P3 LDG.E.U8 R245, desc[UR16][R4.64] ;  /* 0x0000001004f53981 */ /* 0x0006a4000c1e1100 */
[----:B---3--:R-:W-:Y:S02]  /*17c00*/  @P4 IMAD.MOV.U32 R4, RZ, RZ, R149 ;  /* 0x000000ffff044224 */ /* 0x008fe400078e0095 */
[----:B----4-:R-:W-:Y:S01]  /*17c10*/  @P4 IMAD.MOV.U32 R5, RZ, RZ, R151 ;  /* 0x000000ffff054224 */ /* 0x010fe200078e0097 */
[----:B------:R-:W-:Y:S01]  /*17c20*/  ISETP.GT.AND P1, PT, R2, 0x4, PT ;  /* 0x000000040200780c */ /* 0x000fe20003f24270 */
[----:B------:R-:W3:Y:S04]  /*17c30*/  LDL R151, [R1+0x9a4] ;  /* 0x0009a40001977983 */ /* 0x000ee80000100800 */
[----:B------:R2:W4:Y:S01]  /*17c40*/  @P4 LDG.E.U8 R247, desc[UR16][R4.64] ;  /* 0x0000001004f74981 */ /* 0x000522000c1e1100 */
[----:B------:R-:W-:-:S02]  /*17c50*/  PRMT R6, RZ, 0x7610, R6 ;  /* 0x00007610ff067816 */ /* 0x000fc40000000006 */
[----:B------:R-:W-:Y:S01]  /*17c60*/  ISETP.GT.AND P0, PT, R2, 0x5, PT ;  /* 0x000000050200780c */ /* 0x000fe20003f04270 */
[----:B------:R-:W3:Y:S04]  /*17c70*/  LDL R149, [R1+0x9a8] ;  /* 0x0009a80001957983 */ /* 0x000ee80000100800 */
[----:B------:R-:W4:Y:S01]  /*17c80*/  LDL R5, [R1+0x9c4] ;  /* 0x0009c40001057983 */ /* 0x000f220000100800 */
[----:B--2---:R-:W-:Y:S01]  /*17c90*/  @P1 IMAD.MOV.U32 R4, RZ, RZ, R16 ;  /* 0x000000ffff041224 */ /* 0x004fe200078e0010 */
[----:B------:R-:W-:-:S04]  /*17ca0*/  PRMT R236, RZ, 0x7610, R236 ;  /* 0x00007610ffec7816 */ /* 0x000fc800000000ec */
[----:B----4-:R0:W2:Y:S04]  /*17cb0*/  @P1 LDG.E.U8 R6, desc[UR16][R4.64] ;  /* 0x0000001004061981 */ /* 0x0100a8000c1e1100 */
[----:B------:R-:W4:Y:S01]  /*17cc0*/  LDL R5, [R1+0x9bc] ;  /* 0x0009bc0001057983 */ /* 0x000f220000100800 */
[----:B0-----:R-:W-:Y:S01]  /*17cd0*/  @P0 IMAD.MOV.U32 R4, RZ, RZ, R10 ;  /* 0x000000ffff040224 */ /* 0x001fe200078e000a */
[----:B------:R-:W-:-:S04]  /*17ce0*/  ISETP.GT.AND P2, PT, R2, 0x6, PT ;  /* 0x000000060200780c */ /* 0x000fc80003f44270 */
[----:B----4-:R0:W4:Y:S04]  /*17cf0*/  @P0 LDG.E.U8 R236, desc[UR16][R4.64] ;  /* 0x0000001004ec0981 */ /* 0x010128000c1e1100 */
[----:B------:R-:W0:Y:S04]  /*17d00*/  LDL R4, [R1+0x9b4] ;  /* 0x0009b40001047983 */ /* 0x000e280000100800 */
[----:B------:R-:W0:Y:S01]  /*17d10*/  LDL R5, [R1+0x9b8] ;  /* 0x0009b80001057983 */ /* 0x000e220000100800 */
[----:B------:R-:W-:Y:S02]  /*17d20*/  PRMT R241, RZ, 0x7610, R241 ;  /* 0x00007610fff17816 */ /* 0x000fe400000000f1 */
[----:B0-----:R-:W-:-:S04]  /*17d30*/  @P2 LOP3.LUT R5, R5, R4, RZ, 0x3c, !PT ;  /* 0x0000000405052212 */ /* 0x001fc800078e3cff */
[----:B------:R-:W-:-:S04]  /*17d40*/  @P2 LOP3.LUT R4, R5, R4, RZ, 0x3c, !PT ;  /* 0x0000000405042212 */ /* 0x000fc800078e3cff */
[----:B------:R-:W-:-:S05]  /*17d50*/  @P2 LOP3.LUT R5, R5, R4, RZ, 0x3c, !PT ;  /* 0x0000000405052212 */ /* 0x000fca00078e3cff */
[----:B------:R0:W2:Y:S04]  /*17d60*/  @P2 LDG.E.U8 R241, desc[UR16][R4.64] ;  /* 0x0000001004f12981 */ /* 0x0000a8000c1e1100 */
[----:B------:R-:W0:Y:S04]  /*17d70*/  LDL R4, [R1+0x9ac] ;  /* 0x0009ac0001047983 */ /* 0x000e280000100800 */
[----:B------:R-:W0:Y:S01]  /*17d80*/  LDL R5, [R1+0x9b0] ;  /* 0x0009b00001057983 */ /* 0x000e220000100800 */
[C---:B------:R-:W-:Y:S02]  /*17d90*/  ISETP.GT.AND P3, PT, R2.reuse, 0x7, PT ;  /* 0x000000070200780c */ /* 0x040fe40003f64270 */
[----:B------:R-:W-:-:S02]  /*17da0*/  ISETP.GT.AND P4, PT, R2, 0x8, PT ;  /* 0x000000080200780c */ /* 0x000fc40003f84270 */
[----:B------:R-:W-:Y:S02]  /*17db0*/  PRMT R244, RZ, 0x7610, R244 ;  /* 0x00007610fff47816 */ /* 0x000fe400000000f4 */
[----:B------:R-:W-:-:S07]  /*17dc0*/  PRMT R248, RZ, 0x7610, R248 ;  /* 0x00007610fff87816 */ /* 0x000fce00000000f8 */
[----:B0-----:R-:W-:-:S04]  /*17dd0*/  @P3 LOP3.LUT R5, R5, R4, RZ, 0x3c, !PT ;  /* 0x0000000405053212 */ /* 0x001fc800078e3cff */
[----:B------:R-:W-:-:S04]  /*17de0*/  @P3 LOP3.LUT R4, R5, R4, RZ, 0x3c, !PT ;  /* 0x0000000405043212 */ /* 0x000fc800078e3cff */
[----:B------:R-:W-:-:S05]  /*17df0*/  @P3 LOP3.LUT R5, R5, R4, RZ, 0x3c, !PT ;  /* 0x0000000405053212 */ /* 0x000fca00078e3cff */
[----:B------:R3:W2:Y:S02]  /*17e00*/  @P3 LDG.E.U8 R244, desc[UR16][R4.64] ;  /* 0x0000001004f43981 */ /* 0x0006a4000c1e1100 */
[----:B---3--:R-:W-:Y:S02]  /*17e10*/  @P4 IMAD.MOV.U32 R4, RZ, RZ, R149 ;  /* 0x000000ffff044224 */ /* 0x008fe400078e0095 */
[----:B------:R-:W-:Y:S01]  /*17e20*/  @P4 IMAD.MOV.U32 R5, RZ, RZ, R151 ;  /* 0x000000ffff054224 */ /* 0x000fe200078e0097 */
[----:B------:R-:W-:Y:S01]  /*17e30*/  ISETP.GT.AND P1, PT, R2, 0x9, PT ;  /* 0x000000090200780c */ /* 0x000fe20003f24270 */
[----:B------:R-:W3:Y:S04]  /*17e40*/  LDL R151, [R1+0x97c] ;  /* 0x00097c0001977983 */ /* 0x000ee80000100800 */
[----:B------:R0:W2:Y:S01]  /*17e50*/  @P4 LDG.E.U8 R248, desc[UR16][R4.64] ;  /* 0x0000001004f84981 */ /* 0x0000a2000c1e1100 */
[----:B------:R-:W-:-:S02]  /*17e60*/  PRMT R240, RZ, 0x7610, R240 ;  /* 0x00007610fff07816 */ /* 0x000fc400000000f0 */
[----:B------:R-:W-:Y:S01]  /*17e70*/  ISETP.GT.AND P0, PT, R2, 0xa, PT ;  /* 0x0000000a0200780c */ /* 0x000fe20003f04270 */
[----:B------:R-:W4:Y:S04]  /*17e80*/  LDL R149, [R1+0x980] ;  /* 0x0009800001957983 */ /* 0x000f280000100800 */
[----:B------:R-:W0:Y:S04]  /*17e90*/  LDL R4, [R1+0x99c] ;  /* 0x00099c0001047983 */ /* 0x000e280000100800 */
[----:B------:R-:W0:Y:S02]  /*17ea0*/  LDL R5, [R1+0x9a0] ;  /* 0x0009a00001057983 */ /* 0x000e240000100800 */
[----:B0-----:R-:W-:-:S04]  /*17eb0*/  @P1 LOP3.LUT R5, R5, R4, RZ, 0x3c, !PT ;  /* 0x0000000405051212 */ /* 0x001fc800078e3cff */
[----:B------:R-:W-:-:S04]  /*17ec0*/  @P1 LOP3.LUT R4, R5, R4, RZ, 0x3c, !PT ;  /* 0x0000000405041212 */ /* 0x000fc800078e3cff */
[----:B------:R-:W-:-:S05]  /*17ed0*/  @P1 LOP3.LUT R5, R5, R4, RZ, 0x3c, !PT ;  /* 0x0000000405051212 */ /* 0x000fca00078e3cff */
[----:B------:R0:W2:Y:S04]  /*17ee0*/  @P1 LDG.E.U8 R240, desc[UR16][R4.64] ;  /* 0x0000001004f01981 */ /* 0x0000a8000c1e1100 */
        /* <DEDUP_REMOVED lines=9> */
[----:B------:R-:W-:Y:S02]  /*17f80*/  ISETP.GT.AND P2, PT, R2, 0xb, PT ;  /* 0x0000000b0200780c */ /* 0x000fe40003f44270 */
[----:B------:R-:W-:-:S11]  /*17f90*/  PRMT R9, RZ, 0x7610, R9 ;  /* 0x00007610ff097816 */ /* 0x000fd60000000009 */
        /* <DEDUP_REMOVED lines=14> */
[----:B----4-:R-:W-:Y:S02]  /*18080*/  @P4 IMAD.MOV.U32 R4, RZ, RZ, R149 ;  /* 0x000000ffff044224 */ /* 0x010fe400078e0095 */
[----:B---3--:R-:W-:Y:S01]  /*18090*/  @P4 IMAD.MOV.U32 R5, RZ, RZ, R151 ;  /* 0x000000ffff054224 */ /* 0x008fe200078e0097 */
[----:B------:R-:W-:Y:S01]  /*180a0*/  ISETP.GT.AND P1, PT, R2, 0xe, PT ;  /* 0x0000000e0200780c */ /* 0x000fe20003f24270 */
[----:B------:R-:W3:Y:S04]  /*180b0*/  LDL R151, [R1+0x954] ;  /* 0x0009540001977983 */ /* 0x000ee80000100800 */
[----:B------:R0:W4:Y:S01]  /*180c0*/  @P4 LDG.E.U8 R239, desc[UR16][R4.64] ;  /* 0x0000001004ef4981 */ /* 0x000122000c1e1100 */
[----:B------:R-:W-:-:S02]  /*180d0*/  PRMT R7, RZ, 0x7610, R7 ;  /* 0x00007610ff077816 */ /* 0x000fc40000000007 */
[----:B------:R-:W-:Y:S01]  /*180e0*/  ISETP.GT.AND P0, PT, R2, 0xf, PT ;  /* 0x0000000f0200780c */ /* 0x000fe20003f04270 */
[----:B------:R-:W2:Y:S04]  /*180f0*/  LDL R149, [R1+0x958] ;  /* 0x0009580001957983 */ /* 0x000ea80000100800 */
[----:B------:R-:W0:Y:S04]  /*18100*/  LDL R4, [R1+0x974] ;  /* 0x0009740001047983 */ /* 0x000e280000100800 */
[----:B------:R-:W0:Y:S02]  /*18110*/  LDL R5, [R1+0x978] ;  /* 0x0009780001057983 */ /* 0x000e240000100800 */
[----:B0-----:R-:W-:-:S04]  /*18120*/  @P1 LOP3.LUT R5, R5, R4, RZ, 0x3c, !PT ;  /* 0x0000000405051212 */ /* 0x001fc800078e3cff */
[----:B------:R-:W-:-:S04]  /*18130*/  @P1 LOP3.LUT R4, R5, R4, RZ, 0x3c, !PT ;  /* 0x0000000405041212 */ /* 0x000fc800078e3cff */
[----:B------:R-:W-:-:S05]  /*18140*/  @P1 LOP3.LUT R5, R5, R4, RZ, 0x3c, !PT ;  /* 0x0000000405051212 */ /* 0x000fca00078e3cff */
[----:B------:R0:W4:Y:S04]  /*18150*/  @P1 LDG.E.U8 R7, desc[UR16][R4.64] ;  /* 0x0000001004071981 */ /* 0x000128000c1e1100 */
[----:B------:R-:W0:Y:S04]  /*18160*/  LDL R4, [R1+0x96c] ;  /* 0x00096c0001047983 */ /* 0x000e280000100800 */
[----:B------:R-:W0:Y:S01]  /*18170*/  LDL R5, [R1+0x970] ;  /* 0x0009700001057983 */ /* 0x000e220000100800 */
[----:B------:R-:W-:Y:S02]  /*18180*/  PRMT R8, RZ, 0x7610, R8 ;  /* 0x00007610ff087816 */ /* 0x000fe40000000008 */
[----:B0-----:R-:W-:-:S04]  /*18190*/  @P0 LOP3.LUT R5, R5, R4, RZ, 0x3c, !PT ;  /* 0x0000000405050212 */ /* 0x001fc800078e3cff */
[----:B------:R-:W-:-:S04]  /*181a0*/  @P0 LOP3.LUT R4, R5, R4, RZ, 0x3c, !PT ;  /* 0x0000000405040212 */ /* 0x000fc800078e3cff */
[----:B------:R-:W-:-:S05]  /*181b0*/  @P0 LOP3.LUT R5, R5, R4, RZ, 0x3c, !PT ;  /* 0x0000000405050212 */ /* 0x000fca00078e3cff */
[----:B------:R0:W4:Y:S04]  /*181c0*/  @P0 LDG.E.U8 R8, desc[UR16][R4.64] ;  /* 0x0000001004080981 */ /* 0x000128000c1e1100 */
[----:B------:R-:W0:Y:S04]  /*181d0*/  LDL R4, [R1+0x964] ;  /* 0x0009640001047983 */ /* 0x000e280000100800 */
[----:B------:R-:W0:Y:S01]  /*181e0*/  LDL R5, [R1+0x968] ;  /* 0x0009680001057983 */ /* 0x000e220000100800 */
[----:B------:R-:W-:Y:S02]  /*181f0*/  ISETP.GT.AND P2, PT, R2, 0x10, PT ;  /* 0x000000100200780c */ /* 0x000fe40003f44270 */
[----:B------:R-:W-:-:S11]  /*18200*/  PRMT R238, RZ, 0x7610, R238 ;  /* 0x00007610ffee7816 */ /* 0x000fd600000000ee */
[----:B0-----:R-:W-:-:S04]  /*18210*/  @P2 LOP3.LUT R5, R5, R4, RZ, 0x3c, !PT ;  /* 0x0000000405052212 */ /* 0x001fc800078e3cff */
[----:B------:R-:W-:-:S04]  /*18220*/  @P2 LOP3.LUT R4, R5, R4, RZ, 0x3c, !PT ;  /* 0x0000000405042212 */ /* 0x000fc800078e3cff */
[----:B------:R-:W-:-:S05]  /*18230*/  @P2 LOP3.LUT R5, R5, R4, RZ, 0x3c, !PT ;  /* 0x0000000405052212 */ /* 0x000fca00078e3cff */
[----:B------:R0:W4:Y:S04]  /*18240*/  @P2 LDG.E.U8 R238, desc[UR16][R4.64] ;  /* 0x0000001004ee2981 */ /* 0x000128000c1e1100 */
        /* <DEDUP_REMOVED lines=9> */
[----:B------:R2:W4:Y:S02]  /*182e0*/  @P3 LDG.E.U8 R242, desc[UR16][R4.64] ;  /* 0x0000001004f23981 */ /* 0x000524000c1e1100 */
[----:B--2---:R-:W-:Y:S02]  /*182f0*/  @P4 IMAD.MOV.U32 R4, RZ, RZ, R149 ;  /* 0x000000ffff044224 */ /* 0x004fe400078e0095 */
[----:B---3--:R-:W-:Y:S01]  /*18300*/  @P4 IMAD.MOV.U32 R5, RZ, RZ, R151 ;  /* 0x000000ffff054224 */ /* 0x008fe200078e0097 */
[----:B------:R-:W-:Y:S01]  /*18310*/  ISETP.GT.AND P1, PT, R2, 0x13, PT ;  /* 0x000000130200780c */ /* 0x000fe20003f24270 */
[----:B------:R-:W2:Y:S04]  /*18320*/  LDL R151, [R1+0x92c] ;  /* 0x00092c0001977983 */ /* 0x000ea80000100800 */
[----:B------:R0:W3:Y:S01]  /*18330*/  @P4 LDG.E.U8 R246, desc[UR16][R4.64] ;  /* 0x0000001004f64981 */ /* 0x0000e2000c1e1100 */
        /* <DEDUP_REMOVED lines=8> */
[----:B------:R0:W3:Y:S04]  /*183c0*/  @P1 LDG.E.U8 R231, desc[UR16][R4.64] ;  /* 0x0000001004e71981 */ /* 0x0000e8000c1e1100 */
[----:B------:R-:W0:Y:S04]  /*183d0*/  LDL R4, [R1+0x944] ;  /* 0x0009440001047983 */ /* 0x000e280000100800 */
[----:B------:R-:W0:Y:S01]  /*183e0*/  LDL R5, [R1+0x948] ;  /* 0x0009480001057983 */ /* 0x000e220000100800 */
[----:B------:R-:W-:Y:S02]  /*183f0*/  PRMT R234, RZ, 0x7610, R234 ;  /* 0x00007610ffea7816 */ /* 0x000fe400000000ea */
[----:B0-----:R-:W-:-:S04]  /*18400*/  @P0 LOP3.LUT R5, R5, R4, RZ, 0x3c, !PT ;  /* 0x0000000405050212 */ /* 0x001fc800078e3cff */
[----:B------:R-:W-:-:S04]  /*18410*/  @P0 LOP3.LUT R4, R5, R4, RZ, 0x3c, !PT ;  /* 0x0000000405040212 */ /* 0x000fc800078e3cff */
[----:B------:R-:W-:-:S05]  /*18420*/  @P0 LOP3.LUT R5, R5, R4, RZ, 0x3c, !PT ;  /* 0x0000000405050212 */ /* 0x000fca00078e3cff */
[----:B------:R0:W3:Y:S04]  /*18430*/  @P0 LDG.E.U8 R234, desc[UR16][R4.64] ;  /* 0x0000001004ea0981 */ /* 0x0000e8000c1e1100 */
[----:B------:R-:W0:Y:S04]  /*18440*/  LDL R4, [R1+0x93c] ;  /* 0x00093c0001047983 */ /* 0x000e280000100800 */
[----:B------:R-:W0:Y:S01]  /*18450*/  LDL R5, [R1+0x940] ;  /* 0x0009400001057983 */ /* 0x000e220000100800 */
[----:B------:R-:W-:Y:S02]  /*18460*/  ISETP.GT.AND P2, PT, R2, 0x15, PT ;  /* 0x000000150200780c */ /* 0x000fe40003f44270 */
[----:B------:R-:W-:-:S11]  /*18470*/  PRMT R226, RZ, 0x7610, R226 ;  /* 0x00007610ffe27816 */ /* 0x000fd600000000e2 */
[----:B0-----:R-:W-:-:S04]  /*18480*/  @P2 LOP3.LUT R5, R5, R4, RZ, 0x3c, !PT ;  /* 0x0000000405052212 */ /* 0x001fc800078e3cff */
[----:B------:R-:W-:-:S04]  /*18490*/  @P2 LOP3.LUT R4, R5, R4, RZ, 0x3c, !PT ;  /* 0x0000000405042212 */ /* 0x000fc800078e3cff */
[----:B------:R-:W-:-:S05]  /*184a0*/  @P2 LOP3.LUT R5, R5, R4, RZ, 0x3c, !PT ;  /* 0x0000000405052212 */ /* 0x000fca00078e3cff */
[----:B------:R0:W3:Y:S04]  /*184b0*/  @P2 LDG.E.U8 R226, desc[UR16][R4.64] ;  /* 0x0000001004e22981 */ /* 0x0000e8000c1e1100 */
        /* <DEDUP_REMOVED lines=9> */
[----:B------:R4:W3:Y:S02]  /*18550*/  @P3 LDG.E.U8 R228, desc[UR16][R4.64] ;  /* 0x0000001004e43981 */ /* 0x0008e4000c1e1100 */
[----:B----4-:R-:W-:Y:S02]  /*18560*/  @P4 IMAD.MOV.U32 R4, RZ, RZ, R149 ;  /* 0x000000ffff044224 */ /* 0x010fe400078e0095 */
[----:B--2---:R-:W-:Y:S01]  /*18570*/  @P4 IMAD.MOV.U32 R5, RZ, RZ, R151 ;  /* 0x000000ffff054224 */ /* 0x004fe200078e0097 */
[----:B------:R-:W-:Y:S01]  /*18580*/  ISETP.GT.AND P1, PT, R2, 0x18, PT ;  /* 0x000000180200780c */ /* 0x000fe20003f24270 */
[----:B------:R-:W2:Y:S04]  /*18590*/  LDL R151, [R1+0x904] ;  /* 0x0009040001977983 */ /* 0x000ea80000100800 */
[----:B------:R0:W4:Y:S01]  /*185a0*/  @P4 LDG.E.U8 R230, desc[UR16][R4.64] ;  /* 0x0000001004e64981 */ /* 0x000122000c1e1100 */
[----:B------:R-:W-:-:S02]  /*185b0*/  PRMT R221, RZ, 0x7610, R221 ;  /* 0x00007610ffdd7816 */ /* 0x000fc400000000dd */
[----:B------:R-:W-:Y:S01]  /*185c0*/  ISETP.GT.AND P0, PT, R2, 0x19, PT ;  /* 0x000000190200780c */ /* 0x000fe20003f04270 */
[----:B------:R-:W3:Y:S04]  /*185d0*/  LDL R149, [R1+0x908] ;  /* 0x0009080001957983 */ /* 0x000ee80000100800 */
        /* <DEDUP_REMOVED lines=31> */
[----:B---3--:R-:W-:Y:S02]  /*187d0*/  @P4 IMAD.MOV.U32 R4, RZ, RZ, R149 ;  /* 0x000000ffff044224 */ /* 0x008fe400078e0095 */
[----:B--2---:R-:W-:Y:S01]  /*187e0*/  @P4 IMAD.MOV.U32 R5, RZ, RZ, R151 ;  /* 0x000000ffff054224 */ /* 0x004fe200078e0097 */
[----:B------:R-:W-:Y:S01]  /*187f0*/  ISETP.GT.AND P1, PT, R2, 0x1d, PT ;  /* 0x0000001d0200780c */ /* 0x000fe20003f24270 */
[----:B------:R-:W2:Y:S04]  /*18800*/  LDL R151, [R1+0x8e8] ;  /* 0x0008e80001977983 */ /* 0x000ea80000100800 */
[----:B------:R0:W3:Y:S01]  /*18810*/  @P4 LDG.E.U8 R220, desc[UR16][R4.64] ;  /* 0x0000001004dc4981 */ /* 0x0000e2000c1e1100 */
[----:B------:R-:W-:-:S02]  /*18820*/  PRMT R208, RZ, 0x7610, R208 ;  /* 0x00007610ffd07816 */ /* 0x000fc400000000d0 */
[----:B------:R-:W-:Y:S01]  /*18830*/  ISETP.GT.AND P0, PT, R2, 0x1e, PT ;  /* 0x0000001e0200780c */ /* 0x000fe20003f04270 */
[----:B------:R-:W4:Y:S04]  /*18840*/  LDL R149, [R1+0x8e0] ;  /* 0x0008e00001957983 */ /* 0x000f280000100800 */
[----:B------:R-:W0:Y:S02]  /*18850*/  LDL R5, [R1+0x900] ;  /* 0x0009000001057983 */ /* 0x000e240000100800 */
[----:B0-----:R-:W-:Y:S02]  /*18860*/  @P1 IMAD.MOV.U32 R4, RZ, RZ, R5 ;  /* 0x000000ffff041224 */ /* 0x001fe400078e0005 */
[----:B------:R-:W-:-:S05]  /*18870*/  @P1 IMAD.MOV.U32 R5, RZ, RZ, R126 ;  /* 0x000000ffff051224 */ /* 0x000fca00078e007e */
[----:B------:R0:W3:Y:S04]  /*18880*/  @P1 LDG.E.U8 R208, desc[UR16][R4.64] ;  /* 0x0000001004d01981 */ /* 0x0000e8000c1e1100 */
[----:B------:R-:W0:Y:S01]  /*18890*/  LDL R5, [R1+0x8f8] ;  /* 0x0008f80001057983 */ /* 0x000e220000100800 */
[----:B------:R-:W-:Y:S02]  /*188a0*/  PRMT R210, RZ, 0x7610, R210 ;  /* 0x00007610ffd27816 */ /* 0x000fe400000000d2 */
[----:B------:R-:W-:Y:S01]  /*188b0*/  ISETP.GT.AND P2, PT, R2, 0x1f, PT ;  /* 0x0000001f0200780c */ /* 0x000fe20003f44270 */
[----:B0-----:R-:W-:Y:S02]  /*188c0*/  @P0 IMAD.MOV.U32 R4, RZ, RZ, R5 ;  /* 0x000000ffff040224 */ /* 0x001fe400078e0005 */
[----:B------:R-:W-:-:S05]  /*188d0*/  @P0 IMAD.MOV.U32 R5, RZ, RZ, R128 ;  /* 0x000000ffff050224 */ /* 0x000fca00078e0080 */
[----:B------:R0:W3:Y:S04]  /*188e0*/  @P0 LDG.E.U8 R210, desc[UR16][R4.64] ;  /* 0x0000001004d20981 */ /* 0x0000e8000c1e1100 */
[----:B------:R-:W0:Y:S01]  /*188f0*/  LDL R5, [R1+0x8f0] ;  /* 0x0008f00001057983 */ /* 0x000e220000100800 */
[C---:B------:R-:W-:Y:S02]  /*18900*/  ISETP.GT.AND P3, PT, R2.reuse, 0x20, PT ;  /* 0x000000200200780c */ /* 0x040fe40003f64270 */
[----:B------:R-:W-:Y:S02]  /*18910*/  ISETP.GT.AND P4, PT, R2, 0x21, PT ;  /* 0x000000210200780c */ /* 0x000fe40003f84270 */
[----:B------:R-:W-:Y:S02]  /*18920*/  PRMT R201, RZ, 0x7610, R201 ;  /* 0x00007610ffc97816 */ /* 0x000fe400000000c9 */
[----:B------:R-:W-:-:S02]  /*18930*/  PRMT R214, RZ, 0x7610, R214 ;  /* 0x00007610ffd67816 */ /* 0x000fc400000000d6 */
[C---:B------:R-:W-:Y:S02]  /*18940*/  ISETP.GT.AND P1, PT, R2.reuse, 0x22, PT ;  /* 0x000000220200780c */ /* 0x040fe40003f24270 */
[----:B------:R-:W-:Y:S02]  /*18950*/  PRMT R217, RZ, 0x7610, R217 ;  /* 0x00007610ffd97816 */ /* 0x000fe400000000d9 */
[----:B------:R-:W-:Y:S02]  /*18960*/  ISETP.GT.AND P0, PT, R2, 0x23, PT ;  /* 0x000000230200780c */ /* 0x000fe40003f04270 */
[----:B------:R-:W-:Y:S02]  /*18970*/  PRMT R205, RZ, 0x7610, R205 ;  /* 0x00007610ffcd7816 */ /* 0x000fe400000000cd */
[----:B------:R-:W-:Y:S02]  /*18980*/  PRMT R207, RZ, 0x7610, R207 ;  /* 0x00007610ffcf7816 */ /* 0x000fe400000000cf */
[----:B------:R-:W-:-:S02]  /*18990*/  PRMT R198, RZ, 0x7610, R198 ;  /* 0x00007610ffc67816 */ /* 0x000fc400000000c6 */
[----:B------:R-:W-:Y:S01]  /*189a0*/  PRMT R200, RZ, 0x7610, R200 ;  /* 0x00007610ffc87816 */ /* 0x000fe200000000c8 */
[----:B0-----:R-:W-:Y:S02]  /*189b0*/  @P2 IMAD.MOV.U32 R4, RZ, RZ, R5 ;  /* 0x000000ffff042224 */ /* 0x001fe400078e0005 */
[----:B------:R-:W-:-:S05]  /*189c0*/  @P2 IMAD.MOV.U32 R5, RZ, RZ, R130 ;  /* 0x000000ffff052224 */ /* 0x000fca00078e0082 */
[----:B------:R2:W3:Y:S02]  /*189d0*/  @P2 LDG.E.U8 R201, desc[UR16][R4.64] ;  /* 0x0000001004c92981 */ /* 0x0004e4000c1e1100 */
[----:B--2---:R-:W-:Y:S02]  /*189e0*/  @P3 IMAD.MOV.U32 R4, RZ, RZ, R151 ;  /* 0x000000ffff043224 */ /* 0x004fe400078e0097 */
[----:B------:R-:W-:Y:S01]  /*189f0*/  @P3 IMAD.MOV.U32 R5, RZ, RZ, R132 ;  /* 0x000000ffff053224 */ /* 0x000fe200078e0084 */
[----:B------:R-:W2:Y:S04]  /*18a00*/  LDL R151, [R1+0x894] ;  /* 0x0008940001977983 */ /* 0x000ea80000100800 */
[----:B------:R4:W3:Y:S02]  /*18a10*/  @P3 LDG.E.U8 R214, desc[UR16][R4.64] ;  /* 0x0000001004d63981 */ /* 0x0008e4000c1e1100 */
[----:B----4-:R-:W-:-:S02]  /*18a20*/  @P4 IMAD.MOV.U32 R4, RZ, RZ, R149 ;  /* 0x000000ffff044224 */ /* 0x010fc400078e0095 */
[----:B------:R-:W4:Y:S01]  /*18a30*/  LDL R149, [R1+0x88c] ;  /* 0x00088c0001957983 */ /* 0x000f220000100800 */
[----:B------:R-:W-:Y:S01]  /*18a40*/  @P4 IMAD.MOV.U32 R5, RZ, RZ, R134 ;  /* 0x000000ffff054224 */ /* 0x000fe200078e0086 */
[----:B------:R-:W-:-:S04]  /*18a50*/  ISETP.GT.AND P2, PT, R2, 0x24, PT ;  /* 0x000000240200780c */ /* 0x000fc80003f44270 */
[----:B------:R0:W3:Y:S01]  /*18a60*/  @P4 LDG.E.U8 R217, desc[UR16][R4.64] ;  /* 0x0000001004d94981 */ /* 0x0000e2000c1e1100 */
[----:B------:R-:W-:Y:S01]  /*18a70*/  ISETP.GT.AND P3, PT, R2, 0x25, PT ;  /* 0x000000250200780c */ /* 0x000fe20003f64270 */
[----:B0-----:R-:W-:Y:S02]  /*18a80*/  @P1 IMAD.MOV.U32 R4, RZ, RZ, R125 ;  /* 0x000000ffff041224 */ /* 0x001fe400078e007d */
[----:B------:R-:W-:-:S05]  /*18a90*/  @P1 IMAD.MOV.U32 R5, RZ, RZ, R136 ;  /* 0x000000ffff051224 */ /* 0x000fca00078e0088 */
        /* <DEDUP_REMOVED lines=9> */
[----:B------:R-:W-:Y:S02]  /*18b30*/  PRMT R204, RZ, 0x7610, R204 ;  /* 0x00007610ffcc7816 */ /* 0x000fe400000000cc */
        /* <DEDUP_REMOVED lines=14> */
[----:B------:R-:W-:Y:S02]  /*18c20*/  ISETP.GT.AND P4, PT, R2, 0x2b, PT ;  /* 0x0000002b0200780c */ /* 0x000fe40003f84270 */
[----:B------:R-:W-:Y:S01]  /*18c30*/  PRMT R191, RZ, 0x7610, R191 ;  /* 0x00007610ffbf7816 */ /* 0x000fe200000000bf */
[----:B0-----:R-:W-:Y:S02]  /*18c40*/  @P0 IMAD.MOV.U32 R4, RZ, RZ, R137 ;  /* 0x000000ffff040224 */ /* 0x001fe400078e0089 */
[----:B------:R-:W-:-:S05]  /*18c50*/  @P0 IMAD.MOV.U32 R5, RZ, RZ, R148 ;  /* 0x000000ffff050224 */ /* 0x000fca00078e0094 */
[----:B------:R0:W3:Y:S01]  /*18c60*/  @P0 LDG.E.U8 R197, desc[UR16][R4.64] ;  /* 0x0000001004c50981 */ /* 0x0000e2000c1e1100 */
[----:B------:R-:W-:Y:S01]  /*18c70*/  PRMT R194, RZ, 0x7610, R194 ;  /* 0x00007610ffc27816 */ /* 0x000fe200000000c2 */
[----:B0-----:R-:W-:Y:S02]  /*18c80*/  @P2 IMAD.MOV.U32 R4, RZ, RZ, R139 ;  /* 0x000000ffff042224 */ /* 0x001fe400078e008b */
[----:B------:R-:W-:-:S05]  /*18c90*/  @P2 IMAD.MOV.U32 R5, RZ, RZ, R150 ;  /* 0x000000ffff052224 */ /* 0x000fca00078e0096 */
[----:B------:R0:W3:Y:S01]  /*18ca0*/  @P2 LDG.E.U8 R191, desc[UR16][R4.64] ;  /* 0x0000001004bf2981 */ /* 0x0000e2000c1e1100 */
[----:B------:R-:W-:Y:S01]  /*18cb0*/  PRMT R195, RZ, 0x7610, R195 ;  /* 0x00007610ffc37816 */ /* 0x000fe200000000c3 */
[----:B0-----:R-:W-:Y:S02]  /*18cc0*/  @P3 IMAD.MOV.U32 R4, RZ, RZ, R141 ;  /* 0x000000ffff043224 */ /* 0x001fe400078e008d */
[----:B--2---:R-:W-:-:S05]  /*18cd0*/  @P3 IMAD.MOV.U32 R5, RZ, RZ, R151 ;  /* 0x000000ffff053224 */ /* 0x004fca00078e0097 */
[----:B------:R0:W2:Y:S02]  /*18ce0*/  @P3 LDG.E.U8 R194, desc[UR16][R4.64] ;  /* 0x0000001004c23981 */ /* 0x0000a4000c1e1100 */
[----:B0-----:R-:W-:Y:S02]  /*18cf0*/  @P4 IMAD.MOV.U32 R4, RZ, RZ, R143 ;  /* 0x000000ffff044224 */ /* 0x001fe400078e008f */
[----:B----4-:R-:W-:Y:S02]  /*18d00*/  @P4 IMAD.MOV.U32 R5, RZ, RZ, R149 ;  /* 0x000000ffff054224 */ /* 0x010fe400078e0095 */
[----:B------:R-:W4:Y:S04]  /*18d10*/  LDL.LU R149, [R1+0x878] ;  /* 0x0008780001957983 */ /* 0x000f280000300800 */
[----:B------:R-:W3:Y:S04]  /*18d20*/  LDL.LU R151, [R1+0x870] ;  /* 0x0008700001977983 */ /* 0x000ee80000300800 */
[----:B------:R0:W2:Y:S04]  /*18d30*/  @P4 LDG.E.U8 R195, desc[UR16][R4.64] ;  /* 0x0000001004c34981 */ /* 0x0000a8000c1e1100 */
[----:B------:R-:W4:Y:S01]  /*18d40*/  LDL R5, [R1+0x884] ;  /* 0x0008840001057983 */ /* 0x000f220000100800 */
[----:B------:R-:W-:-:S02]  /*18d50*/  ISETP.GT.AND P1, PT, R2, 0x2c, PT ;  /* 0x0000002c0200780c */ /* 0x000fc40003f24270 */
[----:B------:R-:W-:-:S11]  /*18d60*/  PRMT R186, RZ, 0x7610, R186 ;  /* 0x00007610ffba7816 */ /* 0x000fd600000000ba */
[----:B0-----:R-:W-:Y:S01]  /*18d70*/  @P1 IMAD.MOV.U32 R4, RZ, RZ, R145 ;  /* 0x000000ffff041224 */ /* 0x001fe200078e0091 */
[----:B------:R-:W-:-:S04]  /*18d80*/  ISETP.GT.AND P0, PT, R2, 0x2d, PT ;  /* 0x0000002d0200780c */ /* 0x000fc80003f04270 */
[----:B----4-:R0:W4:Y:S04]  /*18d90*/  @P1 LDG.E.U8 R186, desc[UR16][R4.64] ;  /* 0x0000001004ba1981 */ /* 0x010128000c1e1100 */
[----:B------:R-:W3:Y:S01]  /*18da0*/  LDL R5, [R1+0x87c] ;  /* 0x00087c0001057983 */ /* 0x000ee20000100800 */
[----:B------:R-:W-:-:S04]  /*18db0*/  PRMT R188, RZ, 0x7610, R188 ;  /* 0x00007610ffbc7816 */ /* 0x000fc800000000bc */
[----:B0-----:R-:W-:Y:S01]  /*18dc0*/  @P0 IMAD.MOV.U32 R4, RZ, RZ, R147 ;  /* 0x000000ffff040224 */ /* 0x001fe200078e0093 */
[C---:B------:R-:W-:Y:S02]  /*18dd0*/  ISETP.GT.AND P2, PT, R2.reuse, 0x2e, PT ;  /* 0x0000002e0200780c */ /* 0x040fe40003f44270 */
[----:B------:R-:W-:Y:S02]  /*18de0*/  ISETP.GT.AND P3, PT, R2, 0x2f, PT ;  /* 0x0000002f0200780c */ /* 0x000fe40003f64270 */
[----:B---3--:R0:W3:Y:S04]  /*18df0*/  @P0 LDG.E.U8 R188, desc[UR16][R4.64] ;  /* 0x0000001004bc0981 */ /* 0x0080e8000c1e1100 */
[----:B------:R-:W2:Y:S01]  /*18e00*/  LDL R5, [R1+0x874] ;  /* 0x0008740001057983 */ /* 0x000ea20000100800 */
[----:B------:R-:W-:-:S04]  /*18e10*/  PRMT R180, RZ, 0x7610, R180 ;  /* 0x00007610ffb47816 */ /* 0x000fc800000000b4 */
[----:B0-----:R-:W-:-:S05]  /*18e20*/  @P2 IMAD.MOV.U32 R4, RZ, RZ, R149 ;  /* 0x000000ffff042224 */ /* 0x001fca00078e0095 */
[----:B--2---:R0:W2:Y:S04]  /*18e30*/  @P2 LDG.E.U8 R180, desc[UR16][R4.64] ;  /* 0x0000001004b42981 */ /* 0x0040a8000c1e1100 */
[----:B------:R-:W4:Y:S01]  /*18e40*/  LDL R5, [R1+0x86c] ;  /* 0x00086c0001057983 */ /* 0x000f220000100800 */
[----:B0-----:R-:W-:-:S03]  /*18e50*/  @P3 IMAD.MOV.U32 R4, RZ, RZ, R151 ;  /* 0x000000ffff043224 */ /* 0x001fc600078e0097 */
[----:B------:R0:W-:Y:S04]  /*18e60*/  STL.64 [R1+0x10a0], R150 ;  /* 0x0010a09601007387 */ /* 0x0001e80000100a00 */
[----:B0-----:R-:W3:Y:S04]  /*18e70*/  LDL R150, [R1+0x83c] ;  /* 0x00083c0001967983 */ /* 0x001ee80000100800 */
[----:B------:R-:W2:Y:S04]  /*18e80*/  LDL R151, [R1+0x840] ;  /* 0x0008400001977983 */ /* 0x000ea80000100800 */
        /* <DEDUP_REMOVED lines=15> */
[----:B------:R-:W-:Y:S04]  /*18f80*/  STL.64 [R1+0x1070], R138 ;  /* 0x0010708a01007387 */ /* 0x000fe80000100a00 */
        /* <DEDUP_REMOVED lines=52> */
[----:B------:R0:W-:Y:S04]  /*192d0*/  STL.64 [R1+0xec8], R32 ;  /* 0x000ec82001007387 */ /* 0x0001e80000100a00 */
[----:B------:R1:W-:Y:S04]  /*192e0*/  STL.64 [R1+0xec0], R30 ;  /* 0x000ec01e01007387 */ /* 0x0003e80000100a00 */
[----:B------:R2:W-:Y:S04]  /*192f0*/  STL.64 [R1+0xeb8], R28 ;  /* 0x000eb81c01007387 */ /* 0x0005e80000100a00 */
[----:B------:R2:W-:Y:S04]  /*19300*/  STL.64 [R1+0xeb0], R26 ;  /* 0x000eb01a01007387 */ /* 0x0005e80000100a00 */
[----:B------:R2:W-:Y:S04]  /*19310*/  STL.64 [R1+0xea8], R24 ;  /* 0x000ea81801007387 */ /* 0x0005e80000100a00 */
[----:B0-----:R-:W2:Y:S04]  /*19320*/  LDL R32, [R1+0x838] ;  /* 0x0008380001207983 */ /* 0x001ea80000100800 */
[----:B------:R-:W2:Y:S04]  /*19330*/  LDL R38, [R1+0x834] ;  /* 0x0008340001267983 */ /* 0x000ea80000100800 */
[----:B------:R-:W2:Y:S04]  /*19340*/  LDL R37, [R1+0x82c] ;  /* 0x00082c0001257983 */ /* 0x000ea80000100800 */
[----:B------:R-:W2:Y:S04]  /*19350*/  LDL R35, [R1+0x830] ;  /* 0x0008300001237983 */ /* 0x000ea80000100800 */
[----:B------:R-:W2:Y:S04]  /*19360*/  LDL R44, [R1+0x824] ;  /* 0x00082400012c7983 */ /* 0x000ea80000100800 */
[----:B------:R-:W2:Y:S04]  /*19370*/  LDL R43, [R1+0x828] ;  /* 0x00082800012b7983 */ /* 0x000ea80000100800 */
[----:B------:R-:W2:Y:S04]  /*19380*/  LDL R40, [R1+0x81c] ;  /* 0x00081c0001287983 */ /* 0x000ea80000100800 */
[----:B------:R-:W2:Y:S04]  /*19390*/  LDL R36, [R1+0x820] ;  /* 0x0008200001247983 */ /* 0x000ea80000100800 */
[----:B-1----:R-:W2:Y:S01]  /*193a0*/  LDL R30, [R1+0x818] ;  /* 0x00081800011e7983 */ /* 0x002ea20000100800 */
[----:B------:R-:W-:-:S02]  /*193b0*/  ISETP.GT.AND P4, PT, R2, 0x30, PT ;  /* 0x000000300200780c */ /* 0x000fc40003f84270 */
[----:B------:R-:W-:Y:S01]  /*193c0*/  PRMT R183, RZ, 0x7610, R183 ;  /* 0x00007610ffb77816 */ /* 0x000fe200000000b7 */
[----:B------:R-:W2:Y:S01]  /*193d0*/  LDL R34, [R1+0x814] ;  /* 0x0008140001227983 */ /* 0x000ea20000100800 */
[C---:B------:R-:W-:Y:S02]  /*193e0*/  ISETP.GT.AND P0, PT, R2.reuse, 0x31, PT ;  /* 0x000000310200780c */ /* 0x040fe40003f04270 */
[----:B------:R-:W-:Y:S01]  /*193f0*/  PRMT R193, RZ, 0x7610, R193 ;  /* 0x00007610ffc17816 */ /* 0x000fe200000000c1 */
[----:B------:R-:W2:Y:S01]  /*19400*/  LDL R42, [R1+0x80c] ;  /* 0x00080c00012a7983 */ /* 0x000ea20000100800 */
[----:B------:R-:W-:-:S03]  /*19410*/  ISETP.GT.AND P1, PT, R2, 0x32, PT ;  /* 0x000000320200780c */ /* 0x000fc60003f24270 */
[----:B----4-:R3:W4:Y:S01]  /*19420*/  @P3 LDG.E.U8 R183, desc[UR16][R4.64] ;  /* 0x0000001004b73981 */ /* 0x010722000c1e1100 */
[----:B------:R-:W-:Y:S02]  /*19430*/  PRMT R182, RZ, 0x7610, R182 ;  /* 0x00007610ffb67816 */ /* 0x000fe400000000b6 */
[----:B------:R-:W-:Y:S01]  /*19440*/  ISETP.GT.AND P2, PT, R2, 0x33, PT ;  /* 0x000000330200780c */ /* 0x000fe20003f44270 */
[----:B------:R-:W4:Y:S01]  /*19450*/  LDL R39, [R1+0x810] ;  /* 0x0008100001277983 */ /* 0x000f220000100800 */
[----:B------:R-:W-:Y:S02]  /*19460*/  PRMT R185, RZ, 0x7610, R185 ;  /* 0x00007610ffb97816 */ /* 0x000fe400000000b9 */
[----:B------:R-:W-:Y:S01]  /*19470*/  PRMT R178, RZ, 0x7610, R178 ;  /* 0x00007610ffb27816 */ /* 0x000fe200000000b2 */
[----:B------:R-:W4:Y:S01]  /*19480*/  LDL R46, [R1+0x644] ;  /* 0x00064400012e7983 */ /* 0x000f220000100800 */
[----:B------:R-:W-:Y:S02]  /*19490*/  PRMT R176, RZ, 0x7610, R176 ;  /* 0x00007610ffb07816 */ /* 0x000fe400000000b0 */
[----:B------:R-:W-:Y:S01]  /*194a0*/  PRMT R174, RZ, 0x7610, R174 ;  /* 0x00007610ffae7816 */ /* 0x000fe200000000ae */
[----:B------:R-:W4:Y:S01]  /*194b0*/  LDL R45, [R1+0x648] ;  /* 0x00064800012d7983 */ /* 0x000f220000100800 */
[----:B---3--:R-:W-:Y:S01]  /*194c0*/  @P4 IMAD.MOV.U32 R5, RZ, RZ, R140 ;  /* 0x000000ffff054224 */ /* 0x008fe200078e008c */
[----:B------:R-:W-:-:S02]  /*194d0*/  PRMT R172, RZ, 0x7610, R172 ;  /* 0x00007610ffac7816 */ /* 0x000fc400000000ac */
[----:B------:R-:W3:Y:S01]  /*194e0*/  LDL R48, [R1+0xdd4] ;  /* 0x000dd40001307983 */ /* 0x000ee20000100800 */
[----:B--2---:R-:W-:Y:S01]  /*194f0*/  @P4 IMAD.MOV.U32 R4, RZ, RZ, R141 ;  /* 0x000000ffff044224 */ /* 0x004fe200078e008d */
[----:B------:R-:W-:Y:S02]  /*19500*/  PRMT R170, RZ, 0x7610, R170 ;  /* 0x00007610ffaa7816 */ /* 0x000fe400000000aa */
[----:B------:R-:W2:Y:S04]  /*19510*/  LDL R47, [R1+0xd94] ;  /* 0x000d9400012f7983 */ /* 0x000ea80000100800 */
[----:B------:R0:W3:Y:S02]  /*19520*/  @P4 LDG.E.U8 R193, desc[UR16][R4.64] ;  /* 0x0000001004c14981 */ /* 0x0000e4000c1e1100 */
[----:B0-----:R-:W-:-:S02]  /*19530*/  @P0 IMAD.MOV.U32 R4, RZ, RZ, R143 ;  /* 0x000000ffff040224 */ /* 0x001fc400078e008f */
[----:B------:R-:W-:-:S05]  /*19540*/  @P0 IMAD.MOV.U32 R5, RZ, RZ, R142 ;  /* 0x000000ffff050224 */ /* 0x000fca00078e008e */
[----:B------:R0:W2:Y:S01]  /*19550*/  @P0 LDG.E.U8 R182, desc[UR16][R4.64] ;  /* 0x0000001004b60981 */ /* 0x0000a2000c1e1100 */
[----:B------:R-:W-:Y:S01]  /*19560*/  ISETP.GT.AND P0, PT, R2, 0x34, PT ;  /* 0x000000340200780c */ /* 0x000fe20003f04270 */
[----:B0-----:R-:W-:Y:S02]  /*19570*/  @P1 IMAD.MOV.U32 R4, RZ, RZ, R145 ;  /* 0x000000ffff041224 */ /* 0x001fe400078e0091 */
[----:B------:R-:W-:-:S05]  /*19580*/  @P1 IMAD.MOV.U32 R5, RZ, RZ, R144 ;  /* 0x000000ffff051224 */ /* 0x000fca00078e0090 */
[----:B------:R0:W2:Y:S01]  /*19590*/  @P1 LDG.E.U8 R185, desc[UR16][R4.64] ;  /* 0x0000001004b91981 */ /* 0x0000a2000c1e1100 */
[----:B------:R-:W-:Y:S01]  /*195a0*/  ISETP.GT.AND P1, PT, R2, 0x35, PT ;  /* 0x000000350200780c */ /* 0x000fe20003f24270 */
[----:B0-----:R-:W-:Y:S02]  /*195b0*/  @P2 IMAD.MOV.U32 R4, RZ, RZ, R147 ;  /* 0x000000ffff042224 */ /* 0x001fe400078e0093 */
[----:B------:R-:W-:-:S05]  /*195c0*/  @P2 IMAD.MOV.U32 R5, RZ, RZ, R146 ;  /* 0x000000ffff052224 */ /* 0x000fca00078e0092 */
[----:B------:R0:W3:Y:S02]  /*195d0*/  @P2 LDG.E.U8 R178, desc[UR16][R4.64] ;  /* 0x0000001004b22981 */ /* 0x0000e4000c1e1100 */
[----:B0-----:R-:W-:Y:S02]  /*195e0*/  @P0 IMAD.MOV.U32 R4, RZ, RZ, R149 ;  /* 0x000000ffff040224 */ /* 0x001fe400078e0095 */
[----:B------:R-:W-:-:S05]  /*195f0*/  @P0 IMAD.MOV.U32 R5, RZ, RZ, R148 ;  /* 0x000000ffff050224 */ /* 0x000fca00078e0094 */
[----:B------:R0:W2:Y:S01]  /*19600*/  @P0 LDG.E.U8 R176, desc[UR16][R4.64] ;  /* 0x0000001004b00981 */ /* 0x0000a2000c1e1100 */
[----:B------:R-:W-:Y:S01]  /*19610*/  ISETP.GT.AND P0, PT, R2, 0x36, PT ;  /* 0x000000360200780c */ /* 0x000fe20003f04270 */
[----:B0-----:R-:W-:Y:S02]  /*19620*/  @P1 IMAD.MOV.U32 R4, RZ, RZ, R151 ;  /* 0x000000ffff041224 */ /* 0x001fe400078e0097 */
[----:B------:R-:W-:-:S05]  /*19630*/  @P1 IMAD.MOV.U32 R5, RZ, RZ, R150 ;  /* 0x000000ffff051224 */ /* 0x000fca00078e0096 */
[----:B------:R0:W2:Y:S01]  /*19640*/  @P1 LDG.E.U8 R174, desc[UR16][R4.64] ;  /* 0x0000001004ae1981 */ /* 0x0000a2000c1e1100 */
[----:B------:R-:W-:Y:S02]  /*19650*/  ISETP.GT.AND P1, PT, R2, 0x37, PT ;  /* 0x000000370200780c */ /* 0x000fe40003f24270 */
[----:B------:R-:W-:Y:S02]  /*19660*/  PRMT R168, RZ, 0x7610, R168 ;  /* 0x00007610ffa87816 */ /* 0x000fe400000000a8 */
[----:B------:R-:W-:Y:S01]  /*19670*/  PRMT R166, RZ, 0x7610, R166 ;  /* 0x00007610ffa67816 */ /* 0x000fe200000000a6 */
[----:B0-----:R-:W-:Y:S02]  /*19680*/  @P0 IMAD.MOV.U32 R4, RZ, RZ, R32 ;  /* 0x000000ffff040224 */ /* 0x001fe400078e0020 */
[----:B------:R-:W3:Y:S01]  /*19690*/  LDL R32, [R1+0x808] ;  /* 0x0008080001207983 */ /* 0x000ee20000100800 */
[----:B------:R-:W-:-:S03]  /*196a0*/  @P0 IMAD.MOV.U32 R5, RZ, RZ, R38 ;  /* 0x000000ffff050224 */ /* 0x000fc600078e0026 */
[----:B------:R-:W2:Y:S04]  /*196b0*/  LDL R38, [R1+0x804] ;  /* 0x0008040001267983 */ /* 0x000ea80000100800 */
[----:B------:R0:W2:Y:S01]  /*196c0*/  @P0 LDG.E.U8 R172, desc[UR16][R4.64] ;  /* 0x0000001004ac0981 */ /* 0x0000a2000c1e1100 */
[C---:B------:R-:W-:Y:S01]  /*196d0*/  ISETP.GT.AND P0, PT, R2.reuse, 0x38, PT ;  /* 0x000000380200780c */ /* 0x040fe20003f04270 */
[----:B0-----:R-:W-:Y:S02]  /*196e0*/  @P1 IMAD.MOV.U32 R4, RZ, RZ, R35 ;  /* 0x000000ffff041224 */ /* 0x001fe400078e0023 */
[----:B------:R-:W-:Y:S01]  /*196f0*/  @P1 IMAD.MOV.U32 R5, RZ, RZ, R37 ;  /* 0x000000ffff051224 */ /* 0x000fe200078e0025 */
[----:B------:R-:W2:Y:S04]  /*19700*/  LDL R35, [R1+0x800] ;  /* 0x0008000001237983 */ /* 0x000ea80000100800 */
[----:B------:R-:W2:Y:S04]  /*19710*/  LDL R37, [R1+0x7fc] ;  /* 0x0007fc0001257983 */ /* 0x000ea80000100800 */
[----:B------:R0:W2:Y:S01]  /*19720*/  @P1 LDG.E.U8 R170, desc[UR16][R4.64] ;  /* 0x0000001004aa1981 */ /* 0x0000a2000c1e1100 */
[----:B------:R-:W-:Y:S01]  /*19730*/  ISETP.GT.AND P1, PT, R2, 0x39, PT ;  /* 0x000000390200780c */ /* 0x000fe20003f24270 */
[----:B0-----:R-:W-:-:S02]  /*19740*/  @P0 IMAD.MOV.U32 R4, RZ, RZ, R43 ;  /* 0x000000ffff040224 */ /* 0x001fc400078e002b */
        /* <DEDUP_REMOVED lines=9> */
[----:B------:R0:W2:Y:S02]  /*197e0*/  @P1 LDG.E.U8 R166, desc[UR16][R4.64] ;  /* 0x0000001004a61981 */ /* 0x0000a4000c1e1100 */
[----:B0-----:R-:W-:-:S02]  /*197f0*/  @P0 IMAD.MOV.U32 R4, RZ, RZ, R30 ;  /* 0x000000ffff040224 */ /* 0x001fc400078e001e */
[----:B------:R-:W2:Y:S01]  /*19800*/  LDL R30, [R1+0x7e8] ;  /* 0x0007e800011e7983 */ /* 0x000ea20000100800 */
[----:B------:R-:W-:Y:S01]  /*19810*/  PRMT R164, RZ, 0x7610, R164 ;  /* 0x00007610ffa47816 */ /* 0x000fe200000000a4 */
[----:B------:R-:W-:Y:S01]  /*19820*/  @P0 IMAD.MOV.U32 R5, RZ, RZ, R34 ;  /* 0x000000ffff050224 */ /* 0x000fe200078e0022 */
[C---:B------:R-:W-:Y:S01]  /*19830*/  ISETP.GT.AND P1, PT, R2.reuse, 0x3b, PT ;  /* 0x0000003b0200780c */ /* 0x040fe20003f24270 */
[----:B------:R-:W2:Y:S04]  /*19840*/  LDL R34, [R1+0x7e4] ;  /* 0x0007e40001227983 */ /* 0x000ea80000100800 */
[----:B------:R4:W2:Y:S01]  /*19850*/  @P0 LDG.E.U8 R164, desc[UR16][R4.64] ;  /* 0x0000001004a40981 */ /* 0x0008a2000c1e1100 */
[----:B------:R-:W-:Y:S02]  /*19860*/  ISETP.GT.AND P0, PT, R2, 0x3c, PT ;  /* 0x0000003c0200780c */ /* 0x000fe40003f04270 */
[----:B------:R-:W-:-:S05]  /*19870*/  PRMT R162, RZ, 0x7610, R162 ;  /* 0x00007610ffa27816 */ /* 0x000fca00000000a2 */
[----:B----4-:R-:W-:Y:S02]  /*19880*/  @P1 IMAD.MOV.U32 R4, RZ, RZ, R39 ;  /* 0x000000ffff041224 */ /* 0x010fe400078e0027 */
[----:B------:R-:W-:Y:S01]  /*19890*/  @P1 IMAD.MOV.U32 R5, RZ, RZ, R42 ;  /* 0x000000ffff051224 */ /* 0x000fe200078e002a */
[----:B------:R-:W4:Y:S04]  /*198a0*/  LDL R39, [R1+0x7e0] ;  /* 0x0007e00001277983 */ /* 0x000f280000100800 */
[----:B------:R-:W4:Y:S04]  /*198b0*/  LDL R42, [R1+0x7dc] ;  /* 0x0007dc00012a7983 */ /* 0x000f280000100800 */
[----:B------:R3:W4:Y:S01]  /*198c0*/  @P1 LDG.E.U8 R162, desc[UR16][R4.64] ;  /* 0x0000001004a21981 */ /* 0x000722000c1e1100 */
[----:B------:R-:W-:-:S02]  /*198d0*/  ISETP.GT.AND P1, PT, R2, 0x3d, PT ;  /* 0x0000003d0200780c */ /* 0x000fc40003f24270 */
[----:B------:R-:W-:Y:S02]  /*198e0*/  PRMT R160, RZ, 0x7610, R160 ;  /* 0x00007610ffa07816 */ /* 0x000fe400000000a0 */
[----:B------:R-:W-:Y:S02]  /*198f0*/  PRMT R158, RZ, 0x7610, R158 ;  /* 0x00007610ff9e7816 */ /* 0x000fe4000000009e */
[----:B------:R-:W-:Y:S02]  /*19900*/  PRMT R156, RZ, 0x7610, R156 ;  /* 0x00007610ff9c7816 */ /* 0x000fe4000000009c */
[----:B------:R-:W-:Y:S01]  /*19910*/  PRMT R154, RZ, 0x7610, R154 ;  /* 0x00007610ff9a7816 */ /* 0x000fe2000000009a */
[----:B---3--:R-:W-:Y:S02]  /*19920*/  @P0 IMAD.MOV.U32 R4, RZ, RZ, R32 ;  /* 0x000000ffff040224 */ /* 0x008fe400078e0020 */
[----:B------:R-:W3:Y:S01]  /*19930*/  LDL R32, [R1+0x7d8] ;  /* 0x0007d80001207983 */ /* 0x000ee20000100800 */
[----:B--2---:R-:W-:-:S03]  /*19940*/  @P0 IMAD.MOV.U32 R5, RZ, RZ, R38 ;  /* 0x000000ffff050224 */ /* 0x004fc600078e0026 */
[----:B------:R-:W2:Y:S04]  /*19950*/  LDL R38, [R1+0x7d4] ;  /* 0x0007d40001267983 */ /* 0x000ea80000100800 */
[----:B------:R0:W2:Y:S01]  /*19960*/  @P0 LDG.E.U8 R160, desc[UR16][R4.64] ;  /* 0x0000001004a00981 */ /* 0x0000a2000c1e1100 */
[----:B------:R-:W-:Y:S01]  /*19970*/  ISETP.GT.AND P0, PT, R2, 0x3e, PT ;  /* 0x0000003e0200780c */ /* 0x000fe20003f04270 */
[----:B0-----:R-:W-:Y:S02]  /*19980*/  @P1 IMAD.MOV.U32 R4, RZ, RZ, R35 ;  /* 0x000000ffff041224 */ /* 0x001fe400078e0023 */
[----:B------:R-:W2:Y:S01]  /*19990*/  LDL R35, [R1+0x7d0] ;  /* 0x0007d00001237983 */ /* 0x000ea20000100800 */
[----:B------:R-:W-:-:S03]  /*199a0*/  @P1 IMAD.MOV.U32 R5, RZ, RZ, R37 ;  /* 0x000000ffff051224 */ /* 0x000fc600078e0025 */
        /* <DEDUP_REMOVED lines=13> */
[----:B------:R0:W2:Y:S02]  /*19a80*/  @P1 LDG.E.U8 R154, desc[UR16][R4.64] ;  /* 0x00000010049a1981 */ /* 0x0000a4000c1e1100 */
[----:B0-----:R-:W-:Y:S02]  /*19a90*/  @P0 IMAD.MOV.U32 R4, RZ, RZ, R30 ;  /* 0x000000ffff040224 */ /* 0x001fe400078e001e */
[----:B------:R-:W2:Y:S01]  /*19aa0*/  LDL R30, [R1+0x7b8] ;  /* 0x0007b800011e7983 */ /* 0x000ea20000100800 */
[----:B------:R-:W-:Y:S01]  /*19ab0*/  PRMT R159, RZ, 0x7610, R159 ;  /* 0x00007610ff9f7816 */ /* 0x000fe2000000009f */
[----:B------:R-:W-:Y:S01]  /*19ac0*/  @P0 IMAD.MOV.U32 R5, RZ, RZ, R34 ;  /* 0x000000ffff050224 */ /* 0x000fe200078e0022 */
[C---:B------:R-:W-:Y:S01]  /*19ad0*/  ISETP.GT.AND P1, PT, R2.reuse, 0x41, PT ;  /* 0x000000410200780c */ /* 0x040fe20003f24270 */
[----:B------:R-:W2:Y:S04]  /*19ae0*/  LDL R34, [R1+0x7b4] ;  /* 0x0007b40001227983 */ /* 0x000ea80000100800 */
[----:B------:R4:W2:Y:S01]  /*19af0*/  @P0 LDG.E.U8 R159, desc[UR16][R4.64] ;  /* 0x00000010049f0981 */ /* 0x0008a2000c1e1100 */
[----:B------:R-:W-:-:S02]  /*19b00*/  ISETP.GT.AND P0, PT, R2, 0x42, PT ;  /* 0x000000420200780c */ /* 0x000fc40003f04270 */
[----:B------:R-:W-:-:S05]  /*19b10*/  PRMT R157, RZ, 0x7610, R157 ;  /* 0x00007610ff9d7816 */ /* 0x000fca000000009d */
[----:B----4-:R-:W-:Y:S02]  /*19b20*/  @P1 IMAD.MOV.U32 R4, RZ, RZ, R39 ;  /* 0x000000ffff041224 */ /* 0x010fe400078e0027 */
[----:B------:R-:W4:Y:S01]  /*19b30*/  LDL R39, [R1+0x7b0] ;  /* 0x0007b00001277983 */ /* 0x000f220000100800 */
[----:B------:R-:W-:-:S03]  /*19b40*/  @P1 IMAD.MOV.U32 R5, RZ, RZ, R42 ;  /* 0x000000ffff051224 */ /* 0x000fc600078e002a */
[----:B------:R-:W4:Y:S04]  /*19b50*/  LDL R42, [R1+0x7ac] ;  /* 0x0007ac00012a7983 */ /* 0x000f280000100800 */
[----:B------:R3:W4:Y:S01]  /*19b60*/  @P1 LDG.E.U8 R157, desc[UR16][R4.64] ;  /* 0x00000010049d1981 */ /* 0x000722000c1e1100 */
[----:B------:R-:W-:Y:S02]  /*19b70*/  ISETP.GT.AND P1, PT, R2, 0x43, PT ;  /* 0x000000430200780c */ /* 0x000fe40003f24270 */
[----:B------:R-:W-:Y:S02]  /*19b80*/  PRMT R155, RZ, 0x7610, R155 ;  /* 0x00007610ff9b7816 */ /* 0x000fe4000000009b */
[----:B------:R-:W-:Y:S02]  /*19b90*/  PRMT R153, RZ, 0x7610, R153 ;  /* 0x00007610ff997816 */ /* 0x000fe40000000099 */
[----:B------:R-:W-:-:S02]  /*19ba0*/  PRMT R152, RZ, 0x7610, R152 ;  /* 0x00007610ff987816 */ /* 0x000fc40000000098 */
        /* <DEDUP_REMOVED lines=307> */
[----:B0-----:R-:W-:Y:S01]  /*1aee0*/  @P0 IMAD.MOV.U32 R4, RZ, RZ, R43 ;  /* 0x000000ffff040224 */ /* 0x001fe200078e002b */
[----:B------:R-:W-:Y:S01]  /*1aef0*/  PRMT R33, RZ, 0x7610, R33 ;  /* 0x00007610ff217816 */ /* 0x000fe20000000021 */
[----:B------:R-:W2:Y:S01]  /*1af00*/  LDL R43, [R1+0x630] ;  /* 0x00063000012b7983 */ /* 0x000ea20000100800 */
[----:B------:R-:W-:Y:S01]  /*1af10*/  @P0 IMAD.MOV.U32 R5, RZ, RZ, R44 ;  /* 0x000000ffff050224 */ /* 0x000fe200078e002c */
[----:B------:R-:W-:-:S02]  /*1af20*/  PRMT R31, RZ, 0x7610, R31 ;  /* 0x00007610ff1f7816 */ /* 0x000fc4000000001f */
        /* <DEDUP_REMOVED lines=10> */
[----:B------:R-:W-:Y:S01]  /*1afd0*/  ISETP.GT.AND P1, PT, R2, 0x71, PT ;  /* 0x000000710200780c */ /* 0x000fe20003f24270 */
[----:B------:R-:W-:-:S02]  /*1afe0*/  @P0 IMAD.MOV.U32 R5, RZ, RZ, R34 ;  /* 0x000000ffff050224 */ /* 0x000fc400078e0022 */
[----:B------:R-:W2:Y:S04]  /*1aff0*/  LDL R34, [R1+0x634] ;  /* 0x0006340001227983 */ /* 0x000ea80000100800 */
[----:B------:R4:W2:Y:S01]  /*1b000*/  @P0 LDG.E.U8 R33, desc[UR16][R4.64] ;  /* 0x0000001004210981 */ /* 0x0008a2000c1e1100 */
[----:B------:R-:W-:-:S05]  /*1b010*/  ISETP.GT.AND P0, PT, R2, 0x72, PT ;  /* 0x000000720200780c */ /* 0x000fca0003f04270 */
[----:B----4-:R-:W-:Y:S02]  /*1b020*/  @P1 IMAD.MOV.U32 R4, RZ, RZ, R39 ;  /* 0x000000ffff041224 */ /* 0x010fe400078e0027 */
[----:B------:R-:W4:Y:S01]  /*1b030*/  LDL R39, [R1+0x624] ;  /* 0x0006240001277983 */ /* 0x000f220000100800 */
[----:B------:R-:W-:Y:S01]  /*1b040*/  @P1 IMAD.MOV.U32 R5, RZ, RZ, R42 ;  /* 0x000000ffff051224 */ /* 0x000fe200078e002a */
[----:B------:R-:W-:Y:S02]  /*1b050*/  PRMT R29, RZ, 0x7610, R29 ;  /* 0x00007610ff1d7816 */ /* 0x000fe4000000001d */
[----:B------:R-:W4:Y:S04]  /*1b060*/  LDL R42, [R1+0x61c] ;  /* 0x00061c00012a7983 */ /* 0x000f280000100800 */
[----:B------:R3:W4:Y:S01]  /*1b070*/  @P1 LDG.E.U8 R31, desc[UR16][R4.64] ;  /* 0x00000010041f1981 */ /* 0x000722000c1e1100 */
[----:B------:R-:W-:-:S02]  /*1b080*/  ISETP.GT.AND P1, PT, R2, 0x73, PT ;  /* 0x000000730200780c */ /* 0x000fc40003f24270 */
        /* <DEDUP_REMOVED lines=14> */
[C---:B------:R-:W-:Y:S01]  /*1b170*/  ISETP.GT.AND P1, PT, R2.reuse, 0x75, PT ;  /* 0x000000750200780c */ /* 0x040fe20003f24270 */
[----:B0-----:R-:W-:Y:S02]  /*1b180*/  @P0 IMAD.MOV.U32 R4, RZ, RZ, R45 ;  /* 0x000000ffff040224 */ /* 0x001fe400078e002d */
[----:B------:R-:W-:Y:S01]  /*1b190*/  @P0 IMAD.MOV.U32 R5, RZ, RZ, R46 ;  /* 0x000000ffff050224 */ /* 0x000fe200078e002e */
[----:B------:R-:W-:Y:S01]  /*1b1a0*/  PRMT R25, RZ, 0x7610, R25 ;  /* 0x00007610ff197816 */ /* 0x000fe20000000019 */
[----:B------:R-:W2:Y:S04]  /*1b1b0*/  LDL R46, [R1+0xd98] ;  /* 0x000d9800012e7983 */ /* 0x000ea80000100800 */
[----:B------:R0:W2:Y:S01]  /*1b1c0*/  @P0 LDG.E.U8 R27, desc[UR16][R4.64] ;  /* 0x00000010041b0981 */ /* 0x0000a2000c1e1100 */
[----:B------:R-:W-:-:S02]  /*1b1d0*/  ISETP.GT.AND P0, PT, R2, 0x76, PT ;  /* 0x000000760200780c */ /* 0x000fc40003f04270 */
[----:B------:R-:W-:Y:S01]  /*1b1e0*/  PRMT R24, RZ, 0x7610, R24 ;  /* 0x00007610ff187816 */ /* 0x000fe20000000018 */
[----:B------:R-:W2:Y:S01]  /*1b1f0*/  LDL R45, [R1+0xd54] ;  /* 0x000d5400012d7983 */ /* 0x000ea20000100800 */
[----:B0-----:R-:W-:-:S03]  /*1b200*/  @P1 IMAD.MOV.U32 R4, RZ, RZ, R36 ;  /* 0x000000ffff041224 */ /* 0x001fc600078e0024 */
[----:B------:R-:W2:Y:S01]  /*1b210*/  LDL R36, [R1+0x610] ;  /* 0x0006100001247983 */ /* 0x000ea20000100800 */
[----:B------:R-:W-:-:S03]  /*1b220*/  @P1 IMAD.MOV.U32 R5, RZ, RZ, R40 ;  /* 0x000000ffff051224 */ /* 0x000fc600078e0028 */
[----:B------:R-:W2:Y:S04]  /*1b230*/  LDL R40, [R1+0x60c] ;  /* 0x00060c0001287983 */ /* 0x000ea80000100800 */
[----:B------:R0:W2:Y:S02]  /*1b240*/  @P1 LDG.E.U8 R26, desc[UR16][R4.64] ;  /* 0x00000010041a1981 */ /* 0x0000a4000c1e1100 */
[----:B0-----:R-:W-:Y:S02]  /*1b250*/  @P0 IMAD.MOV.U32 R4, RZ, RZ, R30 ;  /* 0x000000ffff040224 */ /* 0x001fe400078e001e */
[----:B------:R-:W2:Y:S01]  /*1b260*/  LDL R30, [R1+0x608] ;  /* 0x00060800011e7983 */ /* 0x000ea20000100800 */
[C---:B------:R-:W-:Y:S01]  /*1b270*/  ISETP.GT.AND P1, PT, R2.reuse, 0x77, PT ;  /* 0x000000770200780c */ /* 0x040fe20003f24270 */
[----:B------:R-:W-:Y:S01]  /*1b280*/  @P0 IMAD.MOV.U32 R5, RZ, RZ, R34 ;  /* 0x000000ffff050224 */ /* 0x000fe200078e0022 */
[----:B------:R-:W-:Y:S01]  /*1b290*/  PRMT R252, RZ, 0x7610, R252 ;  /* 0x00007610fffc7816 */ /* 0x000fe200000000fc */
[----:B------:R-:W2:Y:S04]  /*1b2a0*/  LDL R34, [R1+0x604] ;  /* 0x0006040001227983 */ /* 0x000ea80000100800 */
[----:B------:R0:W2:Y:S01]  /*1b2b0*/  @P0 LDG.E.U8 R25, desc[UR16][R4.64] ;  /* 0x0000001004190981 */ /* 0x0000a2000c1e1100 */
[----:B------:R-:W-:-:S05]  /*1b2c0*/  ISETP.GT.AND P0, PT, R2, 0x78, PT ;  /* 0x000000780200780c */ /* 0x000fca0003f04270 */
[----:B0-----:R-:W-:Y:S02]  /*1b2d0*/  @P1 IMAD.MOV.U32 R4, RZ, RZ, R43 ;  /* 0x000000ffff041224 */ /* 0x001fe400078e002b */
[----:B------:R-:W-:Y:S01]  /*1b2e0*/  @P1 IMAD.MOV.U32 R5, RZ, RZ, R44 ;  /* 0x000000ffff051224 */ /* 0x000fe200078e002c */
[----:B------:R-:W-:Y:S01]  /*1b2f0*/  PRMT R251, RZ, 0x7610, R251 ;  /* 0x00007610fffb7816 */ /* 0x000fe200000000fb */
[----:B------:R-:W2:Y:S04]  /*1b300*/  LDL R44, [R1+0xd58] ;  /* 0x000d5800012c7983 */ /* 0x000ea80000100800 */
[----:B------:R4:W2:Y:S01]  /*1b310*/  @P1 LDG.E.U8 R24, desc[UR16][R4.64] ;  /* 0x0000001004181981 */ /* 0x0008a2000c1e1100 */
[----:B------:R-:W-:Y:S02]  /*1b320*/  ISETP.GT.AND P1, PT, R2, 0x79, PT ;  /* 0x000000790200780c */ /* 0x000fe40003f24270 */
[----:B------:R-:W-:Y:S01]  /*1b330*/  PRMT R250, RZ, 0x7610, R250 ;  /* 0x00007610fffa7816 */ /* 0x000fe200000000fa */
[----:B------:R-:W2:Y:S01]  /*1b340*/  LDL R43, [R1+0xd14] ;  /* 0x000d1400012b7983 */ /* 0x000ea20000100800 */
[----:B----4-:R-:W-:-:S03]  /*1b350*/  @P0 IMAD.MOV.U32 R5, RZ, RZ, R39 ;  /* 0x000000ffff050224 */ /* 0x010fc600078e0027 */
[----:B------:R-:W4:Y:S01]  /*1b360*/  LDL R39, [R1+0x5fc] ;  /* 0x0005fc0001277983 */ /* 0x000f220000100800 */
[----:B------:R-:W-:Y:S02]  /*1b370*/  LOP3.LUT R3, R3, 0xffff, RZ, 0xc0, !PT ;  /* 0x0000ffff03037812 */ /* 0x000fe400078ec0ff */
[----:B------:R-:W-:Y:S01]  /*1b380*/  PRMT R249, RZ, 0x7610, R249 ;  /* 0x00007610fff97816 */ /* 0x000fe200000000f9 */
[----:B---3--:R-:W-:Y:S02]  /*1b390*/  @P0 IMAD.MOV.U32 R4, RZ, RZ, R32 ;  /* 0x000000ffff040224 */ /* 0x008fe400078e0020 */
[----:B------:R-:W3:Y:S04]  /*1b3a0*/  LDL R32, [R1+0x600] ;  /* 0x0006000001207983 */ /* 0x000ee80000100800 */
[----:B------:R2:W3:Y:S01]  /*1b3b0*/  @P0 LDG.E.U8 R252, desc[UR16][R4.64] ;  /* 0x0000001004fc0981 */ /* 0x0004e2000c1e1100 */
[----:B------:R-:W-:Y:S01]  /*1b3c0*/  ISETP.GT.AND P0, PT, R2, 0x7a, PT ;  /* 0x0000007a0200780c */ /* 0x000fe20003f04270 */
[----:B--2---:R-:W-:-:S02]  /*1b3d0*/  @P1 IMAD.MOV.U32 R4, RZ, RZ, R38 ;  /* 0x000000ffff041224 */ /* 0x004fc400078e0026 */
[----:B------:R-:W-:Y:S01]  /*1b3e0*/  @P1 IMAD.MOV.U32 R5, RZ, RZ, R42 ;  /* 0x000000ffff051224 */ /* 0x000fe200078e002a */
[----:B------:R-:W2:Y:S04]  /*1b3f0*/  LDL R38, [R1+0x5f4] ;  /* 0x0005f40001267983 */ /* 0x000ea80000100800 */
[----:B------:R0:W2:Y:S04]  /*1b400*/  @P1 LDG.E.U8 R251, desc[UR16][R4.64] ;  /* 0x0000001004fb1981 */ /* 0x0000a8000c1e1100 */
[----:B------:R-:W2:Y:S01]  /*1b410*/  LDL R42, [R1+0xd18] ;  /* 0x000d1800012a7983 */ /* 0x000ea20000100800 */
[----:B0-----:R-:W-:-:S02]  /*1b420*/  @P0 IMAD.MOV.U32 R4, RZ, RZ, R35 ;  /* 0x000000ffff040224 */ /* 0x001fc400078e0023 */
[----:B------:R-:W-:Y:S02]  /*1b430*/  @P0 IMAD.MOV.U32 R5, RZ, RZ, R37 ;  /* 0x000000ffff050224 */ /* 0x000fe400078e0025 */
[----:B------:R-:W2:Y:S04]  /*1b440*/  LDL R37, [R1+0x5f8] ;  /* 0x0005f80001257983 */ /* 0x000ea80000100800 */
[----:B------:R0:W2:Y:S01]  /*1b450*/  @P0 LDG.E.U8 R250, desc[UR16][R4.64] ;  /* 0x0000001004fa0981 */ /* 0x0000a2000c1e1100 */
[----:B------:R-:W-:Y:S02]  /*1b460*/  ISETP.GT.AND P0, PT, R2, 0x7b, PT ;  /* 0x0000007b0200780c */ /* 0x000fe40003f04270 */
[----:B0-----:R-:W-:-:S04]  /*1b470*/  LOP3.LUT R4, R232, 0xffff, RZ, 0xc0, !PT ;  /* 0x0000ffffe8047812 */ /* 0x001fc800078ec0ff */
[----:B------:R-:W-:-:S07]  /*1b480*/  PRMT R35, R4, 0x3340, R3 ;  /* 0x0000334004237816 */ /* 0x000fce0000000003 */
[----:B------:R-:W-:Y:S02]  /*1b490*/  @P0 IMAD.MOV.U32 R4, RZ, RZ, R36 ;  /* 0x000000ffff040224 */ /* 0x000fe400078e0024 */
[----:B------:R-:W-:Y:S01]  /*1b4a0*/  @P0 IMAD.MOV.U32 R5, RZ, RZ, R40 ;  /* 0x000000ffff050224 */ /* 0x000fe200078e0028 */
[----:B------:R-:W-:Y:S01]  /*1b4b0*/  LOP3.LUT R3, R247, 0xffff, RZ, 0xc0, !PT ;  /* 0x0000fffff7037812 */ /* 0x000fe200078ec0ff */
[----:B------:R-:W2:Y:S04]  /*1b4c0*/  LDL R40, [R1+0xcd4] ;  /* 0x000cd40001287983 */ /* 0x000ea80000100800 */
[----:B------:R0:W2:Y:S01]  /*1b4d0*/  @P0 LDG.E.U8 R249, desc[UR16][R4.64] ;  /* 0x0000001004f90981 */ /* 0x0000a2000c1e1100 */
[----:B------:R-:W-:Y:S02]  /*1b4e0*/  ISETP.GT.AND P0, PT, R2, 0x7c, PT ;  /* 0x0000007c0200780c */ /* 0x000fe40003f04270 */
[----:B0-----:R-:W-:-:S04]  /*1b4f0*/  LOP3.LUT R4, R245, 0xffff, RZ, 0xc0, !PT ;  /* 0x0000fffff5047812 */ /* 0x001fc800078ec0ff */
[----:B------:R-:W-:-:S07]  /*1b500*/  PRMT R36, R4, 0x3340, R3 ;  /* 0x0000334004247816 */ /* 0x000fce0000000003 */
[----:B------:R-:W-:Y:S02]  /*1b510*/  @P0 IMAD.MOV.U32 R4, RZ, RZ, R30 ;  /* 0x000000ffff040224 */ /* 0x000fe400078e001e */
[----:B------:R-:W2:Y:S01]  /*1b520*/  LDL R30, [R1+0x5f0] ;  /* 0x0005f000011e7983 */ /* 0x000ea20000100800 */
[----:B------:R-:W-:Y:S01]  /*1b530*/  @P0 IMAD.MOV.U32 R5, RZ, RZ, R34 ;  /* 0x000000ffff050224 */ /* 0x000fe200078e0022 */
[----:B------:R-:W-:Y:S02]  /*1b540*/  PRMT R245, RZ, 0x7610, R245 ;  /* 0x00007610fff57816 */ /* 0x000fe400000000f5 */
[----:B------:R-:W2:Y:S04]  /*1b550*/  LDL R34, [R1+0x5ec] ;  /* 0x0005ec0001227983 */ /* 0x000ea80000100800 */
[----:B------:R0:W2:Y:S01]  /*1b560*/  @P0 LDG.E.U8 R245, desc[UR16][R4.64] ;  /* 0x0000001004f50981 */ /* 0x0000a2000c1e1100 */
[----:B------:R-:W-:-:S02]  /*1b570*/  ISETP.GT.AND P0, PT, R2, 0x7d, PT ;  /* 0x0000007d0200780c */ /* 0x000fc40003f04270 */
[----:B------:R-:W-:Y:S02]  /*1b580*/  LOP3.LUT R3, R236, 0xffff, RZ, 0xc0, !PT ;  /* 0x0000ffffec037812 */ /* 0x000fe400078ec0ff */
[----:B------:R-:W-:Y:S02]  /*1b590*/  PRMT R236, RZ, 0x7610, R236 ;  /* 0x00007610ffec7816 */ /* 0x000fe400000000ec */
[----:B0-----:R-:W-:-:S04]  /*1b5a0*/  LOP3.LUT R4, R6, 0xffff, RZ, 0xc0, !PT ;  /* 0x0000ffff06047812 */ /* 0x001fc800078ec0ff */
[----:B------:R-:W-:-:S03]  /*1b5b0*/  PRMT R247, R4, 0x3340, R3 ;  /* 0x0000334004f77816 */ /* 0x000fc60000000003 */
[----:B----4-:R-:W-:Y:S01]  /*1b5c0*/  @P0 IMAD.MOV.U32 R5, RZ, RZ, R39 ;  /* 0x000000ffff050224 */ /* 0x010fe200078e0027 */
[----:B------:R-:W-:Y:S01]  /*1b5d0*/  LOP3.LUT R3, R244, 0xffff, RZ, 0xc0, !PT ;  /* 0x0000fffff4037812 */ /* 0x000fe200078ec0ff */
[----:B------:R-:W4:Y:S01]  /*1b5e0*/  LDL R39, [R1+0xcd8] ;  /* 0x000cd80001277983 */ /* 0x000f220000100800 */
[----:B------:R-:W-:Y:S01]  /*1b5f0*/  PRMT R232, RZ, 0x7610, R232 ;  /* 0x00007610ffe87816 */ /* 0x000fe200000000e8 */
[----:B---3--:R-:W-:Y:S02]  /*1b600*/  @P0 IMAD.MOV.U32 R4, RZ, RZ, R32 ;  /* 0x000000ffff040224 */ /* 0x008fe400078e0020 */
[----:B------:R-:W3:Y:S04]  /*1b610*/  LDL R32, [R1+0xe00] ;  /* 0x000e000001207983 */ /* 0x000ee80000100800 */
[----:B------:R0:W4:Y:S01]  /*1b620*/  @P0 LDG.E.U8 R236, desc[UR16][R4.64] ;  /* 0x0000001004ec0981 */ /* 0x000122000c1e1100 */
[----:B------:R-:W-:-:S02]  /*1b630*/  ISETP.GT.AND P0, PT, R2, 0x7e, PT ;  /* 0x0000007e0200780c */ /* 0x000fc40003f04270 */
[----:B0-----:R-:W-:-:S04]  /*1b640*/  LOP3.LUT R4, R241, 0xffff, RZ, 0xc0, !PT ;  /* 0x0000fffff1047812 */ /* 0x001fc800078ec0ff */
[----:B------:R-:W-:-:S07]  /*1b650*/  PRMT R241, R4, 0x3340, R3 ;  /* 0x0000334004f17816 */ /* 0x000fce0000000003 */
[----:B--2---:R-:W-:Y:S01]  /*1b660*/  @P0 IMAD.MOV.U32 R5, RZ, RZ, R38 ;  /* 0x000000ffff050224 */ /* 0x004fe200078e0026 */
[----:B------:R-:W-:Y:S01]  /*1b670*/  LOP3.LUT R3, R9, 0xffff, RZ, 0xc0, !PT ;  /* 0x0000ffff09037812 */ /* 0x000fe200078ec0ff */
[----:B------:R-:W2:Y:S01]  /*1b680*/  LDL R38, [R1+0xc94] ;  /* 0x000c940001267983 */ /* 0x000ea20000100800 */
[----:B------:R-:W-:Y:S01]  /*1b690*/  @P0 IMAD.MOV.U32 R4, RZ, RZ, R37 ;  /* 0x000000ffff040224 */ /* 0x000fe200078e0025 */
[----:B------:R-:W-:Y:S02]  /*1b6a0*/  LOP3.LUT R6, R248, 0xffff, RZ, 0xc0, !PT ;  /* 0x0000fffff8067812 */ /* 0x000fe400078ec0ff */
[----:B------:R-:W2:Y:S04]  /*1b6b0*/  LDL R37, [R1+0xc98] ;  /* 0x000c980001257983 */ /* 0x000ea80000100800 */
[----:B------:R0:W2:Y:S01]  /*1b6c0*/  @P0 LDG.E.U8 R232, desc[UR16][R4.64] ;  /* 0x0000001004e80981 */ /* 0x0000a2000c1e1100 */
[----:B------:R-:W-:-:S02]  /*1b6d0*/  ISETP.GT.AND P0, PT, R2, 0x7f, PT ;  /* 0x0000007f0200780c */ /* 0x000fc40003f04270 */
[----:B0-----:R-:W-:-:S04]  /*1b6e0*/  LOP3.LUT R4, R243, 0xffff, RZ, 0xc0, !PT ;  /* 0x0000fffff3047812 */ /* 0x001fc800078ec0ff */
[----:B------:R-:W-:Y:S02]  /*1b6f0*/  PRMT R9, R4, 0x3340, R3 ;  /* 0x0000334004097816 */ /* 0x000fe40000000003 */
[----:B------:R-:W-:-:S05]  /*1b700*/  LOP3.LUT R3, R8, 0xffff, RZ, 0xc0, !PT ;  /* 0x0000ffff08037812 */ /* 0x000fca00078ec0ff */
[----:B------:R-:W-:Y:S02]  /*1b710*/  @P0 IMAD.MOV.U32 R8, RZ, RZ, R30 ;  /* 0x000000ffff080224 */ /* 0x000fe400078e001e */
[----:B------:R-:W4:Y:S01]  /*1b720*/  LDL R30, [R1+0xe20] ;  /* 0x000e2000011e7983 */ /* 0x000f220000100800 */
[----:B------:R-:W-:-:S04]  /*1b730*/  LOP3.LUT R5, R240, 0xffff, RZ, 0xc0, !PT ;  /* 0x0000fffff0057812 */ /* 0x000fc800078ec0ff */
[----:B------:R-:W-:Y:S02]  /*1b740*/  PRMT R240, R6, 0x3340, R5 ;  /* 0x0000334006f07816 */ /* 0x000fe40000000005 */
[----:B------:R-:W-:Y:S02]  /*1b750*/  LOP3.LUT R6, R211, 0xffff, RZ, 0xc0, !PT ;  /* 0x0000ffffd3067812 */ /* 0x000fe400078ec0ff */
[----:B------:R-:W-:Y:S02]  /*1b760*/  LOP3.LUT R5, R239, 0xffff, RZ, 0xc0, !PT ;  /* 0x0000ffffef057812 */ /* 0x000fe400078ec0ff */
[----:B------:R-:W-:Y:S02]  /*1b770*/  LOP3.LUT R4, R7, 0xffff, RZ, 0xc0, !PT ;  /* 0x0000ffff07047812 */ /* 0x000fe400078ec0ff */
[----:B------:R-:W-:Y:S02]  /*1b780*/  PRMT R7, R6, 0x3340, R5 ;  /* 0x0000334006077816 */ /* 0x000fe40000000005 */
[----:B------:R-:W-:Y:S01]  /*1b790*/  PRMT R6, R240, 0x5410, R9 ;  /* 0x00005410f0067816 */ /* 0x000fe20000000009 */
[----:B------:R-:W-:Y:S01]  /*1b7a0*/  @P0 IMAD.MOV.U32 R9, RZ, RZ, R34 ;  /* 0x000000ffff090224 */ /* 0x000fe200078e0022 */
[----:B------:R-:W-:Y:S01]  /*1b7b0*/  PRMT R211, RZ, 0x7610, R211 ;  /* 0x00007610ffd37816 */ /* 0x000fe200000000d3 */
[----:B------:R-:W2:Y:S05]  /*1b7c0*/  LDL R34, [R1+0x9fc] ;  /* 0x0009fc0001227983 */ /* 0x000eaa0000100800 */
[----:B------:R0:W2:Y:S01]  /*1b7d0*/  @P0 LDG.E.U8 R211, desc[UR16][R8.64] ;  /* 0x0000001008d30981 */ /* 0x0000a2000c1e1100 */
[----:B------:R-:W-:-:S02]  /*1b7e0*/  PRMT R3, R4, 0x3340, R3 ;  /* 0x0000334004037816 */ /* 0x000fc40000000003 */
[----:B------:R-:W-:Y:S02]  /*1b7f0*/  PRMT R4, R35, 0x5410, R36 ;  /* 0x0000541023047816 */ /* 0x000fe40000000024 */
[----:B------:R-:W-:Y:S01]  /*1b800*/  PRMT R5, R247, 0x5410, R241 ;  /* 0x00005410f7057816 */ /* 0x000fe200000000f1 */
[----:B------:R-:W2:Y:S01]  /*1b810*/  LDL R35, [R1+0xe14] ;  /* 0x000e140001237983 */ /* 0x000ea20000100800 */
[----:B------:R-:W-:Y:S01]  /*1b820*/  PRMT R7, R7, 0x5410, R3 ;  /* 0x0000541007077816 */ /* 0x000fe20000000003 */
[----:B------:R-:W-:Y:S01]  /*1b830*/  BAR.SYNC.DEFER_BLOCKING 0x0 ;  /* 0x0000000000007b1d */ /* 0x000fe20000010000 */
[----:B------:R-:W-:-:S05]  /*1b840*/  LOP3.LUT R3, R231, 0xffff, RZ, 0xc0, !PT ;  /* 0x0000ffffe7037812 */ /* 0x000fca00078ec0ff */
[----:B------:R-:W2:Y:S04]  /*1b850*/  LDL R36, [R1+0xc54] ;  /* 0x000c540001247983 */ /* 0x000ea80000100800 */
[----:B---3--:R1:W-:Y:S04]  /*1b860*/  STS.128 [R32+UR8+0x8000], R4 ;  /* 0x0080000420007988 */ /* 0x0083e80008000c08 */
[----:B-1----:R-:W3:Y:S01]  /*1b870*/  LDL R32, [R1+0xe1c] ;  /* 0x000e1c0001207983 */ /* 0x002ee20000100800 */
[----:B------:R-:W-:Y:S02]  /*1b880*/  LOP3.LUT R6, R238, 0xffff, RZ, 0xc0, !PT ;  /* 0x0000ffffee067812 */ /* 0x000fe400078ec0ff */
[----:B------:R-:W-:-:S02]  /*1b890*/  LOP3.LUT R5, R242, 0xffff, RZ, 0xc0, !PT ;  /* 0x0000fffff2057812 */ /* 0x000fc400078ec0ff */
[----:B------:R-:W-:Y:S02]  /*1b8a0*/  LOP3.LUT R4, R246, 0xffff, RZ, 0xc0, !PT ;  /* 0x0000fffff6047812 */ /* 0x000fe400078ec0ff */
[----:B------:R-:W-:Y:S02]  /*1b8b0*/  PRMT R238, R6, 0x3340, R5 ;  /* 0x0000334006ee7816 */ /* 0x000fe40000000005 */
[----:B------:R-:W-:Y:S02]  /*1b8c0*/  PRMT R231, R4, 0x3340, R3 ;  /* 0x0000334004e77816 */ /* 0x000fe40000000003 */
[----:B------:R-:W-:Y:S02]  /*1b8d0*/  LOP3.LUT R6, R234, 0xffff, RZ, 0xc0, !PT ;  /* 0x0000ffffea067812 */ /* 0x000fe400078ec0ff */
        /* <DEDUP_REMOVED lines=9> */
[----:B0-----:R-:W-:Y:S02]  /*1b970*/  PRMT R9, R6, 0x3340, R5 ;  /* 0x0000334006097816 */ /* 0x001fe40000000005 */
[----:B------:R-:W-:Y:S02]  /*1b980*/  PRMT R8, R4, 0x3340, R3 ;  /* 0x0000334004087816 */ /* 0x000fe40000000003 */
[----:B------:R-:W-:Y:S02]  /*1b990*/  LOP3.LUT R6, R220, 0xffff, RZ, 0xc0, !PT ;  /* 0x0000ffffdc067812 */ /* 0x000fe400078ec0ff */
[----:B------:R-:W-:Y:S02]  /*1b9a0*/  LOP3.LUT R5, R208, 0xffff, RZ, 0xc0, !PT ;  /* 0x0000ffffd0057812 */ /* 0x000fe400078ec0ff */
[----:B------:R-:W-:-:S02]  /*1b9b0*/  LOP3.LUT R4, R210, 0xffff, RZ, 0xc0, !PT ;  /* 0x0000ffffd2047812 */ /* 0x000fc400078ec0ff */
[----:B------:R-:W-:Y:S02]  /*1b9c0*/  LOP3.LUT R3, R201, 0xffff, RZ, 0xc0, !PT ;  /* 0x0000ffffc9037812 */ /* 0x000fe400078ec0ff */
[----:B------:R-:W-:Y:S02]  /*1b9d0*/  PRMT R7, R6, 0x3340, R5 ;  /* 0x0000334006077816 */ /* 0x000fe40000000005 */
[----:B------:R-:W-:Y:S02]  /*1b9e0*/  PRMT R3, R4, 0x3340, R3 ;  /* 0x0000334004037816 */ /* 0x000fe40000000003 */
[----:B------:R-:W-:Y:S02]  /*1b9f0*/  PRMT R4, R238, 0x5410, R231 ;  /* 0x00005410ee047816 */ /* 0x000fe400000000e7 */
[----:B------:R-:W-:Y:S02]  /*1ba00*/  PRMT R5, R228, 0x5410, R226 ;  /* 0x00005410e4057816 */ /* 0x000fe400000000e2 */
[----:B------:R-:W-:-:S02]  /*1ba10*/  PRMT R6, R9, 0x5410, R8 ;  /* 0x0000541009067816 */ /* 0x000fc40000000008 */
[----:B------:R-:W-:-:S05]  /*1ba20*/  PRMT R7, R7, 0x5410, R3 ;  /* 0x0000541007077816 */ /* 0x000fca0000000003 */
[----:B----4-:R0:W-:Y:S04]  /*1ba30*/  STS.128 [R30+UR8+0x8000], R4 ;  /* 0x008000041e007988 */ /* 0x0101e80008000c08 */
[----:B0-----:R-:W4:Y:S01]  /*1ba40*/  LDL R30, [R1+0xe18] ;  /* 0x000e1800011e7983 */ /* 0x001f220000100800 */
[----:B------:R-:W-:Y:S02]  /*1ba50*/  LOP3.LUT R6, R214, 0xffff, RZ, 0xc0, !PT ;  /* 0x0000ffffd6067812 */ /* 0x000fe400078ec0ff */
[----:B------:R-:W-:Y:S02]  /*1ba60*/  LOP3.LUT R5, R217, 0xffff, RZ, 0xc0, !PT ;  /* 0x0000ffffd9057812 */ /* 0x000fe400078ec0ff */
[----:B------:R-:W-:Y:S02]  /*1ba70*/  LOP3.LUT R4, R205, 0xffff, RZ, 0xc0, !PT ;  /* 0x0000ffffcd047812 */ /* 0x000fe400078ec0ff */
[----:B------:R-:W-:-:S02]  /*1ba80*/  LOP3.LUT R3, R207, 0xffff, RZ, 0xc0, !PT ;  /* 0x0000ffffcf037812 */ /* 0x000fc400078ec0ff */
[----:B------:R-:W-:Y:S02]  /*1ba90*/  PRMT R205, R6, 0x3340, R5 ;  /* 0x0000334006cd7816 */ /* 0x000fe40000000005 */
[----:B------:R-:W-:Y:S02]  /*1baa0*/  PRMT R201, R4, 0x3340, R3 ;  /* 0x0000334004c97816 */ /* 0x000fe40000000003 */
        /* <DEDUP_REMOVED lines=18> */
[----:B------:R-:W-:Y:S02]  /*1bbd0*/  PRMT R4, R205, 0x5410, R201 ;  /* 0x00005410cd047816 */ /* 0x000fe400000000c9 */
[----:B------:R-:W-:Y:S02]  /*1bbe0*/  PRMT R5, R198, 0x5410, R196 ;  /* 0x00005410c6057816 */ /* 0x000fe400000000c4 */
[----:B------:R-:W-:Y:S02]  /*1bbf0*/  PRMT R6, R9, 0x5410, R8 ;  /* 0x0000541009067816 */ /* 0x000fe40000000008 */
[----:B------:R-:W-:-:S02]  /*1bc00*/  PRMT R7, R7, 0x5410, R3 ;  /* 0x0000541007077816 */ /* 0x000fc40000000003 */
[----:B------:R-:W-:-:S03]  /*1bc10*/  LOP3.LUT R3, R178, 0xffff, RZ, 0xc0, !PT ;  /* 0x0000ffffb2037812 */ /* 0x000fc600078ec0ff */
[----:B---3--:R0:W-:Y:S02]  /*1bc20*/  STS.128 [R32+UR8+0x8000], R4 ;  /* 0x0080000420007988 */ /* 0x0081e40008000c08 */
[----:B0-----:R-:W-:Y:S02]  /*1bc30*/  LOP3.LUT R6, R193, 0xffff, RZ, 0xc0, !PT ;  /* 0x0000ffffc1067812 */ /* 0x001fe400078ec0ff */
[----:B------:R-:W3:Y:S01]  /*1bc40*/  LDL R32, [R1+0xdf8] ;  /* 0x000df80001207983 */ /* 0x000ee20000100800 */
[----:B------:R-:W-:Y:S02]  /*1bc50*/  LOP3.LUT R5, R182, 0xffff, RZ, 0xc0, !PT ;  /* 0x0000ffffb6057812 */ /* 0x000fe400078ec0ff */
[----:B------:R-:W-:Y:S02]  /*1bc60*/  LOP3.LUT R4, R185, 0xffff, RZ, 0xc0, !PT ;  /* 0x0000ffffb9047812 */ /* 0x000fe400078ec0ff */
[----:B------:R-:W-:Y:S02]  /*1bc70*/  PRMT R180, R6, 0x3340, R5 ;  /* 0x0000334006b47816 */ /* 0x000fe40000000005 */
[----:B------:R-:W-:-:S02]  /*1bc80*/  PRMT R178, R4, 0x3340, R3 ;  /* 0x0000334004b27816 */ /* 0x000fc40000000003 */
[----:B------:R-:W-:Y:S02]  /*1bc90*/  LOP3.LUT R6, R176, 0xffff, RZ, 0xc0, !PT ;  /* 0x0000ffffb0067812 */ /* 0x000fe400078ec0ff */
[----:B------:R-:W-:Y:S02]  /*1bca0*/  LOP3.LUT R5, R174, 0xffff, RZ, 0xc0, !PT ;  /* 0x0000ffffae057812 */ /* 0x000fe400078ec0ff */
        /* <DEDUP_REMOVED lines=16> */
[----:B------:R-:W-:Y:S02]  /*1bdb0*/  PRMT R4, R180, 0x5410, R178 ;  /* 0x00005410b4047816 */ /* 0x000fe400000000b2 */
[----:B------:R-:W-:Y:S02]  /*1bdc0*/  PRMT R5, R172, 0x5410, R170 ;  /* 0x00005410ac057816 */ /* 0x000fe400000000aa */
[----:B------:R-:W-:Y:S02]  /*1bdd0*/  PRMT R6, R9, 0x5410, R8 ;  /* 0x0000541009067816 */ /* 0x000fe40000000008 */
[----:B------:R-:W-:-:S05]  /*1bde0*/  PRMT R7, R7, 0x5410, R3 ;  /* 0x0000541007077816 */ /* 0x000fca0000000003 */
[----:B----4-:R0:W-:Y:S04]  /*1bdf0*/  STS.128 [R30+UR8+0x8000], R4 ;  /* 0x008000041e007988 */ /* 0x0101e80008000c08 */
[----:B0-----:R-:W4:Y:S01]  /*1be00*/  LDL R30, [R1+0xdd8] ;  /* 0x000dd800011e7983 */ /* 0x001f220000100800 */
[----:B------:R-:W0:Y:S01]  /*1be10*/  S2R R174, SR_TID.X ;  /* 0x0000000000ae7919 */ /* 0x000e220000002100 */
[----:B------:R-:W-:Y:S02]  /*1be20*/  LOP3.LUT R5, R159, 0xffff, RZ, 0xc0, !PT ;  /* 0x0000ffff9f057812 */ /* 0x000fe400078ec0ff */
[----:B------:R-:W-:-:S04]  /*1be30*/  LOP3.LUT R4, R157, 0xffff, RZ, 0xc0, !PT ;  /* 0x0000ffff9d047812 */ /* 0x000fc800078ec0ff */
[----:B------:R-:W-:Y:S02]  /*1be40*/  PRMT R154, R5, 0x3340, R4 ;  /* 0x00003340059a7816 */ /* 0x000fe40000000004 */
[----:B------:R-:W-:Y:S02]  /*1be50*/  LOP3.LUT R5, R152, 0xffff, RZ, 0xc0, !PT ;  /* 0x0000ffff98057812 */ /* 0x000fe400078ec0ff */
[----:B------:R-:W-:Y:S02]  /*1be60*/  LOP3.LUT R4, R23, 0xffff, RZ, 0xc0, !PT ;  /* 0x0000ffff17047812 */ /* 0x000fe400078ec0ff */
[----:B0-----:R-:W-:-:S04]  /*1be70*/  LOP3.LUT R3, R174, 0x7f, RZ, 0xc0, !PT ;  /* 0x0000007fae037812 */ /* 0x001fc800078ec0ff */
[----:B------:R-:W-:Y:S02]  /*1be80*/  ISETP.GE.AND P0, PT, R3, R2, PT ;  /* 0x000000020300720c */ /* 0x000fe40003f06270 */
[----:B------:R-:W-:Y:S02]  /*1be90*/  LOP3.LUT R3, R155, 0xffff, RZ, 0xc0, !PT ;  /* 0x0000ffff9b037812 */ /* 0x000fe400078ec0ff */
[----:B------:R-:W-:-:S04]  /*1bea0*/  LOP3.LUT R2, R153, 0xffff, RZ, 0xc0, !PT ;  /* 0x0000ffff99027812 */ /* 0x000fc800078ec0ff */
[----:B------:R-:W-:Y:S02]  /*1beb0*/  PRMT R153, R3, 0x3340, R2 ;  /* 0x0000334003997816 */ /* 0x000fe40000000002 */
[----:B------:R-:W-:Y:S02]  /*1bec0*/  LOP3.LUT R3, R22, 0xffff, RZ, 0xc0, !PT ;  /* 0x0000ffff16037812 */ /* 0x000fe400078ec0ff */
[----:B------:R-:W-:Y:S02]  /*1bed0*/  LOP3.LUT R2, R21, 0xffff, RZ, 0xc0, !PT ;  /* 0x0000ffff15027812 */ /* 0x000fe400078ec0ff */
[----:B------:R-:W-:Y:S02]  /*1bee0*/  PRMT R21, R5, 0x3340, R4 ;  /* 0x0000334005157816 */ /* 0x000fe40000000004 */
[----:B------:R-:W-:Y:S02]  /*1bef0*/  PRMT R9, R3, 0x3340, R2 ;  /* 0x0000334003097816 */ /* 0x000fe40000000002 */
[----:B------:R-:W-:-:S02]  /*1bf00*/  LOP3.LUT R5, R20, 0xffff, RZ, 0xc0, !PT ;  /* 0x0000ffff14057812 */ /* 0x000fc400078ec0ff */
[----:B------:R-:W-:Y:S02]  /*1bf10*/  LOP3.LUT R4, R19, 0xffff, RZ, 0xc0, !PT ;  /* 0x0000ffff13047812 */ /* 0x000fe400078ec0ff */
[----:B------:R-:W-:Y:S02]  /*1bf20*/  LOP3.LUT R3, R18, 0xffff, RZ, 0xc0, !PT ;  /* 0x0000ffff12037812 */ /* 0x000fe400078ec0ff */
[----:B------:R-:W-:Y:S02]  /*1bf30*/  LOP3.LUT R2, R15, 0xffff, RZ, 0xc0, !PT ;  /* 0x0000ffff0f027812 */ /* 0x000fe400078ec0ff */
[----:B------:R-:W-:Y:S02]  /*1bf40*/  PRMT R8, R5, 0x3340, R4 ;  /* 0x0000334005087816 */ /* 0x000fe40000000004 */
[----:B------:R-:W-:Y:S02]  /*1bf50*/  PRMT R6, R3, 0x3340, R2 ;  /* 0x0000334003067816 */ /* 0x000fe40000000002 */
[----:B------:R-:W-:-:S02]  /*1bf60*/  LOP3.LUT R5, R14, 0xffff, RZ, 0xc0, !PT ;  /* 0x0000ffff0e057812 */ /* 0x000fc400078ec0ff */
[----:B------:R-:W-:Y:S02]  /*1bf70*/  LOP3.LUT R4, R13, 0xffff, RZ, 0xc0, !PT ;  /* 0x0000ffff0d047812 */ /* 0x000fe400078ec0ff */
[----:B------:R-:W-:Y:S01]  /*1bf80*/  LOP3.LUT R3, R12, 0xffff, RZ, 0xc0, !PT ;  /* 0x0000ffff0c037812 */ /* 0x000fe200078ec0ff */
[----:B------:R-:W4:Y:S01]  /*1bf90*/  LDL R13, [R1+0xbd8] ;  /* 0x000bd800010d7983 */ /* 0x000f220000100800 */
[----:B------:R-:W-:Y:S02]  /*1bfa0*/  LOP3.LUT R2, R11, 0xffff, RZ, 0xc0, !PT ;  /* 0x0000ffff0b027812 */ /* 0x000fe400078ec0ff */
[----:B------:R-:W-:Y:S01]  /*1bfb0*/  PRMT R7, R5, 0x3340, R4 ;  /* 0x0000334005077816 */ /* 0x000fe20000000004 */
[----:B------:R-:W4:Y:S01]  /*1bfc0*/  LDL R12, [R1+0xb94] ;  /* 0x000b9400010c7983 */ /* 0x000f220000100800 */
[----:B------:R-:W-:Y:S02]  /*1bfd0*/  PRMT R2, R3, 0x3340, R2 ;  /* 0x0000334003027816 */ /* 0x000fe40000000002 */
[----:B------:R-:W-:Y:S01]  /*1bfe0*/  PRMT R4, R154, 0x5410, R153 ;  /* 0x000054109a047816 */ /* 0x000fe20000000099 */
[----:B------:R-:W4:Y:S01]  /*1bff0*/  LDL R11, [R1+0xb98] ;  /* 0x000b9800010b7983 */ /* 0x000f220000100800 */
[----:B------:R-:W-:-:S02]  /*1c000*/  PRMT R5, R21, 0x5410, R9 ;  /* 0x0000541015057816 */ /* 0x000fc40000000009 */
[----:B------:R-:W-:Y:S01]  /*1c010*/  PRMT R6, R8, 0x5410, R6 ;  /* 0x0000541008067816 */ /* 0x000fe20000000006 */
[----:B--2---:R-:W-:Y:S01]  /*1c020*/  @!P0 IMAD.MOV.U32 R3, RZ, RZ, R34 ;  /* 0x000000ffff038224 */ /* 0x004fe200078e0022 */
[----:B------:R-:W-:Y:S01]  /*1c030*/  PRMT R7, R7, 0x5410, R2 ;  /* 0x0000541007077816 */ /* 0x000fe20000000002 */
[----:B------:R-:W2:Y:S04]  /*1c040*/  LDL R34, [R1+0xc14] ;  /* 0x000c140001227983 */ /* 0x000ea80000100800 */
[----:B------:R0:W-:Y:S01]  /*1c050*/  STS.128 [R35+UR8+0x8000], R4 ;  /* 0x0080000423007988 */ /* 0x0001e20008000c08 */
[----:B------:R-:W-:-:S03]  /*1c060*/  PRMT R185, RZ, 0x7610, R185 ;  /* 0x00007610ffb97816 */ /* 0x000fc600000000b9 */
[----:B------:R-:W2:Y:S04]  /*1c070*/  LDL R9, [R1+0xb54] ;  /* 0x000b540001097983 */ /* 0x000ea80000100800 */
[----:B------:R-:W2:Y:S04]  /*1c080*/  LDL R8, [R1+0xb58] ;  /* 0x000b580001087983 */ /* 0x000ea80000100800 */
[----:B0-----:R-:W2:Y:S04]  /*1c090*/  LDL R35, [R1+0xc58] ;  /* 0x000c580001237983 */ /* 0x001ea80000100800 */
[----:B------:R-:W2:Y:S04]  /*1c0a0*/  LDL R7, [R1+0xb14] ;  /* 0x000b140001077983 */ /* 0x000ea80000100800 */
[----:B------:R-:W2:Y:S01]  /*1c0b0*/  LDL R6, [R1+0xb18] ;  /* 0x000b180001067983 */ /* 0x000ea20000100800 */
[----:B------:R-:W-:-:S03]  /*1c0c0*/  PRMT R180, RZ, 0x7610, R180 ;  /* 0x00007610ffb47816 */ /* 0x000fc600000000b4 */
[----:B------:R-:W2:Y:S04]  /*1c0d0*/  LDL R5, [R1+0xad4] ;  /* 0x000ad40001057983 */ /* 0x000ea80000100800 */
[----:B------:R-:W2:Y:S01]  /*1c0e0*/  LDL R4, [R1+0xad8] ;  /* 0x000ad80001047983 */ /* 0x000ea20000100800 */
[----:B---3--:R-:W-:-:S03]  /*1c0f0*/  @!P0 IMAD.MOV.U32 R2, RZ, RZ, R32 ;  /* 0x000000ffff028224 */ /* 0x008fc600078e0020 */
[----:B------:R-:W3:Y:S04]  /*1c100*/  LDL R32, [R1+0xc18] ;  /* 0x000c180001207983 */ /* 0x000ee80000100800 */
[----:B------:R4:W3:Y:S02]  /*1c110*/  @!P0 LDG.E.U8 R185, desc[UR16][R2.64] ;  /* 0x0000001002b98981 */ /* 0x0008e4000c1e1100 */
[----:B----4-:R-:W-:Y:S02]  /*1c120*/  @!P0 IMAD.MOV.U32 R2, RZ, RZ, R30 ;  /* 0x000000ffff028224 */ /* 0x010fe400078e001e */
[----:B------:R-:W4:Y:S01]  /*1c130*/  LDL R30, [R1+0xbd4] ;  /* 0x000bd400011e7983 */ /* 0x000f220000100800 */
[----:B------:R-:W-:Y:S01]  /*1c140*/  @!P0 IMAD.MOV.U32 R3, RZ, RZ, R48 ;  /* 0x000000ffff038224 */ /* 0x000fe200078e0030 */
[----:B------:R-:W-:-:S02]  /*1c150*/  PRMT R183, RZ, 0x7610, R183 ;  /* 0x00007610ffb77816 */ /* 0x000fc400000000b7 */
[----:B------:R-:W-:Y:S01]  /*1c160*/  PRMT R188, RZ, 0x7610, R188 ;  /* 0x00007610ffbc7816 */ /* 0x000fe200000000bc */
[----:B------:R-:W4:Y:S04]  /*1c170*/  LDL R48, [R1+0x5bc] ;  /* 0x0005bc0001307983 */ /* 0x000f280000100800 */
[----:B------:R0:W4:Y:S02]  /*1c180*/  @!P0 LDG.E.U8 R180, desc[UR16][R2.64] ;  /* 0x0000001002b48981 */ /* 0x000124000c1e1100 */
[----:B0-----:R-:W-:Y:S02]  /*1c190*/  @!P0 IMAD.MOV.U32 R2, RZ, RZ, R46 ;  /* 0x000000ffff028224 */ /* 0x001fe400078e002e */
[----:B------:R-:W-:Y:S01]  /*1c1a0*/  @!P0 IMAD.MOV.U32 R3, RZ, RZ, R47 ;  /* 0x000000ffff038224 */ /* 0x000fe200078e002f */
[----:B------:R-:W-:Y:S01]  /*1c1b0*/  PRMT R182, RZ, 0x7610, R182 ;  /* 0x00007610ffb67816 */ /* 0x000fe200000000b6 */
[----:B------:R-:W4:Y:S04]  /*1c1c0*/  LDL R47, [R1+0x57c] ;  /* 0x00057c00012f7983 */ /* 0x000f280000100800 */
[----:B------:R0:W4:Y:S01]  /*1c1d0*/  @!P0 LDG.E.U8 R183, desc[UR16][R2.64] ;  /* 0x0000001002b78981 */ /* 0x000122000c1e1100 */
[----:B------:R-:W-:-:S02]  /*1c1e0*/  PRMT R186, RZ, 0x7610, R186 ;  /* 0x00007610ffba7816 */ /* 0x000fc400000000ba */
[----:B------:R-:W-:Y:S01]  /*1c1f0*/  PRMT R191, RZ, 0x7610, R191 ;  /* 0x00007610ffbf7816 */ /* 0x000fe200000000bf */
[----:B------:R-:W4:Y:S01]  /*1c200*/  LDL R46, [R1+0x580] ;  /* 0x00058000012e7983 */ /* 0x000f220000100800 */
        /* <DEDUP_REMOVED lines=18> */
[----:B------:R-:W4:Y:S04]  /*1c330*/  LDL R39, [R1+0xa94] ;  /* 0x000a940001277983 */ /* 0x000f280000100800 */
[----:B------:R0:W4:Y:S02]  /*1c340*/  @!P0 LDG.E.U8 R186, desc[UR16][R2.64] ;  /* 0x0000001002ba8981 */ /* 0x000124000c1e1100 */
[----:B0-----:R-:W-:-:S02]  /*1c350*/  @!P0 IMAD.MOV.U32 R2, RZ, RZ, R37 ;  /* 0x000000ffff028224 */ /* 0x001fc400078e0025 */
[----:B------:R-:W-:Y:S01]  /*1c360*/  @!P0 IMAD.MOV.U32 R3, RZ, RZ, R38 ;  /* 0x000000ffff038224 */ /* 0x000fe200078e0026 */
[----:B------:R-:W4:Y:S04]  /*1c370*/  LDL R37, [R1+0xe10] ;  /* 0x000e100001257983 */ /* 0x000f280000100800 */
[----:B------:R-:W4:Y:S04]  /*1c380*/  LDL R38, [R1+0xa98] ;  /* 0x000a980001267983 */ /* 0x000f280000100800 */
[----:B------:R2:W4:Y:S02]  /*1c390*/  @!P0 LDG.E.U8 R191, desc[UR16][R2.64] ;  /* 0x0000001002bf8981 */ /* 0x000524000c1e1100 */
[----:B--2---:R-:W-:-:S02]  /*1c3a0*/  @!P0 IMAD.MOV.U32 R2, RZ, RZ, R35 ;  /* 0x000000ffff028224 */ /* 0x004fc400078e0023 */
[----:B------:R-:W-:Y:S01]  /*1c3b0*/  @!P0 IMAD.MOV.U32 R3, RZ, RZ, R36 ;  /* 0x000000ffff038224 */ /* 0x000fe200078e0024 */
[----:B------:R-:W2:Y:S04]  /*1c3c0*/  LDL R35, [R1+0xa58] ;  /* 0x000a580001237983 */ /* 0x000ea80000100800 */
[----:B------:R-:W2:Y:S04]  /*1c3d0*/  LDL R36, [R1+0xa54] ;  /* 0x000a540001247983 */ /* 0x000ea80000100800 */
[----:B------:R0:W2:Y:S02]  /*1c3e0*/  @!P0 LDG.E.U8 R193, desc[UR16][R2.64] ;  /* 0x0000001002c18981 */ /* 0x0000a4000c1e1100 */
[----:B0-----:R-:W-:-:S02]  /*1c3f0*/  @!P0 IMAD.MOV.U32 R3, RZ, RZ, R34 ;  /* 0x000000ffff038224 */ /* 0x001fc400078e0022 */
[----:B------:R-:W2:Y:S01]  /*1c400*/  LDL R34, [R1+0xa14] ;  /* 0x000a140001227983 */ /* 0x000ea20000100800 */
[----:B---3--:R-:W-:-:S03]  /*1c410*/  @!P0 IMAD.MOV.U32 R2, RZ, RZ, R32 ;  /* 0x000000ffff028224 */ /* 0x008fc600078e0020 */
[----:B------:R-:W3:Y:S04]  /*1c420*/  LDL R32, [R1+0xa18] ;  /* 0x000a180001207983 */ /* 0x000ee80000100800 */
[----:B------:R4:W3:Y:S02]  /*1c430*/  @!P0 LDG.E.U8 R194, desc[UR16][R2.64] ;  /* 0x0000001002c28981 */ /* 0x0008e4000c1e1100 */
[----:B----4-:R-:W-:Y:S02]  /*1c440*/  @!P0 IMAD.MOV.U32 R3, RZ, RZ, R30 ;  /* 0x000000ffff038224 */ /* 0x010fe400078e001e */
[----:B------:R-:W4:Y:S01]  /*1c450*/  LDL R30, [R1+0x5c0] ;  /* 0x0005c000011e7983 */ /* 0x000f220000100800 */
[----:B------:R-:W-:-:S05]  /*1c460*/  @!P0 IMAD.MOV.U32 R2, RZ, RZ, R13 ;  /* 0x000000ffff028224 */ /* 0x000fca00078e000d */
[----:B------:R0:W4:Y:S02]  /*1c470*/  @!P0 LDG.E.U8 R195, desc[UR16][R2.64] ;  /* 0x0000001002c38981 */ /* 0x000124000c1e1100 */
[----:B0-----:R-:W-:Y:S02]  /*1c480*/  @!P0 IMAD.MOV.U32 R2, RZ, RZ, R11 ;  /* 0x000000ffff028224 */ /* 0x001fe400078e000b */
[----:B------:R-:W-:-:S05]  /*1c490*/  @!P0 IMAD.MOV.U32 R3, RZ, RZ, R12 ;  /* 0x000000ffff038224 */ /* 0x000fca00078e000c */
[----:B------:R0:W4:Y:S02]  /*1c4a0*/  @!P0 LDG.E.U8 R196, desc[UR16][R2.64] ;  /* 0x0000001002c48981 */ /* 0x000124000c1e1100 */
[----:B0-----:R-:W-:Y:S02]  /*1c4b0*/  @!P0 IMAD.MOV.U32 R2, RZ, RZ, R8 ;  /* 0x000000ffff028224 */ /* 0x001fe400078e0008 */
[----:B------:R-:W-:-:S05]  /*1c4c0*/  @!P0 IMAD.MOV.U32 R3, RZ, RZ, R9 ;  /* 0x000000ffff038224 */ /* 0x000fca00078e0009 */
[----:B------:R0:W4:Y:S01]  /*1c4d0*/  @!P0 LDG.E.U8 R197, desc[UR16][R2.64] ;  /* 0x0000001002c58981 */ /* 0x000122000c1e1100 */
[----:B------:R-:W-:Y:S01]  /*1c4e0*/  PRMT R0, RZ, 0x7610, R0 ;  /* 0x00007610ff007816 */ /* 0x000fe20000000000 */
[----:B0-----:R-:W-:Y:S02]  /*1c4f0*/  @!P0 IMAD.MOV.U32 R2, RZ, RZ, R6 ;  /* 0x000000ffff028224 */ /* 0x001fe400078e0006 */
[----:B------:R-:W-:-:S05]  /*1c500*/  @!P0 IMAD.MOV.U32 R3, RZ, RZ, R7 ;  /* 0x000000ffff038224 */ /* 0x000fca00078e0007 */
[----:B------:R0:W4:Y:S02]  /*1c510*/  @!P0 LDG.E.U8 R69, desc[UR16][R2.64] ;  /* 0x0000001002458981 */ /* 0x000124000c1e1100 */
[----:B0-----:R-:W-:Y:S02]  /*1c520*/  @!P0 IMAD.MOV.U32 R2, RZ, RZ, R4 ;  /* 0x000000ffff028224 */ /* 0x001fe400078e0004 */
[----:B------:R-:W-:Y:S01]  /*1c530*/  @!P0 IMAD.MOV.U32 R3, RZ, RZ, R5 ;  /* 0x000000ffff038224 */ /* 0x000fe200078e0005 */
[----:B------:R-:W-:Y:S02]  /*1c540*/  LOP3.LUT R5, R192, 0xffff, RZ, 0xc0, !PT ;  /* 0x0000ffffc0057812 */ /* 0x000fe400078ec0ff */
[----:B------:R-:W-:Y:S02]  /*1c550*/  LOP3.LUT R4, R190, 0xffff, RZ, 0xc0, !PT ;  /* 0x0000ffffbe047812 */ /* 0x000fe400078ec0ff */
[----:B------:R0:W4:Y:S02]  /*1c560*/  @!P0 LDG.E.U8 R0, desc[UR16][R2.64] ;  /* 0x0000001002008981 */ /* 0x000124000c1e1100 */
[----:B------:R-:W-:-:S02]  /*1c570*/  PRMT R13, R5, 0x3340, R4 ;  /* 0x00003340050d7816 */ /* 0x000fc40000000004 */
[----:B------:R-:W-:Y:S02]  /*1c580*/  LOP3.LUT R5, R184, 0xffff, RZ, 0xc0, !PT ;  /* 0x0000ffffb8057812 */ /* 0x000fe400078ec0ff */
[----:B0-----:R-:W-:Y:S02]  /*1c590*/  LOP3.LUT R3, R189, 0xffff, RZ, 0xc0, !PT ;  /* 0x0000ffffbd037812 */ /* 0x001fe400078ec0ff */
[----:B------:R-:W-:Y:S02]  /*1c5a0*/  LOP3.LUT R2, R187, 0xffff, RZ, 0xc0, !PT ;  /* 0x0000ffffbb027812 */ /* 0x000fe400078ec0ff */
[----:B------:R-:W-:Y:S02]  /*1c5b0*/  LOP3.LUT R4, R181, 0xffff, RZ, 0xc0, !PT ;  /* 0x0000ffffb5047812 */ /* 0x000fe400078ec0ff */
[----:B------:R-:W-:Y:S02]  /*1c5c0*/  PRMT R12, R3, 0x3340, R2 ;  /* 0x00003340030c7816 */ /* 0x000fe40000000002 */
        /* <DEDUP_REMOVED lines=15> */
[----:B------:R-:W-:Y:S01]  /*1c6c0*/  PRMT R2, R3, 0x3340, R2 ;  /* 0x0000334003027816 */ /* 0x000fe20000000002 */
[----:B------:R-:W-:Y:S01]  /*1c6d0*/  @!P0 IMAD.MOV.U32 R3, RZ, RZ, R39 ;  /* 0x000000ffff038224 */ /* 0x000fe200078e0027 */
[----:B------:R-:W-:Y:S01]  /*1c6e0*/  PRMT R165, RZ, 0x7610, R165 ;  /* 0x00007610ffa57816 */ /* 0x000fe200000000a5 */
[----:B------:R-:W4:Y:S01]  /*1c6f0*/  LDL R39, [R1+0x4bc] ;  /* 0x0004bc0001277983 */ /* 0x000f220000100800 */
[----:B------:R-:W-:Y:S01]  /*1c700*/  PRMT R7, R7, 0x5410, R2 ;  /* 0x0000541007077816 */ /* 0x000fe20000000002 */
[----:B------:R-:W-:Y:S01]  /*1c710*/  @!P0 IMAD.MOV.U32 R2, RZ, RZ, R38 ;  /* 0x000000ffff028224 */ /* 0x000fe200078e0026 */
[----:B------:R-:W-:Y:S01]  /*1c720*/  PRMT R167, RZ, 0x7610, R167 ;  /* 0x00007610ffa77816 */ /* 0x000fe200000000a7 */
[----:B------:R-:W4:Y:S01]  /*1c730*/  LDL R38, [R1+0x4c0] ;  /* 0x0004c00001267983 */ /* 0x000f220000100800 */
[----:B------:R-:W-:-:S03]  /*1c740*/  PRMT R4, R13, 0x5410, R12 ;  /* 0x000054100d047816 */ /* 0x000fc6000000000c */
[----:B------:R2:W4:Y:S01]  /*1c750*/  @!P0 LDG.E.U8 R165, desc[UR16][R2.64] ;  /* 0x0000001002a58981 */ /* 0x000522000c1e1100 */
[----:B------:R-:W-:Y:S02]  /*1c760*/  PRMT R5, R11, 0x5410, R9 ;  /* 0x000054100b057816 */ /* 0x000fe40000000009 */
[----:B------:R-:W-:Y:S01]  /*1c770*/  PRMT R6, R8, 0x5410, R6 ;  /* 0x0000541008067816 */ /* 0x000fe20000000006 */
[----:B--2---:R-:W-:Y:S02]  /*1c780*/  @!P0 IMAD.MOV.U32 R2, RZ, RZ, R35 ;  /* 0x000000ffff028224 */ /* 0x004fe400078e0023 */
[----:B------:R-:W-:Y:S02]  /*1c790*/  @!P0 IMAD.MOV.U32 R3, RZ, RZ, R36 ;  /* 0x000000ffff038224 */ /* 0x000fe400078e0024 */
[----:B------:R0:W-:Y:S04]  /*1c7a0*/  STS.128 [R37+UR8+0x8000], R4 ;  /* 0x0080000425007988 */ /* 0x0001e80008000c08 */
[----:B------:R1:W2:Y:S04]  /*1c7b0*/  @!P0 LDG.E.U8 R167, desc[UR16][R2.64] ;  /* 0x0000001002a78981 */ /* 0x0002a8000c1e1100 */
[----:B------:R-:W2:Y:S04]  /*1c7c0*/  LDL R36, [R1+0x43c] ;  /* 0x00043c0001247983 */ /* 0x000ea80000100800 */
[----:B------:R-:W2:Y:S01]  /*1c7d0*/  LDL R35, [R1+0x440] ;  /* 0x0004400001237983 */ /* 0x000ea20000100800 */
[----:B-1----:R-:W-:-:S03]  /*1c7e0*/  @!P0 IMAD.MOV.U32 R3, RZ, RZ, R34 ;  /* 0x000000ffff038224 */ /* 0x002fc600078e0022 */
[----:B0-----:R-:W2:Y:S04]  /*1c7f0*/  LDL R37, [R1+0x47c] ;  /* 0x00047c0001257983 */ /* 0x001ea80000100800 */
[----:B------:R-:W2:Y:S01]  /*1c800*/  LDL R34, [R1+0x3fc] ;  /* 0x0003fc0001227983 */ /* 0x000ea20000100800 */
[----:B------:R-:W-:Y:S01]  /*1c810*/  PRMT R164, RZ, 0x7610, R164 ;  /* 0x00007610ffa47816 */ /* 0x000fe200000000a4 */
[----:B---3--:R-:W-:Y:S02]  /*1c820*/  @!P0 IMAD.MOV.U32 R2, RZ, RZ, R32 ;  /* 0x000000ffff028224 */ /* 0x008fe400078e0020 */
[----:B------:R-:W3:Y:S04]  /*1c830*/  LDL R32, [R1+0x400] ;  /* 0x0004000001207983 */ /* 0x000ee80000100800 */
[----:B------:R-:W3:Y:S04]  /*1c840*/  LDL.LU R40, [R1+0x480] ;  /* 0x0004800001287983 */ /* 0x000ee80000300800 */
[----:B------:R4:W3:Y:S04]  /*1c850*/  @!P0 LDG.E.U8 R164, desc[UR16][R2.64] ;  /* 0x0000001002a48981 */ /* 0x0008e8000c1e1100 */
[----:B------:R-:W3:Y:S01]  /*1c860*/  LDL R13, [R1+0x3c0] ;  /* 0x0003c000010d7983 */ /* 0x000ee20000100800 */
[----:B------:R-:W-:-:S03]  /*1c870*/  PRMT R166, RZ, 0x7610, R166 ;  /* 0x00007610ffa67816 */ /* 0x000fc600000000a6 */
[----:B------:R-:W3:Y:S04]  /*1c880*/  LDL R12, [R1+0x37c] ;  /* 0x00037c00010c7983 */ /* 0x000ee80000100800 */
        /* <DEDUP_REMOVED lines=10> */
[----:B------:R-:W-:Y:S02]  /*1c930*/  PRMT R170, RZ, 0x7610, R170 ;  /* 0x00007610ffaa7816 */ /* 0x000fe400000000aa */
[----:B------:R-:W-:Y:S01]  /*1c940*/  PRMT R172, RZ, 0x7610, R172 ;  /* 0x00007610ffac7816 */ /* 0x000fe200000000ac */
[----:B------:R-:W3:Y:S01]  /*1c950*/  LDL R53, [R1+0xdcc] ;  /* 0x000dcc0001357983 */ /* 0x000ee20000100800 */
[----:B------:R-:W-:Y:S02]  /*1c960*/  PRMT R173, RZ, 0x7610, R173 ;  /* 0x00007610ffad7816 */ /* 0x000fe400000000ad */
[----:B------:R-:W-:Y:S01]  /*1c970*/  PRMT R174, RZ, 0x7610, R174 ;  /* 0x00007610ffae7816 */ /* 0x000fe200000000ae */
[----:B------:R-:W3:Y:S04]  /*1c980*/  LDL R52, [R1+0xd8c] ;  /* 0x000d8c0001347983 */ /* 0x000ee80000100800 */
[----:B------:R-:W3:Y:S01]  /*1c990*/  LDL R51, [R1+0xd90] ;  /* 0x000d900001337983 */ /* 0x000ee20000100800 */
[----:B----4-:R-:W-:-:S03]  /*1c9a0*/  @!P0 IMAD.MOV.U32 R2, RZ, RZ, R30 ;  /* 0x000000ffff028224 */ /* 0x010fc600078e001e */
        /* <DEDUP_REMOVED lines=15> */
[----:B--2---:R-:W-:Y:S02]  /*1caa0*/  @!P0 IMAD.MOV.U32 R3, RZ, RZ, R37 ;  /* 0x000000ffff038224 */ /* 0x004fe400078e0025 */
[----:B------:R-:W2:Y:S01]  /*1cab0*/  LDL R37, [R1+0xe0c] ;  /* 0x000e0c0001257983 */ /* 0x000ea20000100800 */
[----:B---3--:R-:W-:-:S05]  /*1cac0*/  @!P0 IMAD.MOV.U32 R2, RZ, RZ, R40 ;  /* 0x000000ffff028224 */ /* 0x008fca00078e0028 */
[----:B------:R0:W3:Y:S02]  /*1cad0*/  @!P0 LDG.E.U8 R172, desc[UR16][R2.64] ;  /* 0x0000001002ac8981 */ /* 0x0000e4000c1e1100 */
[----:B0-----:R-:W-:Y:S02]  /*1cae0*/  @!P0 IMAD.MOV.U32 R2, RZ, RZ, R35 ;  /* 0x000000ffff028224 */ /* 0x001fe400078e0023 */
[----:B------:R-:W-:Y:S01]  /*1caf0*/  @!P0 IMAD.MOV.U32 R3, RZ, RZ, R36 ;  /* 0x000000ffff038224 */ /* 0x000fe200078e0024 */
[----:B------:R-:W3:Y:S04]  /*1cb00*/  LDL R35, [R1+0x9f8] ;  /* 0x0009f80001237983 */ /* 0x000ee80000100800 */
[----:B------:R0:W3:Y:S04]  /*1cb10*/  @!P0 LDG.E.U8 R173, desc[UR16][R2.64] ;  /* 0x0000001002ad8981 */ /* 0x0000e8000c1e1100 */
[----:B------:R-:W3:Y:S01]  /*1cb20*/  LDL R36, [R1+0x5e8] ;  /* 0x0005e80001247983 */ /* 0x000ee20000100800 */
[----:B0-----:R-:W-:-:S03]  /*1cb30*/  @!P0 IMAD.MOV.U32 R3, RZ, RZ, R34 ;  /* 0x000000ffff038224 */ /* 0x001fc600078e0022 */
[----:B------:R-:W3:Y:S01]  /*1cb40*/  LDL R34, [R1+0xdd0] ;  /* 0x000dd00001227983 */ /* 0x000ee20000100800 */
[----:B------:R-:W-:-:S03]  /*1cb50*/  @!P0 IMAD.MOV.U32 R2, RZ, RZ, R32 ;  /* 0x000000ffff028224 */ /* 0x000fc600078e0020 */
[----:B------:R-:W3:Y:S04]  /*1cb60*/  LDL.LU R47, [R1+0x240] ;  /* 0x00024000012f7983 */ /* 0x000ee80000300800 */
[----:B------:R-:W3:Y:S04]  /*1cb70*/  LDL.LU R42, [R1+0x27c] ;  /* 0x00027c00012a7983 */ /* 0x000ee80000300800 */
[----:B------:R-:W3:Y:S04]  /*1cb80*/  LDL.LU R32, [R1+0x280] ;  /* 0x0002800001207983 */ /* 0x000ee80000300800 */
[----:B------:R4:W3:Y:S02]  /*1cb90*/  @!P0 LDG.E.U8 R174, desc[UR16][R2.64] ;  /* 0x0000001002ae8981 */ /* 0x0008e4000c1e1100 */
[----:B----4-:R-:W-:-:S02]  /*1cba0*/  @!P0 IMAD.MOV.U32 R3, RZ, RZ, R30 ;  /* 0x000000ffff038224 */ /* 0x010fc400078e001e */
[----:B------:R-:W4:Y:S01]  /*1cbb0*/  LDL.LU R30, [R1+0x23c] ;  /* 0x00023c00011e7983 */ /* 0x000f220000300800 */
[----:B------:R-:W-:Y:S01]  /*1cbc0*/  PRMT R175, RZ, 0x7610, R175 ;  /* 0x00007610ffaf7816 */ /* 0x000fe200000000af */
[----:B------:R-:W-:Y:S01]  /*1cbd0*/  @!P0 IMAD.MOV.U32 R2, RZ, RZ, R13 ;  /* 0x000000ffff028224 */ /* 0x000fe200078e000d */
[----:B------:R-:W-:Y:S01]  /*1cbe0*/  PRMT R176, RZ, 0x7610, R176 ;  /* 0x00007610ffb07816 */ /* 0x000fe200000000b0 */
[----:B------:R-:W4:Y:S04]  /*1cbf0*/  LDL R50, [R1+0xd4c] ;  /* 0x000d4c0001327983 */ /* 0x000f280000100800 */
[----:B------:R0:W4:Y:S01]  /*1cc00*/  @!P0 LDG.E.U8 R175, desc[UR16][R2.64] ;  /* 0x0000001002af8981 */ /* 0x000122000c1e1100 */
[----:B------:R-:W-:Y:S02]  /*1cc10*/  PRMT R177, RZ, 0x7610, R177 ;  /* 0x00007610ffb17816 */ /* 0x000fe400000000b1 */
[----:B------:R-:W-:Y:S01]  /*1cc20*/  PRMT R178, RZ, 0x7610, R178 ;  /* 0x00007610ffb27816 */ /* 0x000fe200000000b2 */
[----:B------:R-:W4:Y:S01]  /*1cc30*/  LDL R49, [R1+0xd50] ;  /* 0x000d500001317983 */ /* 0x000f220000100800 */
[----:B------:R-:W-:-:S03]  /*1cc40*/  PRMT R179, RZ, 0x7610, R179 ;  /* 0x00007610ffb37816 */ /* 0x000fc600000000b3 */
[----:B------:R-:W4:Y:S01]  /*1cc50*/  LDL R48, [R1+0xd0c] ;  /* 0x000d0c0001307983 */ /* 0x000f220000100800 */
[----:B0-----:R-:W-:Y:S02]  /*1cc60*/  @!P0 IMAD.MOV.U32 R2, RZ, RZ, R11 ;  /* 0x000000ffff028224 */ /* 0x001fe400078e000b */
[----:B------:R-:W-:Y:S01]  /*1cc70*/  @!P0 IMAD.MOV.U32 R3, RZ, RZ, R12 ;  /* 0x000000ffff038224 */ /* 0x000fe200078e000c */
[----:B------:R-:W4:Y:S04]  /*1cc80*/  LDL R46, [R1+0xd10] ;  /* 0x000d1000012e7983 */ /* 0x000f280000100800 */
[----:B------:R0:W4:Y:S04]  /*1cc90*/  @!P0 LDG.E.U8 R176, desc[UR16][R2.64] ;  /* 0x0000001002b08981 */ /* 0x000128000c1e1100 */
[----:B------:R-:W4:Y:S04]  /*1cca0*/  LDL R45, [R1+0xccc] ;  /* 0x000ccc00012d7983 */ /* 0x000f280000100800 */
[----:B------:R-:W4:Y:S01]  /*1ccb0*/  LDL R44, [R1+0xcd0] ;  /* 0x000cd000012c7983 */ /* 0x000f220000100800 */
[----:B0-----:R-:W-:-:S02]  /*1ccc0*/  @!P0 IMAD.MOV.U32 R2, RZ, RZ, R8 ;  /* 0x000000ffff028224 */ /* 0x001fc400078e0008 */
[----:B------:R-:W-:Y:S01]  /*1ccd0*/  @!P0 IMAD.MOV.U32 R3, RZ, RZ, R9 ;  /* 0x000000ffff038224 */ /* 0x000fe200078e0009 */
[----:B------:R-:W-:Y:S01]  /*1cce0*/  PRMT R18, RZ, 0x7610, R18 ;  /* 0x00007610ff127816 */ /* 0x000fe20000000012 */
[----:B------:R-:W4:Y:S04]  /*1ccf0*/  LDL R43, [R1+0xc8c] ;  /* 0x000c8c00012b7983 */ /* 0x000f280000100800 */
[----:B------:R0:W4:Y:S04]  /*1cd00*/  @!P0 LDG.E.U8 R177, desc[UR16][R2.64] ;  /* 0x0000001002b18981 */ /* 0x000128000c1e1100 */
[----:B------:R-:W4:Y:S01]  /*1cd10*/  LDL R39, [R1+0xc90] ;  /* 0x000c900001277983 */ /* 0x000f220000100800 */
[----:B------:R-:W-:-:S03]  /*1cd20*/  PRMT R21, RZ, 0x7610, R21 ;  /* 0x00007610ff157816 */ /* 0x000fc60000000015 */
[----:B------:R-:W4:Y:S01]  /*1cd30*/  LDL R38, [R1+0xc4c] ;  /* 0x000c4c0001267983 */ /* 0x000f220000100800 */
        /* <DEDUP_REMOVED lines=31> */
[----:B------:R-:W-:Y:S01]  /*1cf30*/  PRMT R7, R7, 0x5410, R2 ;  /* 0x0000541007077816 */ /* 0x000fe20000000002 */
[----:B------:R-:W4:Y:S01]  /*1cf40*/  LDL R13, [R1+0xbd0] ;  /* 0x000bd000010d7983 */ /* 0x000f220000100800 */
[----:B------:R-:W-:-:S02]  /*1cf50*/  PRMT R5, R11, 0x5410, R9 ;  /* 0x000054100b057816 */ /* 0x000fc40000000009 */
[----:B------:R-:W-:Y:S01]  /*1cf60*/  PRMT R6, R8, 0x5410, R6 ;  /* 0x0000541008067816 */ /* 0x000fe20000000006 */
[----:B------:R-:W4:Y:S01]  /*1cf70*/  LDL R12, [R1+0xb8c] ;  /* 0x000b8c00010c7983 */ /* 0x000f220000100800 */
[----:B------:R-:W-:-:S03]  /*1cf80*/  PRMT R20, RZ, 0x7610, R20 ;  /* 0x00007610ff147816 */ /* 0x000fc60000000014 */
[----:B------:R-:W4:Y:S04]  /*1cf90*/  LDL R11, [R1+0xb90] ;  /* 0x000b9000010b7983 */ /* 0x000f280000100800 */
[----:B------:R-:W4:Y:S04]  /*1cfa0*/  LDL R9, [R1+0xb4c] ;  /* 0x000b4c0001097983 */ /* 0x000f280000100800 */
[----:B------:R-:W4:Y:S04]  /*1cfb0*/  LDL R8, [R1+0xb50] ;  /* 0x000b500001087983 */ /* 0x000f280000100800 */
[----:B--2---:R0:W-:Y:S04]  /*1cfc0*/  STS.128 [R37+UR8+0x8000], R4 ;  /* 0x0080000425007988 */ /* 0x0041e80008000c08 */
[----:B0-----:R-:W2:Y:S04]  /*1cfd0*/  LDL R37, [R1+0xc50] ;  /* 0x000c500001257983 */ /* 0x001ea80000100800 */
[----:B------:R-:W2:Y:S04]  /*1cfe0*/  LDL R7, [R1+0xb0c] ;  /* 0x000b0c0001077983 */ /* 0x000ea80000100800 */
[----:B------:R-:W2:Y:S04]  /*1cff0*/  LDL R6, [R1+0xb10] ;  /* 0x000b100001067983 */ /* 0x000ea80000100800 */
[----:B------:R-:W2:Y:S04]  /*1d000*/  LDL R5, [R1+0xacc] ;  /* 0x000acc0001057983 */ /* 0x000ea80000100800 */
[----:B------:R-:W2:Y:S01]  /*1d010*/  LDL R4, [R1+0xad0] ;  /* 0x000ad00001047983 */ /* 0x000ea20000100800 */
[----:B---3--:R-:W-:-:S02]  /*1d020*/  @!P0 IMAD.MOV.U32 R3, RZ, RZ, R42 ;  /* 0x000000ffff038224 */ /* 0x008fc400078e002a */
[----:B------:R-:W-:-:S05]  /*1d030*/  @!P0 IMAD.MOV.U32 R2, RZ, RZ, R32 ;  /* 0x000000ffff028224 */ /* 0x000fca00078e0020 */
[----:B------:R0:W3:Y:S02]  /*1d040*/  @!P0 LDG.E.U8 R18, desc[UR16][R2.64] ;  /* 0x0000001002128981 */ /* 0x0000e4000c1e1100 */
[----:B0-----:R-:W-:Y:S02]  /*1d050*/  @!P0 IMAD.MOV.U32 R2, RZ, RZ, R47 ;  /* 0x000000ffff028224 */ /* 0x001fe400078e002f */
[----:B----4-:R-:W-:-:S05]  /*1d060*/  @!P0 IMAD.MOV.U32 R3, RZ, RZ, R30 ;  /* 0x000000ffff038224 */ /* 0x010fca00078e001e */
[----:B------:R0:W4:Y:S02]  /*1d070*/  @!P0 LDG.E.U8 R21, desc[UR16][R2.64] ;  /* 0x0000001002158981 */ /* 0x000124000c1e1100 */
[----:B0-----:R-:W-:Y:S02]  /*1d080*/  @!P0 IMAD.MOV.U32 R2, RZ, RZ, R35 ;  /* 0x000000ffff028224 */ /* 0x001fe400078e0023 */
[----:B------:R-:W-:Y:S01]  /*1d090*/  @!P0 IMAD.MOV.U32 R3, RZ, RZ, R36 ;  /* 0x000000ffff038224 */ /* 0x000fe200078e0024 */
[----:B------:R-:W3:Y:S04]  /*1d0a0*/  LDL R35, [R1+0xc10] ;  /* 0x000c100001237983 */ /* 0x000ee80000100800 */
[----:B------:R-:W4:Y:S04]  /*1d0b0*/  LDL R36, [R1+0xc0c] ;  /* 0x000c0c0001247983 */ /* 0x000f280000100800 */
[----:B------:R0:W4:Y:S02]  /*1d0c0*/  @!P0 LDG.E.U8 R20, desc[UR16][R2.64] ;  /* 0x0000001002148981 */ /* 0x000124000c1e1100 */
[----:B0-----:R-:W-:-:S02]  /*1d0d0*/  @!P0 IMAD.MOV.U32 R2, RZ, RZ, R34 ;  /* 0x000000ffff028224 */ /* 0x001fc400078e0022 */
[----:B------:R-:W4:Y:S01]  /*1d0e0*/  LDL R34, [R1+0xbcc] ;  /* 0x000bcc0001227983 */ /* 0x000f220000100800 */
[----:B------:R-:W-:Y:S01]  /*1d0f0*/  PRMT R23, RZ, 0x7610, R23 ;  /* 0x00007610ff177816 */ /* 0x000fe20000000017 */
[----:B------:R-:W-:Y:S01]  /*1d100*/  @!P0 IMAD.MOV.U32 R3, RZ, RZ, R53 ;  /* 0x000000ffff038224 */ /* 0x000fe200078e0035 */
[----:B------:R-:W-:-:S04]  /*1d110*/  PRMT R153, RZ, 0x7610, R153 ;  /* 0x00007610ff997816 */ /* 0x000fc80000000099 */
[----:B------:R0:W4:Y:S01]  /*1d120*/  @!P0 LDG.E.U8 R23, desc[UR16][R2.64] ;  /* 0x0000001002178981 */ /* 0x000122000c1e1100 */
[----:B------:R-:W-:Y:S01]  /*1d130*/  PRMT R155, RZ, 0x7610, R155 ;  /* 0x00007610ff9b7816 */ /* 0x000fe2000000009b */
[----:B0-----:R-:W-:Y:S02]  /*1d140*/  @!P0 IMAD.MOV.U32 R2, RZ, RZ, R51 ;  /* 0x000000ffff028224 */ /* 0x001fe400078e0033 */
[----:B------:R-:W-:-:S05]  /*1d150*/  @!P0 IMAD.MOV.U32 R3, RZ, RZ, R52 ;  /* 0x000000ffff038224 */ /* 0x000fca00078e0034 */
        /* <DEDUP_REMOVED lines=11> */
[----:B------:R-:W-:Y:S01]  /*1d210*/  @!P0 IMAD.MOV.U32 R3, RZ, RZ, R45 ;  /* 0x000000ffff038224 */ /* 0x000fe200078e002d */
[----:B------:R-:W-:Y:S01]  /*1d220*/  PRMT R157, RZ, 0x7610, R157 ;  /* 0x00007610ff9d7816 */ /* 0x000fe2000000009d */
[----:B------:R-:W4:Y:S04]  /*1d230*/  LDL R44, [R1+0x574] ;  /* 0x00057400012c7983 */ /* 0x000f280000100800 */
[----:B------:R0:W4:Y:S02]  /*1d240*/  @!P0 LDG.E.U8 R154, desc[UR16][R2.64] ;  /* 0x00000010029a8981 */ /* 0x000124000c1e1100 */
[----:B0-----:R-:W-:-:S02]  /*1d250*/  @!P0 IMAD.MOV.U32 R2, RZ, RZ, R39 ;  /* 0x000000ffff028224 */ /* 0x001fc400078e0027 */
[----:B------:R-:W-:Y:S01]  /*1d260*/  @!P0 IMAD.MOV.U32 R3, RZ, RZ, R43 ;  /* 0x000000ffff038224 */ /* 0x000fe200078e002b */
[----:B------:R-:W-:Y:S01]  /*1d270*/  PRMT R158, RZ, 0x7610, R158 ;  /* 0x00007610ff9e7816 */ /* 0x000fe2000000009e */
[----:B------:R-:W4:Y:S04]  /*1d280*/  LDL R43, [R1+0x578] ;  /* 0x00057800012b7983 */ /* 0x000f280000100800 */
[----:B------:R0:W4:Y:S01]  /*1d290*/  @!P0 LDG.E.U8 R156, desc[UR16][R2.64] ;  /* 0x00000010029c8981 */ /* 0x000122000c1e1100 */
[----:B------:R-:W-:Y:S02]  /*1d2a0*/  PRMT R159, RZ, 0x7610, R159 ;  /* 0x00007610ff9f7816 */ /* 0x000fe4000000009f */
[----:B------:R-:W-:Y:S01]  /*1d2b0*/  PRMT R160, RZ, 0x7610, R160 ;  /* 0x00007610ffa07816 */ /* 0x000fe200000000a0 */
[----:B------:R-:W4:Y:S01]  /*1d2c0*/  LDL R39, [R1+0x474] ;  /* 0x0004740001277983 */ /* 0x000f220000100800 */
[----:B0-----:R-:W-:Y:S01]  /*1d2d0*/  @!P0 IMAD.MOV.U32 R3, RZ, RZ, R38 ;  /* 0x000000ffff038224 */ /* 0x001fe200078e0026 */
[----:B------:R-:W-:-:S02]  /*1d2e0*/  PRMT R161, RZ, 0x7610, R161 ;  /* 0x00007610ffa17816 */ /* 0x000fc400000000a1 */
[----:B------:R-:W4:Y:S01]  /*1d2f0*/  LDL R38, [R1+0x478] ;  /* 0x0004780001267983 */ /* 0x000f220000100800 */
[----:B------:R-:W-:Y:S01]  /*1d300*/  PRMT R162, RZ, 0x7610, R162 ;  /* 0x00007610ffa27816 */ /* 0x000fe200000000a2 */
[----:B--2---:R-:W-:Y:S01]  /*1d310*/  @!P0 IMAD.MOV.U32 R2, RZ, RZ, R37 ;  /* 0x000000ffff028224 */ /* 0x004fe200078e0025 */
[----:B------:R-:W-:Y:S01]  /*1d320*/  PRMT R163, RZ, 0x7610, R163 ;  /* 0x00007610ffa37816 */ /* 0x000fe200000000a3 */
[----:B------:R-:W2:Y:S04]  /*1d330*/  LDL R37, [R1+0xa4c] ;  /* 0x000a4c0001257983 */ /* 0x000ea80000100800 */
[----:B------:R3:W2:Y:S02]  /*1d340*/  @!P0 LDG.E.U8 R157, desc[UR16][R2.64] ;  /* 0x00000010029d8981 */ /* 0x0006a4000c1e1100 */
[----:B---3--:R-:W-:-:S02]  /*1d350*/  @!P0 IMAD.MOV.U32 R2, RZ, RZ, R35 ;  /* 0x000000ffff028224 */ /* 0x008fc400078e0023 */
[----:B------:R-:W3:Y:S01]  /*1d360*/  LDL R35, [R1+0x538] ;  /* 0x0005380001237983 */ /* 0x000ee20000100800 */
[----:B----4-:R-:W-:-:S03]  /*1d370*/  @!P0 IMAD.MOV.U32 R3, RZ, RZ, R36 ;  /* 0x000000ffff038224 */ /* 0x010fc600078e0024 */
[----:B------:R-:W4:Y:S04]  /*1d380*/  LDL R36, [R1+0x534] ;  /* 0x0005340001247983 */ /* 0x000f280000100800 */
[----:B------:R0:W4:Y:S02]  /*1d390*/  @!P0 LDG.E.U8 R158, desc[UR16][R2.64] ;  /* 0x00000010029e8981 */ /* 0x000124000c1e1100 */
[----:B0-----:R-:W-:Y:S02]  /*1d3a0*/  @!P0 IMAD.MOV.U32 R2, RZ, RZ, R13 ;  /* 0x000000ffff028224 */ /* 0x001fe400078e000d */
[----:B------:R-:W-:Y:S02]  /*1d3b0*/  @!P0 IMAD.MOV.U32 R3, RZ, RZ, R34 ;  /* 0x000000ffff038224 */ /* 0x000fe400078e0022 */
[----:B------:R-:W4:Y:S04]  /*1d3c0*/  LDL R34, [R1+0x4f4] ;  /* 0x0004f40001227983 */ /* 0x000f280000100800 */
[----:B------:R0:W4:Y:S02]  /*1d3d0*/  @!P0 LDG.E.U8 R159, desc[UR16][R2.64] ;  /* 0x00000010029f8981 */ /* 0x000124000c1e1100 */
[----:B0-----:R-:W-:-:S02]  /*1d3e0*/  @!P0 IMAD.MOV.U32 R2, RZ, RZ, R11 ;  /* 0x000000ffff028224 */ /* 0x001fc400078e000b */
        /* <DEDUP_REMOVED lines=11> */
[----:B0-----:R-:W-:Y:S02]  /*1d4a0*/  LOP3.LUT R3, R29, 0xffff, RZ, 0xc0, !PT ;  /* 0x0000ffff1d037812 */ /* 0x001fe400078ec0ff */
[----:B------:R-:W-:Y:S01]  /*1d4b0*/  LOP3.LUT R2, R28, 0xffff, RZ, 0xc0, !PT ;  /* 0x0000ffff1c027812 */ /* 0x000fe200078ec0ff */
[----:B------:R-:W3:Y:S03]  /*1d4c0*/  LDL R29, [R1+0x5b4] ;  /* 0x0005b400011d7983 */ /* 0x000ee60000100800 */
[----:B------:R-:W-:Y:S01]  /*1d4d0*/  PRMT R12, R3, 0x3340, R2 ;  /* 0x00003340030c7816 */ /* 0x000fe20000000002 */
[----:B------:R-:W4:Y:S01]  /*1d4e0*/  LDL R28, [R1+0x5b8] ;  /* 0x0005b800011c7983 */ /* 0x000f220000100800 */
[----:B------:R-:W-:-:S03]  /*1d4f0*/  LOP3.LUT R3, R25, 0xffff, RZ, 0xc0, !PT ;  /* 0x0000ffff19037812 */ /* 0x000fc600078ec0ff */
[----:B------:R-:W2:Y:S01]  /*1d500*/  LDL R25, [R1+0xa90] ;  /* 0x000a900001197983 */ /* 0x000ea20000100800 */
[----:B------:R-:W-:Y:S02]  /*1d510*/  LOP3.LUT R5, R33, 0xffff, RZ, 0xc0, !PT ;  /* 0x0000ffff21057812 */ /* 0x000fe400078ec0ff */
[----:B------:R-:W-:Y:S01]  /*1d520*/  LOP3.LUT R4, R31, 0xffff, RZ, 0xc0, !PT ;  /* 0x0000ffff1f047812 */ /* 0x000fe200078ec0ff */
[----:B------:R-:W3:Y:S03]  /*1d530*/  LDL R33, [R1+0xa8c] ;  /* 0x000a8c0001217983 */ /* 0x000ee60000100800 */
[----:B------:R-:W-:Y:S01]  /*1d540*/  PRMT R13, R5, 0x3340, R4 ;  /* 0x00003340050d7816 */ /* 0x000fe20000000004 */
[----:B------:R-:W4:Y:S01]  /*1d550*/  LDL R31, [R1+0xa0c] ;  /* 0x000a0c00011f7983 */ /* 0x000f220000100800 */
[----:B------:R-:W-:-:S03]  /*1d560*/  LOP3.LUT R4, R26, 0xffff, RZ, 0xc0, !PT ;  /* 0x0000ffff1a047812 */ /* 0x000fc600078ec0ff */
[----:B------:R-:W4:Y:S01]  /*1d570*/  LDL R26, [R1+0xe08] ;  /* 0x000e0800011a7983 */ /* 0x000f220000100800 */
[----:B------:R-:W-:-:S03]  /*1d580*/  LOP3.LUT R2, R24, 0xffff, RZ, 0xc0, !PT ;  /* 0x0000ffff18027812 */ /* 0x000fc600078ec0ff */
[----:B------:R-:W4:Y:S01]  /*1d590*/  LDL R24, [R1+0xa50] ;  /* 0x000a500001187983 */ /* 0x000f220000100800 */
[----:B------:R-:W-:-:S03]  /*1d5a0*/  LOP3.LUT R5, R27, 0xffff, RZ, 0xc0, !PT ;  /* 0x0000ffff1b057812 */ /* 0x000fc600078ec0ff */
[----:B------:R-:W4:Y:S01]  /*1d5b0*/  LDL R27, [R1+0xa10] ;  /* 0x000a1000011b7983 */ /* 0x000f220000100800 */
        /* <DEDUP_REMOVED lines=13> */
[----:B------:R-:W-:-:S04]  /*1d690*/  PRMT R2, R3, 0x3340, R2 ;  /* 0x0000334003027816 */ /* 0x000fc80000000002 */
[----:B------:R-:W-:Y:S02]  /*1d6a0*/  PRMT R7, R7, 0x5410, R2 ;  /* 0x0000541007077816 */ /* 0x000fe40000000002 */
[----:B------:R-:W-:Y:S02]  /*1d6b0*/  PRMT R4, R13, 0x5410, R12 ;  /* 0x000054100d047816 */ /* 0x000fe4000000000c */
[----:B------:R-:W-:Y:S02]  /*1d6c0*/  PRMT R5, R11, 0x5410, R8 ;  /* 0x000054100b057816 */ /* 0x000fe40000000008 */
[----:B------:R-:W-:Y:S02]  /*1d6d0*/  PRMT R6, R9, 0x5410, R6 ;  /* 0x0000541009067816 */ /* 0x000fe40000000006 */
[----:B------:R-:W-:Y:S01]  /*1d6e0*/  PRMT R8, RZ, 0x7610, R8 ;  /* 0x00007610ff087816 */ /* 0x000fe20000000008 */
[----:B--2---:R-:W-:Y:S02]  /*1d6f0*/  @!P0 IMAD.MOV.U32 R2, RZ, RZ, R25 ;  /* 0x000000ffff028224 */ /* 0x004fe400078e0019 */
[----:B------:R-:W2:Y:S01]  /*1d700*/  LDL R25, [R1+0x4f8] ;  /* 0x0004f80001197983 */ /* 0x000ea20000100800 */
[----:B---3--:R-:W-:-:S03]  /*1d710*/  @!P0 IMAD.MOV.U32 R3, RZ, RZ, R33 ;  /* 0x000000ffff038224 */ /* 0x008fc600078e0021 */
[----:B------:R-:W3:Y:S04]  /*1d720*/  LDL R33, [R1+0x4b4] ;  /* 0x0004b40001217983 */ /* 0x000ee80000100800 */
[----:B------:R0:W3:Y:S04]  /*1d730*/  @!P0 LDG.E.U8 R8, desc[UR16][R2.64] ;  /* 0x0000001002088981 */ /* 0x0000e8000c1e1100 */
[----:B----4-:R1:W-:Y:S04]  /*1d740*/  STS.128 [R26+UR8+0x8000], R4 ;  /* 0x008000041a007988 */ /* 0x0103e80008000c08 */
[----:B-1----:R-:W4:Y:S01]  /*1d750*/  LDL R26, [R1+0x4b8] ;  /* 0x0004b800011a7983 */ /* 0x002f220000100800 */
[----:B0-----:R-:W-:-:S03]  /*1d760*/  @!P0 IMAD.MOV.U32 R2, RZ, RZ, R24 ;  /* 0x000000ffff028224 */ /* 0x001fc600078e0018 */
[----:B------:R-:W4:Y:S01]  /*1d770*/  LDL R24, [R1+0x438] ;  /* 0x0004380001187983 */ /* 0x000f220000100800 */
[----:B------:R-:W-:Y:S01]  /*1d780*/  PRMT R9, RZ, 0x7610, R9 ;  /* 0x00007610ff097816 */ /* 0x000fe20000000009 */
[----:B------:R-:W-:Y:S02]  /*1d790*/  @!P0 IMAD.MOV.U32 R3, RZ, RZ, R37 ;  /* 0x000000ffff038224 */ /* 0x000fe400078e0025 */
[----:B------:R-:W4:Y:S01]  /*1d7a0*/  LDL R37, [R1+0x434] ;  /* 0x0004340001257983 */ /* 0x000f220000100800 */
[----:B------:R-:W-:-:S03]  /*1d7b0*/  PRMT R4, RZ, 0x7610, R4 ;  /* 0x00007610ff047816 */ /* 0x000fc60000000004 */
[----:B------:R0:W4:Y:S02]  /*1d7c0*/  @!P0 LDG.E.U8 R9, desc[UR16][R2.64] ;  /* 0x0000001002098981 */ /* 0x000124000c1e1100 */
[----:B0-----:R-:W-:Y:S02]  /*1d7d0*/  @!P0 IMAD.MOV.U32 R2, RZ, RZ, R27 ;  /* 0x000000ffff028224 */ /* 0x001fe400078e001b */
[----:B------:R-:W-:Y:S01]  /*1d7e0*/  @!P0 IMAD.MOV.U32 R3, RZ, RZ, R31 ;  /* 0x000000ffff038224 */ /* 0x000fe200078e001f */
[----:B------:R-:W4:Y:S04]  /*1d7f0*/  LDL R27, [R1+0x3f8] ;  /* 0x0003f800011b7983 */ /* 0x000f280000100800 */
[----:B------:R-:W4:Y:S04]  /*1d800*/  LDL R31, [R1+0x3f4] ;  /* 0x0003f400011f7983 */ /* 0x000f280000100800 */
[----:B------:R0:W4:Y:S01]  /*1d810*/  @!P0 LDG.E.U8 R4, desc[UR16][R2.64] ;  /* 0x0000001002048981 */ /* 0x000122000c1e1100 */
[----:B------:R-:W-:Y:S01]  /*1d820*/  PRMT R5, RZ, 0x7610, R5 ;  /* 0x00007610ff057816 */ /* 0x000fe20000000005 */
[----:B0-----:R-:W-:-:S02]  /*1d830*/  @!P0 IMAD.MOV.U32 R3, RZ, RZ, R29 ;  /* 0x000000ffff038224 */ /* 0x001fc400078e001d */
[----:B------:R-:W4:Y:S01]  /*1d840*/  LDL R29, [R1+0x3b4] ;  /* 0x0003b400011d7983 */ /* 0x000f220000100800 */
[----:B------:R-:W-:-:S03]  /*1d850*/  @!P0 IMAD.MOV.U32 R2, RZ, RZ, R28 ;  /* 0x000000ffff028224 */ /* 0x000fc600078e001c */
[----:B------:R-:W4:Y:S01]  /*1d860*/  LDL R28, [R1+0x3b8] ;  /* 0x0003b800011c7983 */ /* 0x000f220000100800 */
[----:B------:R-:W-:-:S03]  /*1d870*/  PRMT R7, RZ, 0x7610, R7 ;  /* 0x00007610ff077816 */ /* 0x000fc60000000007 */
[----:B------:R0:W4:Y:S01]  /*1d880*/  @!P0 LDG.E.U8 R5, desc[UR16][R2.64] ;  /* 0x0000001002058981 */ /* 0x000122000c1e1100 */
[----:B------:R-:W-:Y:S01]  /*1d890*/  PRMT R12, RZ, 0x7610, R12 ;  /* 0x00007610ff0c7816 */ /* 0x000fe2000000000c */
[----:B0-----:R-:W-:Y:S02]  /*1d8a0*/  @!P0 IMAD.MOV.U32 R2, RZ, RZ, R43 ;  /* 0x000000ffff028224 */ /* 0x001fe400078e002b */
[----:B------:R-:W-:-:S05]  /*1d8b0*/  @!P0 IMAD.MOV.U32 R3, RZ, RZ, R44 ;  /* 0x000000ffff038224 */ /* 0x000fca00078e002c */
[----:B------:R0:W4:Y:S02]  /*1d8c0*/  @!P0 LDG.E.U8 R7, desc[UR16][R2.64] ;  /* 0x0000001002078981 */ /* 0x000124000c1e1100 */
[----:B0-----:R-:W-:Y:S02]  /*1d8d0*/  @!P0 IMAD.MOV.U32 R2, RZ, RZ, R35 ;  /* 0x000000ffff028224 */ /* 0x001fe400078e0023 */
[----:B------:R-:W-:Y:S01]  /*1d8e0*/  @!P0 IMAD.MOV.U32 R3, RZ, RZ, R36 ;  /* 0x000000ffff038224 */ /* 0x000fe200078e0024 */
[----:B------:R-:W4:Y:S04]  /*1d8f0*/  LDL R35, [R1+0x378] ;  /* 0x0003780001237983 */ /* 0x000f280000100800 */
[----:B------:R-:W4:Y:S04]  /*1d900*/  LDL R36, [R1+0x374] ;  /* 0x0003740001247983 */ /* 0x000f280000100800 */
[----:B------:R0:W4:Y:S02]  /*1d910*/  @!P0 LDG.E.U8 R12, desc[UR16][R2.64] ;  /* 0x00000010020c8981 */ /* 0x000124000c1e1100 */
[----:B0-----:R-:W-:-:S02]  /*1d920*/  @!P0 IMAD.MOV.U32 R3, RZ, RZ, R34 ;  /* 0x000000ffff038224 */ /* 0x001fc400078e0022 */
[----:B------:R-:W4:Y:S01]  /*1d930*/  LDL R34, [R1+0x334] ;  /* 0x0003340001227983 */ /* 0x000f220000100800 */
[----:B------:R-:W-:Y:S02]  /*1d940*/  PRMT R6, RZ, 0x7610, R6 ;  /* 0x00007610ff067816 */ /* 0x000fe40000000006 */
[----:B------:R-:W-:Y:S02]  /*1d950*/  PRMT R11, RZ, 0x7610, R11 ;  /* 0x00007610ff0b7816 */ /* 0x000fe4000000000b */
[----:B------:R-:W-:Y:S01]  /*1d960*/  PRMT R13, RZ, 0x7610, R13 ;  /* 0x00007610ff0d7816 */ /* 0x000fe2000000000d */
[----:B--2---:R-:W-:Y:S02]  /*1d970*/  @!P0 IMAD.MOV.U32 R2, RZ, RZ, R25 ;  /* 0x000000ffff028224 */ /* 0x004fe400078e0019 */
        /* <DEDUP_REMOVED lines=8> */
[----:B------:R-:W-:-:S05]  /*1da00*/  @!P0 IMAD.MOV.U32 R3, RZ, RZ, R39 ;  /* 0x000000ffff038224 */ /* 0x000fca00078e0027 */
[----:B------:R0:W4:Y:S02]  /*1da10*/  @!P0 LDG.E.U8 R13, desc[UR16][R2.64] ;  /* 0x00000010020d8981 */ /* 0x000124000c1e1100 */
[----:B0-----:R-:W-:Y:S02]  /*1da20*/  @!P0 IMAD.MOV.U32 R2, RZ, RZ, R24 ;  /* 0x000000ffff028224 */ /* 0x001fe400078e0018 */
[----:B------:R-:W4:Y:S01]  /*1da30*/  LDL R24, [R1+0x2b8] ;  /* 0x0002b80001187983 */ /* 0x000f220000100800 */
[----:B------:R-:W-:Y:S01]  /*1da40*/  PRMT R14, RZ, 0x7610, R14 ;  /* 0x00007610ff0e7816 */ /* 0x000fe2000000000e */
[----:B------:R-:W-:Y:S01]  /*1da50*/  @!P0 IMAD.MOV.U32 R3, RZ, RZ, R37 ;  /* 0x000000ffff038224 */ /* 0x000fe200078e0025 */
[----:B------:R-:W-:Y:S01]  /*1da60*/  PRMT R15, RZ, 0x7610, R15 ;  /* 0x00007610ff0f7816 */ /* 0x000fe2000000000f */
[----:B------:R-:W4:Y:S04]  /*1da70*/  LDL.LU R43, [R1+0x2b4] ;  /* 0x0002b400012b7983 */ /* 0x000f280000300800 */
[----:B------:R0:W4:Y:S02]  /*1da80*/  @!P0 LDG.E.U8 R14, desc[UR16][R2.64] ;  /* 0x00000010020e8981 */ /* 0x000124000c1e1100 */
[----:B0-----:R-:W-:-:S02]  /*1da90*/  @!P0 IMAD.MOV.U32 R2, RZ, RZ, R27 ;  /* 0x000000ffff028224 */ /* 0x001fc400078e001b */
[----:B------:R-:W-:Y:S01]  /*1daa0*/  @!P0 IMAD.MOV.U32 R3, RZ, RZ, R31 ;  /* 0x000000ffff038224 */ /* 0x000fe200078e001f */
[----:B------:R-:W4:Y:S04]  /*1dab0*/  LDL.LU R27, [R1+0x278] ;  /* 0x00027800011b7983 */ /* 0x000f280000300800 */
[----:B------:R0:W4:Y:S04]  /*1dac0*/  @!P0 LDG.E.U8 R15, desc[UR16][R2.64] ;  /* 0x00000010020f8981 */ /* 0x000128000c1e1100 */
[----:B------:R-:W4:Y:S01]  /*1dad0*/  LDL R31, [R1+0x9f4] ;  /* 0x0009f400011f7983 */ /* 0x000f220000100800 */
[----:B0-----:R-:W-:-:S03]  /*1dae0*/  @!P0 IMAD.MOV.U32 R3, RZ, RZ, R29 ;  /* 0x000000ffff038224 */ /* 0x001fc600078e001d */
[----:B------:R-:W4:Y:S04]  /*1daf0*/  LDL R29, [R1+0xdf4] ;  /* 0x000df400011d7983 */ /* 0x000f280000100800 */
[----:B------:R-:W4:Y:S04]  /*1db00*/  LDL.LU R49, [R1+0x238] ;  /* 0x0002380001317983 */ /* 0x000f280000300800 */
[----:B------:R-:W4:Y:S01]  /*1db10*/  LDL.LU R44, [R1+0x274] ;  /* 0x00027400012c7983 */ /* 0x000f220000300800 */
[----:B------:R-:W-:-:S03]  /*1db20*/  @!P0 IMAD.MOV.U32 R2, RZ, RZ, R28 ;  /* 0x000000ffff028224 */ /* 0x000fc600078e001c */
[----:B------:R-:W4:Y:S01]  /*1db30*/  LDL.LU R28, [R1+0x234] ;  /* 0x00023400011c7983 */ /* 0x000f220000300800 */
[----:B------:R-:W-:Y:S02]  /*1db40*/  PRMT R19, RZ, 0x7610, R19 ;  /* 0x00007610ff137816 */ /* 0x000fe40000000013 */
[----:B------:R-:W-:Y:S01]  /*1db50*/  PRMT R22, RZ, 0x7610, R22 ;  /* 0x00007610ff167816 */ /* 0x000fe20000000016 */
[----:B------:R-:W4:Y:S04]  /*1db60*/  LDL R39, [R1+0xdc4] ;  /* 0x000dc40001277983 */ /* 0x000f280000100800 */
[----:B------:R0:W4:Y:S04]  /*1db70*/  @!P0 LDG.E.U8 R19, desc[UR16][R2.64] ;  /* 0x0000001002138981 */ /* 0x000128000c1e1100 */
[----:B------:R-:W4:Y:S04]  /*1db80*/  LDL R38, [R1+0xdc8] ;  /* 0x000dc80001267983 */ /* 0x000f280000100800 */
[----:B------:R-:W4:Y:S01]  /*1db90*/  LDL R46, [R1+0xd44] ;  /* 0x000d4400012e7983 */ /* 0x000f220000100800 */
[----:B0-----:R-:W-:-:S02]  /*1dba0*/  @!P0 IMAD.MOV.U32 R2, RZ, RZ, R35 ;  /* 0x000000ffff028224 */ /* 0x001fc400078e0023 */
[----:B------:R-:W-:Y:S01]  /*1dbb0*/  @!P0 IMAD.MOV.U32 R3, RZ, RZ, R36 ;  /* 0x000000ffff038224 */ /* 0x000fe200078e0024 */
[----:B------:R-:W4:Y:S04]  /*1dbc0*/  LDL R45, [R1+0xd48] ;  /* 0x000d4800012d7983 */ /* 0x000f280000100800 */
[----:B------:R0:W4:Y:S01]  /*1dbd0*/  @!P0 LDG.E.U8 R22, desc[UR16][R2.64] ;  /* 0x0000001002168981 */ /* 0x000122000c1e1100 */
[----:B------:R-:W-:-:S03]  /*1dbe0*/  PRMT R251, RZ, 0x7610, R251 ;  /* 0x00007610fffb7816 */ /* 0x000fc600000000fb */
[----:B------:R-:W4:Y:S01]  /*1dbf0*/  LDL R35, [R1+0xd04] ;  /* 0x000d040001237983 */ /* 0x000f220000100800 */
[----:B------:R-:W-:-:S03]  /*1dc00*/  PRMT R81, RZ, 0x7610, R81 ;  /* 0x00007610ff517816 */ /* 0x000fc60000000051 */
[----:B------:R-:W4:Y:S01]  /*1dc10*/  LDL R36, [R1+0xcc4] ;  /* 0x000cc40001247983 */ /* 0x000f220000100800 */
[----:B0-----:R-:W-:-:S03]  /*1dc20*/  @!P0 IMAD.MOV.U32 R3, RZ, RZ, R34 ;  /* 0x000000ffff038224 */ /* 0x001fc600078e0022 */
[----:B------:R-:W4:Y:S01]  /*1dc30*/  LDL R34, [R1+0xd84] ;  /* 0x000d840001227983 */ /* 0x000f220000100800 */
[----:B------:R-:W-:Y:S02]  /*1dc40*/  PRMT R66, RZ, 0x7610, R66 ;  /* 0x00007610ff427816 */ /* 0x000fe40000000042 */
[----:B------:R-:W-:Y:S01]  /*1dc50*/  PRMT R74, RZ, 0x7610, R74 ;  /* 0x00007610ff4a7816 */ /* 0x000fe2000000004a */
[----:B------:R-:W4:Y:S01]  /*1dc60*/  LDL R37, [R1+0xc84] ;  /* 0x000c840001257983 */ /* 0x000f220000100800 */
[----:B------:R-:W-:Y:S02]  /*1dc70*/  PRMT R41, RZ, 0x7610, R41 ;  /* 0x00007610ff297816 */ /* 0x000fe40000000029 */
[----:B------:R-:W-:Y:S01]  /*1dc80*/  PRMT R71, RZ, 0x7610, R71 ;  /* 0x00007610ff477816 */ /* 0x000fe20000000047 */
[----:B------:R-:W4:Y:S01]  /*1dc90*/  LDL R50, [R1+0x56c] ;  /* 0x00056c0001327983 */ /* 0x000f220000100800 */
[----:B------:R-:W-:Y:S02]  /*1dca0*/  PRMT R68, RZ, 0x7610, R68 ;  /* 0x00007610ff447816 */ /* 0x000fe40000000044 */
[----:B------:R-:W-:Y:S01]  /*1dcb0*/  PRMT R65, RZ, 0x7610, R65 ;  /* 0x00007610ff417816 */ /* 0x000fe20000000041 */
[----:B------:R-:W4:Y:S01]  /*1dcc0*/  LDL R48, [R1+0x570] ;  /* 0x0005700001307983 */ /* 0x000f220000100800 */
[----:B--2---:R-:W-:-:S03]  /*1dcd0*/  @!P0 IMAD.MOV.U32 R2, RZ, RZ, R25 ;  /* 0x000000ffff028224 */ /* 0x004fc600078e0019 */
[----:B------:R-:W2:Y:S04]  /*1dce0*/  LDL R25, [R1+0xd88] ;  /* 0x000d880001197983 */ /* 0x000ea80000100800 */
[----:B------:R3:W2:Y:S02]  /*1dcf0*/  @!P0 LDG.E.U8 R251, desc[UR16][R2.64] ;  /* 0x0000001002fb8981 */ /* 0x0006a4000c1e1100 */
[----:B---3--:R-:W-:Y:S02]  /*1dd00*/  @!P0 IMAD.MOV.U32 R3, RZ, RZ, R33 ;  /* 0x000000ffff038224 */ /* 0x008fe400078e0021 */
[----:B------:R-:W3:Y:S01]  /*1dd10*/  LDL R33, [R1+0xcc8] ;  /* 0x000cc80001217983 */ /* 0x000ee20000100800 */
[----:B----4-:R-:W-:-:S03]  /*1dd20*/  @!P0 IMAD.MOV.U32 R2, RZ, RZ, R26 ;  /* 0x000000ffff028224 */ /* 0x010fc600078e001a */
[----:B------:R-:W4:Y:S04]  /*1dd30*/  LDL R26, [R1+0xd08] ;  /* 0x000d0800011a7983 */ /* 0x000f280000100800 */
[----:B------:R0:W3:Y:S02]  /*1dd40*/  @!P0 LDG.E.U8 R81, desc[UR16][R2.64] ;  /* 0x0000001002518981 */ /* 0x0000e4000c1e1100 */
[----:B0-----:R-:W-:Y:S02]  /*1dd50*/  @!P0 IMAD.MOV.U32 R2, RZ, RZ, R24 ;  /* 0x000000ffff028224 */ /* 0x001fe400078e0018 */
[----:B------:R-:W3:Y:S01]  /*1dd60*/  LDL R24, [R1+0xc88] ;  /* 0x000c880001187983 */ /* 0x000ee20000100800 */
[----:B------:R-:W-:-:S05]  /*1dd70*/  @!P0 IMAD.MOV.U32 R3, RZ, RZ, R43 ;  /* 0x000000ffff038224 */ /* 0x000fca00078e002b */
[----:B------:R0:W3:Y:S02]  /*1dd80*/  @!P0 LDG.E.U8 R66, desc[UR16][R2.64] ;  /* 0x0000001002428981 */ /* 0x0000e4000c1e1100 */
[----:B0-----:R-:W-:Y:S02]  /*1dd90*/  @!P0 IMAD.MOV.U32 R2, RZ, RZ, R27 ;  /* 0x000000ffff028224 */ /* 0x001fe400078e001b */
[----:B------:R-:W-:-:S05]  /*1dda0*/  @!P0 IMAD.MOV.U32 R3, RZ, RZ, R44 ;  /* 0x000000ffff038224 */ /* 0x000fca00078e002c */
[----:B------:R0:W3:Y:S02]  /*1ddb0*/  @!P0 LDG.E.U8 R74, desc[UR16][R2.64] ;  /* 0x00000010024a8981 */ /* 0x0000e4000c1e1100 */
[----:B0-----:R-:W-:Y:S02]  /*1ddc0*/  @!P0 IMAD.MOV.U32 R2, RZ, RZ, R49 ;  /* 0x000000ffff028224 */ /* 0x001fe400078e0031 */
[----:B------:R-:W-:-:S05]  /*1ddd0*/  @!P0 IMAD.MOV.U32 R3, RZ, RZ, R28 ;  /* 0x000000ffff038224 */ /* 0x000fca00078e001c */
[----:B------:R0:W3:Y:S02]  /*1dde0*/  @!P0 LDG.E.U8 R41, desc[UR16][R2.64] ;  /* 0x0000001002298981 */ /* 0x0000e4000c1e1100 */
[----:B0-----:R-:W-:Y:S02]  /*1ddf0*/  @!P0 IMAD.MOV.U32 R2, RZ, RZ, R29 ;  /* 0x000000ffff028224 */ /* 0x001fe400078e001d */
[----:B------:R-:W3:Y:S01]  /*1de00*/  LDL R29, [R1+0xc48] ;  /* 0x000c4800011d7983 */ /* 0x000ee20000100800 */
[----:B------:R-:W-:-:S03]  /*1de10*/  @!P0 IMAD.MOV.U32 R3, RZ, RZ, R31 ;  /* 0x000000ffff038224 */ /* 0x000fc600078e001f */
[----:B------:R-:W3:Y:S04]  /*1de20*/  LDL R31, [R1+0xc44] ;  /* 0x000c4400011f7983 */ /* 0x000ee80000100800 */
[----:B------:R0:W3:Y:S02]  /*1de30*/  @!P0 LDG.E.U8 R71, desc[UR16][R2.64] ;  /* 0x0000001002478981 */ /* 0x0000e4000c1e1100 */
[----:B0-----:R-:W-:Y:S02]  /*1de40*/  @!P0 IMAD.MOV.U32 R2, RZ, RZ, R38 ;  /* 0x000000ffff028224 */ /* 0x001fe400078e0026 */
[----:B------:R-:W-:Y:S01]  /*1de50*/  @!P0 IMAD.MOV.U32 R3, RZ, RZ, R39 ;  /* 0x000000ffff038224 */ /* 0x000fe200078e0027 */
[----:B------:R-:W3:Y:S04]  /*1de60*/  LDL R38, [R1+0xc08] ;  /* 0x000c080001267983 */ /* 0x000ee80000100800 */
[----:B------:R-:W3:Y:S04]  /*1de70*/  LDL R39, [R1+0xc04] ;  /* 0x000c040001277983 */ /* 0x000ee80000100800 */
[----:B------:R2:W3:Y:S02]  /*1de80*/  @!P0 LDG.E.U8 R68, desc[UR16][R2.64] ;  /* 0x0000001002448981 */ /* 0x0004e4000c1e1100 */
[----:B--2---:R-:W-:-:S02]  /*1de90*/  @!P0 IMAD.MOV.U32 R2, RZ, RZ, R25 ;  /* 0x000000ffff028224 */ /* 0x004fc400078e0019 */
[----:B------:R-:W2:Y:S01]  /*1dea0*/  LDL R25, [R1+0xbc8] ;  /* 0x000bc80001197983 */ /* 0x000ea20000100800 */
[----:B------:R-:W-:-:S03]  /*1deb0*/  @!P0 IMAD.MOV.U32 R3, RZ, RZ, R34 ;  /* 0x000000ffff038224 */ /* 0x000fc600078e0022 */
[----:B------:R-:W2:Y:S01]  /*1dec0*/  LDL R34, [R1+0xbc4] ;  /* 0x000bc40001227983 */ /* 0x000ea20000100800 */
[----:B------:R-:W-:-:S03]  /*1ded0*/  PRMT R63, RZ, 0x7610, R63 ;  /* 0x00007610ff3f7816 */ /* 0x000fc6000000003f */
[----:B------:R0:W2:Y:S02]  /*1dee0*/  @!P0 LDG.E.U8 R65, desc[UR16][R2.64] ;  /* 0x0000001002418981 */ /* 0x0000a4000c1e1100 */
[----:B0-----:R-:W-:Y:S02]  /*1def0*/  @!P0 IMAD.MOV.U32 R2, RZ, RZ, R45 ;  /* 0x000000ffff028224 */ /* 0x001fe400078e002d */
[----:B------:R-:W-:Y:S01]  /*1df00*/  @!P0 IMAD.MOV.U32 R3, RZ, RZ, R46 ;  /* 0x000000ffff038224 */ /* 0x000fe200078e002e */
[----:B------:R-:W2:Y:S04]  /*1df10*/  LDL R45, [R1+0xb88] ;  /* 0x000b8800012d7983 */ /* 0x000ea80000100800 */
[----:B------:R-:W2:Y:S04]  /*1df20*/  LDL R46, [R1+0xb84] ;  /* 0x000b8400012e7983 */ /* 0x000ea80000100800 */
[----:B------:R0:W2:Y:S02]  /*1df30*/  @!P0 LDG.E.U8 R63, desc[UR16][R2.64] ;  /* 0x00000010023f8981 */ /* 0x0000a4000c1e1100 */
[----:B0-----:R-:W-:-:S02]  /*1df40*/  @!P0 IMAD.MOV.U32 R3, RZ, RZ, R35 ;  /* 0x000000ffff038224 */ /* 0x001fc400078e0023 */
[----:B------:R-:W2:Y:S01]  /*1df50*/  LDL R35, [R1+0xb44] ;  /* 0x000b440001237983 */ /* 0x000ea20000100800 */
[----:B----4-:R-:W-:-:S03]  /*1df60*/  @!P0 IMAD.MOV.U32 R2, RZ, RZ, R26 ;  /* 0x000000ffff028224 */ /* 0x010fc600078e001a */
[----:B------:R-:W4:Y:S01]  /*1df70*/  LDL R26, [R1+0xb48] ;  /* 0x000b4800011a7983 */ /* 0x000f220000100800 */
[----:B------:R-:W-:Y:S02]  /*1df80*/  PRMT R82, RZ, 0x7610, R82 ;  /* 0x00007610ff527816 */ /* 0x000fe40000000052 */
[----:B------:R-:W-:-:S04]  /*1df90*/  PRMT R79, RZ, 0x7610, R79 ;  /* 0x00007610ff4f7816 */ /* 0x000fc8000000004f */
[----:B------:R3:W4:Y:S02]  /*1dfa0*/  @!P0 LDG.E.U8 R82, desc[UR16][R2.64] ;  /* 0x0000001002528981 */ /* 0x000724000c1e1100 */
[----:B---3--:R-:W-:Y:S02]  /*1dfb0*/  @!P0 IMAD.MOV.U32 R2, RZ, RZ, R33 ;  /* 0x000000ffff028224 */ /* 0x008fe400078e0021 */
[----:B------:R-:W-:Y:S01]  /*1dfc0*/  @!P0 IMAD.MOV.U32 R3, RZ, RZ, R36 ;  /* 0x000000ffff038224 */ /* 0x000fe200078e0024 */
[----:B------:R-:W3:Y:S04]  /*1dfd0*/  LDL R33, [R1+0xb08] ;  /* 0x000b080001217983 */ /* 0x000ee80000100800 */
[----:B------:R-:W3:Y:S04]  /*1dfe0*/  LDL R36, [R1+0xb04] ;  /* 0x000b040001247983 */ /* 0x000ee80000100800 */
[----:B------:R0:W3:Y:S02]  /*1dff0*/  @!P0 LDG.E.U8 R79, desc[UR16][R2.64] ;  /* 0x00000010024f8981 */ /* 0x0000e4000c1e1100 */
[----:B0-----:R-:W-:-:S02]  /*1e000*/  @!P0 IMAD.MOV.U32 R2, RZ, RZ, R24 ;  /* 0x000000ffff028224 */ /* 0x001fc400078e0018 */
[----:B------:R-:W3:Y:S01]  /*1e010*/  LDL R24, [R1+0xac8] ;  /* 0x000ac80001187983 */ /* 0x000ee20000100800 */
[----:B------:R-:W-:Y:S01]  /*1e020*/  PRMT R76, RZ, 0x7610, R76 ;  /* 0x00007610ff4c7816 */ /* 0x000fe2000000004c */
[----:B------:R-:W-:Y:S02]  /*1e030*/  @!P0 IMAD.MOV.U32 R3, RZ, RZ, R37 ;  /* 0x000000ffff038224 */ /* 0x000fe400078e0025 */
[----:B------:R-:W3:Y:S01]  /*1e040*/  LDL R37, [R1+0xac4] ;  /* 0x000ac40001257983 */ /* 0x000ee20000100800 */
[----:B------:R-:W-:-:S03]  /*1e050*/  PRMT R73, RZ, 0x7610, R73 ;  /* 0x00007610ff497816 */ /* 0x000fc60000000049 */
[----:B------:R0:W3:Y:S01]  /*1e060*/  @!P0 LDG.E.U8 R76, desc[UR16][R2.64] ;  /* 0x00000010024c8981 */ /* 0x0000e2000c1e1100 */
[----:B------:R-:W-:Y:S01]  /*1e070*/  PRMT R70, RZ, 0x7610, R70 ;  /* 0x00007610ff467816 */ /* 0x000fe20000000046 */
[----:B0-----:R-:W-:Y:S02]  /*1e080*/  @!P0 IMAD.MOV.U32 R2, RZ, RZ, R29 ;  /* 0x000000ffff028224 */ /* 0x001fe400078e001d */
[----:B------:R-:W3:Y:S01]  /*1e090*/  LDL R29, [R1+0xa88] ;  /* 0x000a8800011d7983 */ /* 0x000ee20000100800 */
[----:B------:R-:W-:-:S03]  /*1e0a0*/  @!P0 IMAD.MOV.U32 R3, RZ, RZ, R31 ;  /* 0x000000ffff038224 */ /* 0x000fc600078e001f */
[----:B------:R-:W3:Y:S04]  /*1e0b0*/  LDL R31, [R1+0xa84] ;  /* 0x000a8400011f7983 */ /* 0x000ee80000100800 */
[----:B------:R0:W3:Y:S02]  /*1e0c0*/  @!P0 LDG.E.U8 R73, desc[UR16][R2.64] ;  /* 0x0000001002498981 */ /* 0x0000e4000c1e1100 */
[----:B0-----:R-:W-:Y:S02]  /*1e0d0*/  @!P0 IMAD.MOV.U32 R2, RZ, RZ, R38 ;  /* 0x000000ffff028224 */ /* 0x001fe400078e0026 */
[----:B------:R-:W3:Y:S01]  /*1e0e0*/  LDL R38, [R1+0xa48] ;  /* 0x000a480001267983 */ /* 0x000ee20000100800 */
[----:B------:R-:W-:-:S03]  /*1e0f0*/  @!P0 IMAD.MOV.U32 R3, RZ, RZ, R39 ;  /* 0x000000ffff038224 */ /* 0x000fc600078e0027 */
[----:B------:R-:W3:Y:S04]  /*1e100*/  LDL R39, [R1+0xa44] ;  /* 0x000a440001277983 */ /* 0x000ee80000100800 */
[----:B------:R2:W3:Y:S01]  /*1e110*/  @!P0 LDG.E.U8 R70, desc[UR16][R2.64] ;  /* 0x0000001002468981 */ /* 0x0004e2000c1e1100 */
[----:B------:R-:W-:Y:S01]  /*1e120*/  PRMT R67, RZ, 0x7610, R67 ;  /* 0x00007610ff437816 */ /* 0x000fe20000000043 */
[----:B--2---:R-:W-:Y:S02]  /*1e130*/  @!P0 IMAD.MOV.U32 R2, RZ, RZ, R25 ;  /* 0x000000ffff028224 */ /* 0x004fe400078e0019 */
[----:B------:R-:W2:Y:S01]  /*1e140*/  LDL R25, [R1+0xa08] ;  /* 0x000a080001197983 */ /* 0x000ea20000100800 */
[----:B------:R-:W-:Y:S01]  /*1e150*/  @!P0 IMAD.MOV.U32 R3, RZ, RZ, R34 ;  /* 0x000000ffff038224 */ /* 0x000fe200078e0022 */
[----:B------:R-:W-:-:S02]  /*1e160*/  PRMT R64, RZ, 0x7610, R64 ;  /* 0x00007610ff407816 */ /* 0x000fc40000000040 */
[----:B------:R-:W2:Y:S04]  /*1e170*/  LDL R34, [R1+0xa04] ;  /* 0x000a040001227983 */ /* 0x000ea80000100800 */
[----:B------:R0:W2:Y:S02]  /*1e180*/  @!P0 LDG.E.U8 R67, desc[UR16][R2.64] ;  /* 0x0000001002438981 */ /* 0x0000a4000c1e1100 */
[----:B0-----:R-:W-:Y:S01]  /*1e190*/  @!P0 IMAD.MOV.U32 R2, RZ, RZ, R45 ;  /* 0x000000ffff028224 */ /* 0x001fe200078e002d */
[----:B------:R-:W-:Y:S01]  /*1e1a0*/  PRMT R62, RZ, 0x7610, R62 ;  /* 0x00007610ff3e7816 */ /* 0x000fe2000000003e */
[----:B------:R-:W2:Y:S01]  /*1e1b0*/  LDL R45, [R1+0x470] ;  /* 0x00047000012d7983 */ /* 0x000ea20000100800 */
[----:B------:R-:W-:Y:S01]  /*1e1c0*/  @!P0 IMAD.MOV.U32 R3, RZ, RZ, R46 ;  /* 0x000000ffff038224 */ /* 0x000fe200078e002e */
[----:B------:R-:W-:-:S02]  /*1e1d0*/  PRMT R61, RZ, 0x7610, R61 ;  /* 0x00007610ff3d7816 */ /* 0x000fc4000000003d */
[----:B------:R-:W2:Y:S04]  /*1e1e0*/  LDL R46, [R1+0x46c] ;  /* 0x00046c00012e7983 */ /* 0x000ea80000100800 */
[----:B------:R0:W2:Y:S02]  /*1e1f0*/  @!P0 LDG.E.U8 R64, desc[UR16][R2.64] ;  /* 0x0000001002408981 */ /* 0x0000a4000c1e1100 */
[----:B0-----:R-:W-:Y:S02]  /*1e200*/  @!P0 IMAD.MOV.U32 R3, RZ, RZ, R35 ;  /* 0x000000ffff038224 */ /* 0x001fe400078e0023 */
[----:B------:R-:W2:Y:S01]  /*1e210*/  LDL R35, [R1+0x5ac] ;  /* 0x0005ac0001237983 */ /* 0x000ea20000100800 */
[----:B----4-:R-:W-:-:S03]  /*1e220*/  @!P0 IMAD.MOV.U32 R2, RZ, RZ, R26 ;  /* 0x000000ffff028224 */ /* 0x010fc600078e001a */
[----:B------:R-:W4:Y:S04]  /*1e230*/  LDL R26, [R1+0x5b0] ;  /* 0x0005b000011a7983 */ /* 0x000f280000100800 */
[----:B------:R3:W4:Y:S02]  /*1e240*/  @!P0 LDG.E.U8 R62, desc[UR16][R2.64] ;  /* 0x00000010023e8981 */ /* 0x000724000c1e1100 */
[----:B---3--:R-:W-:Y:S02]  /*1e250*/  @!P0 IMAD.MOV.U32 R2, RZ, RZ, R33 ;  /* 0x000000ffff028224 */ /* 0x008fe400078e0021 */
[----:B------:R-:W3:Y:S01]  /*1e260*/  LDL R33, [R1+0x530] ;  /* 0x0005300001217983 */ /* 0x000ee20000100800 */
[----:B------:R-:W-:-:S03]  /*1e270*/  @!P0 IMAD.MOV.U32 R3, RZ, RZ, R36 ;  /* 0x000000ffff038224 */ /* 0x000fc600078e0024 */
[----:B------:R-:W3:Y:S04]  /*1e280*/  LDL R36, [R1+0x52c] ;  /* 0x00052c0001247983 */ /* 0x000ee80000100800 */
[----:B------:R0:W3:Y:S02]  /*1e290*/  @!P0 LDG.E.U8 R61, desc[UR16][R2.64] ;  /* 0x00000010023d8981 */ /* 0x0000e4000c1e1100 */
[----:B0-----:R-:W-:Y:S02]  /*1e2a0*/  @!P0 IMAD.MOV.U32 R2, RZ, RZ, R24 ;  /* 0x000000ffff028224 */ /* 0x001fe400078e0018 */
[----:B------:R-:W3:Y:S01]  /*1e2b0*/  LDL R24, [R1+0x4f0] ;  /* 0x0004f00001187983 */ /* 0x000ee20000100800 */
[----:B------:R-:W-:Y:S01]  /*1e2c0*/  PRMT R60, RZ, 0x7610, R60 ;  /* 0x00007610ff3c7816 */ /* 0x000fe2000000003c */
[----:B------:R-:W-:-:S02]  /*1e2d0*/  @!P0 IMAD.MOV.U32 R3, RZ, RZ, R37 ;  /* 0x000000ffff038224 */ /* 0x000fc400078e0025 */
        /* <DEDUP_REMOVED lines=9> */
[----:B0-----:R-:W-:Y:S01]  /*1e370*/  @!P0 IMAD.MOV.U32 R2, RZ, RZ, R38 ;  /* 0x000000ffff028224 */ /* 0x001fe200078e0026 */
[----:B------:R-:W-:Y:S01]  /*1e380*/  PRMT R57, RZ, 0x7610, R57 ;  /* 0x00007610ff397816 */ /* 0x000fe20000000039 */
[----:B------:R-:W3:Y:S01]  /*1e390*/  LDL R38, [R1+0x3ec] ;  /* 0x0003ec0001267983 */ /* 0x000ee20000100800 */
[----:B------:R-:W-:-:S03]  /*1e3a0*/  @!P0 IMAD.MOV.U32 R3, RZ, RZ, R39 ;  /* 0x000000ffff038224 */ /* 0x000fc600078e0027 */
[----:B------:R-:W3:Y:S04]  /*1e3b0*/  LDL R39, [R1+0x42c] ;  /* 0x00042c0001277983 */ /* 0x000ee80000100800 */
[----:B------:R2:W3:Y:S02]  /*1e3c0*/  @!P0 LDG.E.U8 R58, desc[UR16][R2.64] ;  /* 0x00000010023a8981 */ /* 0x0004e4000c1e1100 */
[----:B--2---:R-:W-:Y:S02]  /*1e3d0*/  @!P0 IMAD.MOV.U32 R2, RZ, RZ, R25 ;  /* 0x000000ffff028224 */ /* 0x004fe400078e0019 */
[----:B------:R-:W2:Y:S01]  /*1e3e0*/  LDL R25, [R1+0x430] ;  /* 0x0004300001197983 */ /* 0x000ea20000100800 */
[----:B------:R-:W-:-:S03]  /*1e3f0*/  @!P0 IMAD.MOV.U32 R3, RZ, RZ, R34 ;  /* 0x000000ffff038224 */ /* 0x000fc600078e0022 */
[----:B------:R-:W2:Y:S04]  /*1e400*/  LDL R34, [R1+0x3f0] ;  /* 0x0003f00001227983 */ /* 0x000ea80000100800 */
[----:B------:R0:W2:Y:S01]  /*1e410*/  @!P0 LDG.E.U8 R57, desc[UR16][R2.64] ;  /* 0x0000001002398981 */ /* 0x0000a2000c1e1100 */
[----:B------:R-:W-:Y:S02]  /*1e420*/  PRMT R56, RZ, 0x7610, R56 ;  /* 0x00007610ff387816 */ /* 0x000fe40000000038 */
[----:B------:R-:W-:Y:S02]  /*1e430*/  PRMT R55, RZ, 0x7610, R55 ;  /* 0x00007610ff377816 */ /* 0x000fe40000000037 */
[----:B------:R-:W-:Y:S01]  /*1e440*/  PRMT R252, RZ, 0x7610, R252 ;  /* 0x00007610fffc7816 */ /* 0x000fe200000000fc */
[----:B0-----:R-:W-:-:S02]  /*1e450*/  @!P0 IMAD.MOV.U32 R3, RZ, RZ, R35 ;  /* 0x000000ffff038224 */ /* 0x001fc400078e0023 */
[----:B------:R-:W2:Y:S01]  /*1e460*/  LDL R35, [R1+0x3ac] ;  /* 0x0003ac0001237983 */ /* 0x000ea20000100800 */
[----:B----4-:R-:W-:-:S03]  /*1e470*/  @!P0 IMAD.MOV.U32 R2, RZ, RZ, R26 ;  /* 0x000000ffff028224 */ /* 0x010fc600078e001a */
[----:B------:R-:W4:Y:S04]  /*1e480*/  LDL R26, [R1+0x3b0] ;  /* 0x0003b000011a7983 */ /* 0x000f280000100800 */
[----:B------:R0:W4:Y:S02]  /*1e490*/  @!P0 LDG.E.U8 R56, desc[UR16][R2.64] ;  /* 0x0000001002388981 */ /* 0x000124000c1e1100 */
[----:B0-----:R-:W-:Y:S02]  /*1e4a0*/  @!P0 IMAD.MOV.U32 R2, RZ, RZ, R48 ;  /* 0x000000ffff028224 */ /* 0x001fe400078e0030 */
[----:B------:R-:W-:-:S05]  /*1e4b0*/  @!P0 IMAD.MOV.U32 R3, RZ, RZ, R50 ;  /* 0x000000ffff038224 */ /* 0x000fca00078e0032 */
        /* <DEDUP_REMOVED lines=20> */
[----:B------:R-:W-:-:S05]  /*1e600*/  @!P0 IMAD.MOV.U32 R3, RZ, RZ, R46 ;  /* 0x000000ffff038224 */ /* 0x000fca00078e002e */
[----:B------:R2:W3:Y:S01]  /*1e610*/  @!P0 LDG.E.U8 R248, desc[UR16][R2.64] ;  /* 0x0000001002f88981 */ /* 0x0004e2000c1e1100 */
[----:B------:R-:W-:Y:S01]  /*1e620*/  PRMT R247, RZ, 0x7610, R247 ;  /* 0x00007610fff77816 */ /* 0x000fe200000000f7 */
[----:B--2---:R-:W-:Y:S02]  /*1e630*/  @!P0 IMAD.MOV.U32 R2, RZ, RZ, R25 ;  /* 0x000000ffff028224 */ /* 0x004fe400078e0019 */
[----:B------:R-:W2:Y:S01]  /*1e640*/  LDL R25, [R1+0x2b0] ;  /* 0x0002b00001197983 */ /* 0x000ea20000100800 */
[----:B------:R-:W-:Y:S01]  /*1e650*/  @!P0 IMAD.MOV.U32 R3, RZ, RZ, R39 ;  /* 0x000000ffff038224 */ /* 0x000fe200078e0027 */
[----:B------:R-:W-:-:S04]  /*1e660*/  PRMT R246, RZ, 0x7610, R246 ;  /* 0x00007610fff67816 */ /* 0x000fc800000000f6 */
[----:B------:R0:W2:Y:S02]  /*1e670*/  @!P0 LDG.E.U8 R247, desc[UR16][R2.64] ;  /* 0x0000001002f78981 */ /* 0x0000a4000c1e1100 */
[----:B0-----:R-:W-:Y:S02]  /*1e680*/  @!P0 IMAD.MOV.U32 R2, RZ, RZ, R34 ;  /* 0x000000ffff028224 */ /* 0x001fe400078e0022 */
[----:B------:R-:W-:Y:S01]  /*1e690*/  @!P0 IMAD.MOV.U32 R3, RZ, RZ, R38 ;  /* 0x000000ffff038224 */ /* 0x000fe200078e0026 */
[----:B------:R-:W2:Y:S04]  /*1e6a0*/  LDL.LU R34, [R1+0x2ac] ;  /* 0x0002ac0001227983 */ /* 0x000ea80000300800 */
[----:B------:R-:W2:Y:S04]  /*1e6b0*/  LDL R45, [R1+0x9f0] ;  /* 0x0009f000012d7983 */ /* 0x000ea80000100800 */
[----:B------:R-:W2:Y:S04]  /*1e6c0*/  LDL R39, [R1+0xdf0] ;  /* 0x000df00001277983 */ /* 0x000ea80000100800 */
[----:B------:R0:W2:Y:S04]  /*1e6d0*/  @!P0 LDG.E.U8 R246, desc[UR16][R2.64] ;  /* 0x0000001002f68981 */ /* 0x0000a8000c1e1100 */
[----:B------:R-:W2:Y:S04]  /*1e6e0*/  LDL.LU R51, [R1+0x230] ;  /* 0x0002300001337983 */ /* 0x000ea80000300800 */
[----:B------:R-:W2:Y:S01]  /*1e6f0*/  LDL.LU R46, [R1+0x26c] ;  /* 0x00026c00012e7983 */ /* 0x000ea20000300800 */
[----:B0-----:R-:W-:-:S03]  /*1e700*/  @!P0 IMAD.MOV.U32 R3, RZ, RZ, R35 ;  /* 0x000000ffff038224 */ /* 0x001fc600078e0023 */
[----:B------:R-:W2:Y:S01]  /*1e710*/  LDL.LU R35, [R1+0x270] ;  /* 0x0002700001237983 */ /* 0x000ea20000300800 */
[----:B----4-:R-:W-:-:S03]  /*1e720*/  @!P0 IMAD.MOV.U32 R2, RZ, RZ, R26 ;  /* 0x000000ffff028224 */ /* 0x010fc600078e001a */
[----:B------:R-:W4:Y:S01]  /*1e730*/  LDL.LU R26, [R1+0x22c] ;  /* 0x00022c00011a7983 */ /* 0x000f220000300800 */
[----:B------:R-:W-:Y:S02]  /*1e740*/  PRMT R245, RZ, 0x7610, R245 ;  /* 0x00007610fff57816 */ /* 0x000fe400000000f5 */
[----:B------:R-:W-:Y:S01]  /*1e750*/  PRMT R244, RZ, 0x7610, R244 ;  /* 0x00007610fff47816 */ /* 0x000fe200000000f4 */
[----:B------:R-:W4:Y:S04]  /*1e760*/  LDL R38, [R1+0xd7c] ;  /* 0x000d7c0001267983 */ /* 0x000f280000100800 */
[----:B------:R3:W4:Y:S01]  /*1e770*/  @!P0 LDG.E.U8 R245, desc[UR16][R2.64] ;  /* 0x0000001002f58981 */ /* 0x000722000c1e1100 */
[----:B------:R-:W-:-:S03]  /*1e780*/  PRMT R243, RZ, 0x7610, R243 ;  /* 0x00007610fff37816 */ /* 0x000fc600000000f3 */
[----:B------:R-:W4:Y:S04]  /*1e790*/  LDL R50, [R1+0xd3c] ;  /* 0x000d3c0001327983 */ /* 0x000f280000100800 */
[----:B------:R-:W4:Y:S01]  /*1e7a0*/  LDL R48, [R1+0xd40] ;  /* 0x000d400001307983 */ /* 0x000f220000100800 */
[----:B------:R-:W-:Y:S02]  /*1e7b0*/  PRMT R242, RZ, 0x7610, R242 ;  /* 0x00007610fff27816 */ /* 0x000fe400000000f2 */
[----:B------:R-:W-:Y:S01]  /*1e7c0*/  PRMT R241, RZ, 0x7610, R241 ;  /* 0x00007610fff17816 */ /* 0x000fe200000000f1 */
[----:B------:R-:W4:Y:S01]  /*1e7d0*/  LDL R72, [R1+0xc7c] ;  /* 0x000c7c0001487983 */ /* 0x000f220000100800 */
[----:B------:R-:W-:Y:S02]  /*1e7e0*/  PRMT R240, RZ, 0x7610, R240 ;  /* 0x00007610fff07816 */ /* 0x000fe400000000f0 */
[----:B------:R-:W-:Y:S01]  /*1e7f0*/  PRMT R239, RZ, 0x7610, R239 ;  /* 0x00007610ffef7816 */ /* 0x000fe200000000ef */
[----:B------:R-:W4:Y:S01]  /*1e800*/  LDL R54, [R1+0xc80] ;  /* 0x000c800001367983 */ /* 0x000f220000100800 */
[----:B------:R-:W-:-:S02]  /*1e810*/  PRMT R238, RZ, 0x7610, R238 ;  /* 0x00007610ffee7816 */ /* 0x000fc400000000ee */
[----:B------:R-:W-:Y:S01]  /*1e820*/  PRMT R237, RZ, 0x7610, R237 ;  /* 0x00007610ffed7816 */ /* 0x000fe200000000ed */
[----:B------:R-:W4:Y:S01]  /*1e830*/  LDL R53, [R1+0xb7c] ;  /* 0x000b7c0001357983 */ /* 0x000f220000100800 */
[----:B---3--:R-:W-:-:S03]  /*1e840*/  @!P0 IMAD.MOV.U32 R2, RZ, RZ, R33 ;  /* 0x000000ffff028224 */ /* 0x008fc600078e0021 */
[----:B------:R-:W3:Y:S01]  /*1e850*/  LDL R33, [R1+0xdc0] ;  /* 0x000dc00001217983 */ /* 0x000ee20000100800 */
[----:B------:R-:W-:-:S03]  /*1e860*/  @!P0 IMAD.MOV.U32 R3, RZ, RZ, R36 ;  /* 0x000000ffff038224 */ /* 0x000fc600078e0024 */
[----:B------:R-:W3:Y:S04]  /*1e870*/  LDL R36, [R1+0xdbc] ;  /* 0x000dbc0001247983 */ /* 0x000ee80000100800 */
[----:B------:R0:W3:Y:S01]  /*1e880*/  @!P0 LDG.E.U8 R244, desc[UR16][R2.64] ;  /* 0x0000001002f48981 */ /* 0x0000e2000c1e1100 */
[----:B------:R-:W-:Y:S02]  /*1e890*/  PRMT R236, RZ, 0x7610, R236 ;  /* 0x00007610ffec7816 */ /* 0x000fe400000000ec */
[----:B------:R-:W-:Y:S01]  /*1e8a0*/  PRMT R235, RZ, 0x7610, R235 ;  /* 0x00007610ffeb7816 */ /* 0x000fe200000000eb */
[----:B------:R-:W3:Y:S01]  /*1e8b0*/  LDL R52, [R1+0xb80] ;  /* 0x000b800001347983 */ /* 0x000ee20000100800 */
[----:B------:R-:W-:Y:S02]  /*1e8c0*/  PRMT R234, RZ, 0x7610, R234 ;  /* 0x00007610ffea7816 */ /* 0x000fe400000000ea */
[----:B------:R-:W-:Y:S01]  /*1e8d0*/  PRMT R233, RZ, 0x7610, R233 ;  /* 0x00007610ffe97816 */ /* 0x000fe200000000e9 */
[----:B------:R-:W3:Y:S01]  /*1e8e0*/  LDL R77, [R1+0x564] ;  /* 0x00056400014d7983 */ /* 0x000ee20000100800 */
[----:B0-----:R-:W-:-:S03]  /*1e8f0*/  @!P0 IMAD.MOV.U32 R2, RZ, RZ, R24 ;  /* 0x000000ffff028224 */ /* 0x001fc600078e0018 */
[----:B------:R-:W3:Y:S01]  /*1e900*/  LDL R24, [R1+0xd80] ;  /* 0x000d800001187983 */ /* 0x000ee20000100800 */
[----:B------:R-:W-:-:S03]  /*1e910*/  @!P0 IMAD.MOV.U32 R3, RZ, RZ, R37 ;  /* 0x000000ffff038224 */ /* 0x000fc600078e0025 */
[----:B------:R-:W3:Y:S04]  /*1e920*/  LDL R37, [R1+0xcfc] ;  /* 0x000cfc0001257983 */ /* 0x000ee80000100800 */
[----:B------:R0:W3:Y:S01]  /*1e930*/  @!P0 LDG.E.U8 R243, desc[UR16][R2.64] ;  /* 0x0000001002f38981 */ /* 0x0000e2000c1e1100 */
[----:B------:R-:W-:Y:S02]  /*1e940*/  PRMT R232, RZ, 0x7610, R232 ;  /* 0x00007610ffe87816 */ /* 0x000fe400000000e8 */
[----:B------:R-:W-:Y:S01]  /*1e950*/  PRMT R231, RZ, 0x7610, R231 ;  /* 0x00007610ffe77816 */ /* 0x000fe200000000e7 */
[----:B------:R-:W3:Y:S01]  /*1e960*/  LDL R75, [R1+0x568] ;  /* 0x00056800014b7983 */ /* 0x000ee20000100800 */
[----:B0-----:R-:W-:-:S03]  /*1e970*/  @!P0 IMAD.MOV.U32 R2, RZ, RZ, R29 ;  /* 0x000000ffff028224 */ /* 0x001fc600078e001d */
[----:B------:R-:W3:Y:S01]  /*1e980*/  LDL R29, [R1+0xd00] ;  /* 0x000d0000011d7983 */ /* 0x000ee20000100800 */
[----:B------:R-:W-:-:S03]  /*1e990*/  @!P0 IMAD.MOV.U32 R3, RZ, RZ, R31 ;  /* 0x000000ffff038224 */ /* 0x000fc600078e001f */
[----:B------:R-:W3:Y:S04]  /*1e9a0*/  LDL R31, [R1+0xcbc] ;  /* 0x000cbc00011f7983 */ /* 0x000ee80000100800 */
[----:B------:R2:W3:Y:S02]  /*1e9b0*/  @!P0 LDG.E.U8 R242, desc[UR16][R2.64] ;  /* 0x0000001002f28981 */ /* 0x0004e4000c1e1100 */
[----:B--2---:R-:W-:Y:S02]  /*1e9c0*/  @!P0 IMAD.MOV.U32 R2, RZ, RZ, R25 ;  /* 0x000000ffff028224 */ /* 0x004fe400078e0019 */
[----:B------:R-:W2:Y:S01]  /*1e9d0*/  LDL R25, [R1+0xcc0] ;  /* 0x000cc00001197983 */ /* 0x000ea20000100800 */
[----:B------:R-:W-:-:S05]  /*1e9e0*/  @!P0 IMAD.MOV.U32 R3, RZ, RZ, R34 ;  /* 0x000000ffff038224 */ /* 0x000fca00078e0022 */
[----:B------:R0:W2:Y:S02]  /*1e9f0*/  @!P0 LDG.E.U8 R241, desc[UR16][R2.64] ;  /* 0x0000001002f18981 */ /* 0x0000a4000c1e1100 */
[----:B0-----:R-:W-:Y:S02]  /*1ea00*/  @!P0 IMAD.MOV.U32 R3, RZ, RZ, R46 ;  /* 0x000000ffff038224 */ /* 0x001fe400078e002e */
[----:B------:R-:W-:-:S05]  /*1ea10*/  @!P0 IMAD.MOV.U32 R2, RZ, RZ, R35 ;  /* 0x000000ffff028224 */ /* 0x000fca00078e0023 */
[----:B------:R0:W2:Y:S02]  /*1ea20*/  @!P0 LDG.E.U8 R240, desc[UR16][R2.64] ;  /* 0x0000001002f08981 */ /* 0x0000a4000c1e1100 */
[----:B0-----:R-:W-:Y:S02]  /*1ea30*/  @!P0 IMAD.MOV.U32 R2, RZ, RZ, R51 ;  /* 0x000000ffff028224 */ /* 0x001fe400078e0033 */
[----:B----4-:R-:W-:-:S05]  /*1ea40*/  @!P0 IMAD.MOV.U32 R3, RZ, RZ, R26 ;  /* 0x000000ffff038224 */ /* 0x010fca00078e001a */
[----:B------:R0:W4:Y:S02]  /*1ea50*/  @!P0 LDG.E.U8 R239, desc[UR16][R2.64] ;  /* 0x0000001002ef8981 */ /* 0x000124000c1e1100 */
[----:B0-----:R-:W-:Y:S02]  /*1ea60*/  @!P0 IMAD.MOV.U32 R2, RZ, RZ, R39 ;  /* 0x000000ffff028224 */ /* 0x001fe400078e0027 */
[----:B------:R-:W-:Y:S01]  /*1ea70*/  @!P0 IMAD.MOV.U32 R3, RZ, RZ, R45 ;  /* 0x000000ffff038224 */ /* 0x000fe200078e002d */
[----:B------:R-:W4:Y:S04]  /*1ea80*/  LDL R39, [R1+0xc40] ;  /* 0x000c400001277983 */ /* 0x000f280000100800 */
[----:B------:R-:W4:Y:S04]  /*1ea90*/  LDL R45, [R1+0xc3c] ;  /* 0x000c3c00012d7983 */ /* 0x000f280000100800 */
[----:B------:R3:W4:Y:S02]  /*1eaa0*/  @!P0 LDG.E.U8 R238, desc[UR16][R2.64] ;  /* 0x0000001002ee8981 */ /* 0x000724000c1e1100 */
[----:B---3--:R-:W-:-:S02]  /*1eab0*/  @!P0 IMAD.MOV.U32 R2, RZ, RZ, R33 ;  /* 0x000000ffff028224 */ /* 0x008fc400078e0021 */
[----:B------:R-:W-:Y:S01]  /*1eac0*/  @!P0 IMAD.MOV.U32 R3, RZ, RZ, R36 ;  /* 0x000000ffff038224 */ /* 0x000fe200078e0024 */
[----:B------:R-:W3:Y:S04]  /*1ead0*/  LDL R33, [R1+0xc00] ;  /* 0x000c000001217983 */ /* 0x000ee80000100800 */
[----:B------:R-:W3:Y:S04]  /*1eae0*/  LDL R36, [R1+0xbfc] ;  /* 0x000bfc0001247983 */ /* 0x000ee80000100800 */
[----:B------:R0:W3:Y:S02]  /*1eaf0*/  @!P0 LDG.E.U8 R237, desc[UR16][R2.64] ;  /* 0x0000001002ed8981 */ /* 0x0000e4000c1e1100 */
[----:B0-----:R-:W-:-:S02]  /*1eb00*/  @!P0 IMAD.MOV.U32 R2, RZ, RZ, R24 ;  /* 0x000000ffff028224 */ /* 0x001fc400078e0018 */
[----:B------:R-:W3:Y:S01]  /*1eb10*/  LDL R24, [R1+0xbc0] ;  /* 0x000bc00001187983 */ /* 0x000ee20000100800 */
[----:B------:R-:W-:-:S03]  /*1eb20*/  @!P0 IMAD.MOV.U32 R3, RZ, RZ, R38 ;  /* 0x000000ffff038224 */ /* 0x000fc600078e0026 */
[----:B------:R-:W3:Y:S04]  /*1eb30*/  LDL R38, [R1+0xbbc] ;  /* 0x000bbc0001267983 */ /* 0x000ee80000100800 */
[----:B------:R0:W3:Y:S02]  /*1eb40*/  @!P0 LDG.E.U8 R236, desc[UR16][R2.64] ;  /* 0x0000001002ec8981 */ /* 0x0000e4000c1e1100 */
[----:B0-----:R-:W-:Y:S02]  /*1eb50*/  @!P0 IMAD.MOV.U32 R2, RZ, RZ, R48 ;  /* 0x000000ffff028224 */ /* 0x001fe400078e0030 */
[----:B------:R-:W-:Y:S01]  /*1eb60*/  @!P0 IMAD.MOV.U32 R3, RZ, RZ, R50 ;  /* 0x000000ffff038224 */ /* 0x000fe200078e0032 */
[----:B------:R-:W3:Y:S04]  /*1eb70*/  LDL R48, [R1+0xb00] ;  /* 0x000b000001307983 */ /* 0x000ee80000100800 */
[----:B------:R0:W3:Y:S04]  /*1eb80*/  @!P0 LDG.E.U8 R235, desc[UR16][R2.64] ;  /* 0x0000001002eb8981 */ /* 0x0000e8000c1e1100 */
[----:B------:R-:W3:Y:S01]  /*1eb90*/  LDL R50, [R1+0xafc] ;  /* 0x000afc0001327983 */ /* 0x000ee20000100800 */
[----:B0-----:R-:W-:-:S02]  /*1eba0*/  @!P0 IMAD.MOV.U32 R2, RZ, RZ, R29 ;  /* 0x000000ffff028224 */ /* 0x001fc400078e001d */
[----:B------:R-:W-:Y:S01]  /*1ebb0*/  @!P0 IMAD.MOV.U32 R3, RZ, RZ, R37 ;  /* 0x000000ffff038224 */ /* 0x000fe200078e0025 */
[----:B------:R-:W3:Y:S04]  /*1ebc0*/  LDL R29, [R1+0xb40] ;  /* 0x000b4000011d7983 */ /* 0x000ee80000100800 */
[----:B------:R-:W3:Y:S04]  /*1ebd0*/  LDL R37, [R1+0xb3c] ;  /* 0x000b3c0001257983 */ /* 0x000ee80000100800 */
[----:B------:R0:W3:Y:S02]  /*1ebe0*/  @!P0 LDG.E.U8 R234, desc[UR16][R2.64] ;  /* 0x0000001002ea8981 */ /* 0x0000e4000c1e1100 */
[----:B0-----:R-:W-:-:S02]  /*1ebf0*/  @!P0 IMAD.MOV.U32 R3, RZ, RZ, R31 ;  /* 0x000000ffff038224 */ /* 0x001fc400078e001f */
[----:B------:R-:W3:Y:S01]  /*1ec00*/  LDL R31, [R1+0xabc] ;  /* 0x000abc00011f7983 */ /* 0x000ee20000100800 */
[----:B--2---:R-:W-:-:S03]  /*1ec10*/  @!P0 IMAD.MOV.U32 R2, RZ, RZ, R25 ;  /* 0x000000ffff028224 */ /* 0x004fc600078e0019 */
[----:B------:R-:W2:Y:S04]  /*1ec20*/  LDL R25, [R1+0xac0] ;  /* 0x000ac00001197983 */ /* 0x000ea80000100800 */
[----:B------:R0:W2:Y:S02]  /*1ec30*/  @!P0 LDG.E.U8 R233, desc[UR16][R2.64] ;  /* 0x0000001002e98981 */ /* 0x0000a4000c1e1100 */
[----:B0-----:R-:W-:Y:S02]  /*1ec40*/  @!P0 IMAD.MOV.U32 R2, RZ, RZ, R54 ;  /* 0x000000ffff028224 */ /* 0x001fe400078e0036 */
[----:B------:R-:W-:Y:S01]  /*1ec50*/  @!P0 IMAD.MOV.U32 R3, RZ, RZ, R72 ;  /* 0x000000ffff038224 */ /* 0x000fe200078e0048 */
[----:B------:R-:W-:Y:S01]  /*1ec60*/  PRMT R230, RZ, 0x7610, R230 ;  /* 0x00007610ffe67816 */ /* 0x000fe200000000e6 */
[----:B------:R-:W2:Y:S04]  /*1ec70*/  LDL R72, [R1+0x4e4] ;  /* 0x0004e40001487983 */ /* 0x000ea80000100800 */
[----:B------:R4:W2:Y:S01]  /*1ec80*/  @!P0 LDG.E.U8 R232, desc[UR16][R2.64] ;  /* 0x0000001002e88981 */ /* 0x0008a2000c1e1100 */
[----:B------:R-:W-:-:S02]  /*1ec90*/  PRMT R229, RZ, 0x7610, R229 ;  /* 0x00007610ffe57816 */ /* 0x000fc400000000e5 */
[----:B------:R-:W-:Y:S01]  /*1eca0*/  PRMT R228, RZ, 0x7610, R228 ;  /* 0x00007610ffe47816 */ /* 0x000fe200000000e4 */
[----:B------:R-:W2:Y:S01]  /*1ecb0*/  LDL R54, [R1+0x4e8] ;  /* 0x0004e80001367983 */ /* 0x000ea20000100800 */
[----:B----4-:R-:W-:-:S03]  /*1ecc0*/  @!P0 IMAD.MOV.U32 R2, RZ, RZ, R39 ;  /* 0x000000ffff028224 */ /* 0x010fc600078e0027 */
[----:B------:R-:W4:Y:S01]  /*1ecd0*/  LDL R39, [R1+0xa80] ;  /* 0x000a800001277983 */ /* 0x000f220000100800 */
[----:B------:R-:W-:-:S03]  /*1ece0*/  @!P0 IMAD.MOV.U32 R3, RZ, RZ, R45 ;  /* 0x000000ffff038224 */ /* 0x000fc600078e002d */
        /* <DEDUP_REMOVED lines=13> */
[----:B0-----:R-:W-:Y:S02]  /*1edc0*/  @!P0 IMAD.MOV.U32 R2, RZ, RZ, R52 ;  /* 0x000000ffff028224 */ /* 0x001fe400078e0034 */
[----:B------:R-:W-:Y:S01]  /*1edd0*/  @!P0 IMAD.MOV.U32 R3, RZ, RZ, R53 ;  /* 0x000000ffff038224 */ /* 0x000fe200078e0035 */
[----:B------:R-:W-:Y:S01]  /*1ede0*/  PRMT R226, RZ, 0x7610, R226 ;  /* 0x00007610ffe27816 */ /* 0x000fe200000000e2 */
[----:B------:R-:W3:Y:S04]  /*1edf0*/  LDL R53, [R1+0x4a4] ;  /* 0x0004a40001357983 */ /* 0x000ee80000100800 */
[----:B------:R0:W3:Y:S01]  /*1ee00*/  @!P0 LDG.E.U8 R228, desc[UR16][R2.64] ;  /* 0x0000001002e48981 */ /* 0x0000e2000c1e1100 */
[----:B------:R-:W-:-:S02]  /*1ee10*/  PRMT R225, RZ, 0x7610, R225 ;  /* 0x00007610ffe17816 */ /* 0x000fc400000000e1 */
[----:B------:R-:W-:Y:S01]  /*1ee20*/  PRMT R224, RZ, 0x7610, R224 ;  /* 0x00007610ffe07816 */ /* 0x000fe200000000e0 */
[----:B------:R-:W3:Y:S01]  /*1ee30*/  LDL R52, [R1+0x4a8] ;  /* 0x0004a80001347983 */ /* 0x000ee20000100800 */
[----:B0-----:R-:W-:-:S03]  /*1ee40*/  @!P0 IMAD.MOV.U32 R2, RZ, RZ, R29 ;  /* 0x000000ffff028224 */ /* 0x001fc600078e001d */
[----:B------:R-:W3:Y:S01]  /*1ee50*/  LDL R29, [R1+0x5a8] ;  /* 0x0005a800011d7983 */ /* 0x000ee20000100800 */
[----:B------:R-:W-:-:S03]  /*1ee60*/  @!P0 IMAD.MOV.U32 R3, RZ, RZ, R37 ;  /* 0x000000ffff038224 */ /* 0x000fc600078e0025 */
[----:B------:R-:W3:Y:S04]  /*1ee70*/  LDL R37, [R1+0x5a4] ;  /* 0x0005a40001257983 */ /* 0x000ee80000100800 */
[----:B------:R0:W3:Y:S02]  /*1ee80*/  @!P0 LDG.E.U8 R227, desc[UR16][R2.64] ;  /* 0x0000001002e38981 */ /* 0x0000e4000c1e1100 */
[----:B0-----:R-:W-:Y:S02]  /*1ee90*/  @!P0 IMAD.MOV.U32 R2, RZ, RZ, R48 ;  /* 0x000000ffff028224 */ /* 0x001fe400078e0030 */
[----:B------:R-:W-:Y:S01]  /*1eea0*/  @!P0 IMAD.MOV.U32 R3, RZ, RZ, R50 ;  /* 0x000000ffff038224 */ /* 0x000fe200078e0032 */
[----:B------:R-:W-:Y:S01]  /*1eeb0*/  PRMT R223, RZ, 0x7610, R223 ;  /* 0x00007610ffdf7816 */ /* 0x000fe200000000df */
[----:B------:R-:W3:Y:S04]  /*1eec0*/  LDL R50, [R1+0x424] ;  /* 0x0004240001327983 */ /* 0x000ee80000100800 */
[----:B------:R0:W3:Y:S01]  /*1eed0*/  @!P0 LDG.E.U8 R226, desc[UR16][R2.64] ;  /* 0x0000001002e28981 */ /* 0x0000e2000c1e1100 */
[----:B------:R-:W-:-:S03]  /*1eee0*/  PRMT R222, RZ, 0x7610, R222 ;  /* 0x00007610ffde7816 */ /* 0x000fc600000000de */
[----:B------:R-:W3:Y:S01]  /*1eef0*/  LDL R48, [R1+0x3e4] ;  /* 0x0003e40001307983 */ /* 0x000ee20000100800 */
[----:B0-----:R-:W-:-:S03]  /*1ef00*/  @!P0 IMAD.MOV.U32 R3, RZ, RZ, R31 ;  /* 0x000000ffff038224 */ /* 0x001fc600078e001f */
[----:B------:R-:W3:Y:S01]  /*1ef10*/  LDL R31, [R1+0x524] ;  /* 0x00052400011f7983 */ /* 0x000ee20000100800 */
[----:B--2---:R-:W-:-:S03]  /*1ef20*/  @!P0 IMAD.MOV.U32 R2, RZ, RZ, R25 ;  /* 0x000000ffff028224 */ /* 0x004fc600078e0019 */
[----:B------:R-:W2:Y:S04]  /*1ef30*/  LDL R25, [R1+0x528] ;  /* 0x0005280001197983 */ /* 0x000ea80000100800 */
[----:B------:R4:W2:Y:S02]  /*1ef40*/  @!P0 LDG.E.U8 R225, desc[UR16][R2.64] ;  /* 0x0000001002e18981 */ /* 0x0008a4000c1e1100 */
[----:B----4-:R-:W-:Y:S01]  /*1ef50*/  @!P0 IMAD.MOV.U32 R2, RZ, RZ, R39 ;  /* 0x000000ffff028224 */ /* 0x010fe200078e0027 */
[----:B------:R-:W-:Y:S01]  /*1ef60*/  PRMT R221, RZ, 0x7610, R221 ;  /* 0x00007610ffdd7816 */ /* 0x000fe200000000dd */
[----:B------:R-:W4:Y:S01]  /*1ef70*/  LDL R39, [R1+0x3a4] ;  /* 0x0003a40001277983 */ /* 0x000f220000100800 */
[----:B------:R-:W-:-:S03]  /*1ef80*/  @!P0 IMAD.MOV.U32 R3, RZ, RZ, R45 ;  /* 0x000000ffff038224 */ /* 0x000fc600078e002d */
[----:B------:R-:W4:Y:S04]  /*1ef90*/  LDL R45, [R1+0x3e8] ;  /* 0x0003e800012d7983 */ /* 0x000f280000100800 */
[----:B------:R3:W4:Y:S02]  /*1efa0*/  @!P0 LDG.E.U8 R224, desc[UR16][R2.64] ;  /* 0x0000001002e08981 */ /* 0x000724000c1e1100 */
[----:B---3--:R-:W-:Y:S02]  /*1efb0*/  @!P0 IMAD.MOV.U32 R2, RZ, RZ, R33 ;  /* 0x000000ffff028224 */ /* 0x008fe400078e0021 */
[----:B------:R-:W3:Y:S01]  /*1efc0*/  LDL R33, [R1+0x468] ;  /* 0x0004680001217983 */ /* 0x000ee20000100800 */
[----:B------:R-:W-:-:S03]  /*1efd0*/  @!P0 IMAD.MOV.U32 R3, RZ, RZ, R36 ;  /* 0x000000ffff038224 */ /* 0x000fc600078e0024 */
[----:B------:R-:W4:Y:S04]  /*1efe0*/  LDL R36, [R1+0x464] ;  /* 0x0004640001247983 */ /* 0x000f280000100800 */
[----:B------:R0:W4:Y:S02]  /*1eff0*/  @!P0 LDG.E.U8 R223, desc[UR16][R2.64] ;  /* 0x0000001002df8981 */ /* 0x000124000c1e1100 */
[----:B0-----:R-:W-:Y:S02]  /*1f000*/  @!P0 IMAD.MOV.U32 R2, RZ, RZ, R24 ;  /* 0x000000ffff028224 */ /* 0x001fe400078e0018 */
[----:B------:R-:W4:Y:S01]  /*1f010*/  LDL R24, [R1+0x428] ;  /* 0x0004280001187983 */ /* 0x000f220000100800 */
[----:B------:R-:W-:Y:S01]  /*1f020*/  @!P0 IMAD.MOV.U32 R3, RZ, RZ, R38 ;  /* 0x000000ffff038224 */ /* 0x000fe200078e0026 */
[----:B------:R-:W-:-:S02]  /*1f030*/  PRMT R220, RZ, 0x7610, R220 ;  /* 0x00007610ffdc7816 */ /* 0x000fc400000000dc */
[----:B------:R-:W4:Y:S04]  /*1f040*/  LDL R38, [R1+0x364] ;  /* 0x0003640001267983 */ /* 0x000f280000100800 */
[----:B------:R0:W4:Y:S02]  /*1f050*/  @!P0 LDG.E.U8 R222, desc[UR16][R2.64] ;  /* 0x0000001002de8981 */ /* 0x000124000c1e1100 */
[----:B0-----:R-:W-:Y:S02]  /*1f060*/  @!P0 IMAD.MOV.U32 R2, RZ, RZ, R29 ;  /* 0x000000ffff028224 */ /* 0x001fe400078e001d */
[----:B------:R-:W4:Y:S01]  /*1f070*/  LDL R29, [R1+0x3a8] ;  /* 0x0003a800011d7983 */ /* 0x000f220000100800 */
[----:B------:R-:W-:-:S03]  /*1f080*/  @!P0 IMAD.MOV.U32 R3, RZ, RZ, R37 ;  /* 0x000000ffff038224 */ /* 0x000fc600078e0025 */
[----:B------:R-:W4:Y:S04]  /*1f090*/  LDL R37, [R1+0x368] ;  /* 0x0003680001257983 */ /* 0x000f280000100800 */
[----:B------:R0:W4:Y:S02]  /*1f0a0*/  @!P0 LDG.E.U8 R221, desc[UR16][R2.64] ;  /* 0x0000001002dd8981 */ /* 0x000124000c1e1100 */
[----:B0-----:R-:W-:Y:S02]  /*1f0b0*/  @!P0 IMAD.MOV.U32 R2, RZ, RZ, R75 ;  /* 0x000000ffff028224 */ /* 0x001fe400078e004b */
[----:B------:R-:W-:-:S05]  /*1f0c0*/  @!P0 IMAD.MOV.U32 R3, RZ, RZ, R77 ;  /* 0x000000ffff038224 */ /* 0x000fca00078e004d */
[----:B------:R0:W4:Y:S02]  /*1f0d0*/  @!P0 LDG.E.U8 R220, desc[UR16][R2.64] ;  /* 0x0000001002dc8981 */ /* 0x000124000c1e1100 */
[----:B0-----:R-:W-:Y:S02]  /*1f0e0*/  @!P0 IMAD.MOV.U32 R3, RZ, RZ, R31 ;  /* 0x000000ffff038224 */ /* 0x001fe400078e001f */
[----:B------:R-:W4:Y:S01]  /*1f0f0*/  LDL R31, [R1+0x324] ;  /* 0x00032400011f7983 */ /* 0x000f220000100800 */
[----:B--2---:R-:W-:-:S03]  /*1f100*/  @!P0 IMAD.MOV.U32 R2, RZ, RZ, R25 ;  /* 0x000000ffff028224 */ /* 0x004fc600078e0019 */
[----:B------:R-:W2:Y:S01]  /*1f110*/  LDL R25, [R1+0x328] ;  /* 0x0003280001197983 */ /* 0x000ea20000100800 */
[----:B------:R-:W-:Y:S02]  /*1f120*/  PRMT R219, RZ, 0x7610, R219 ;  /* 0x00007610ffdb7816 */ /* 0x000fe400000000db */
[----:B------:R-:W-:-:S04]  /*1f130*/  PRMT R218, RZ, 0x7610, R218 ;  /* 0x00007610ffda7816 */ /* 0x000fc800000000da */
[----:B------:R0:W2:Y:S01]  /*1f140*/  @!P0 LDG.E.U8 R219, desc[UR16][R2.64] ;  /* 0x0000001002db8981 */ /* 0x0000a2000c1e1100 */
[----:B------:R-:W-:Y:S01]  /*1f150*/  PRMT R217, RZ, 0x7610, R217 ;  /* 0x00007610ffd97816 */ /* 0x000fe200000000d9 */
[----:B0-----:R-:W-:Y:S02]  /*1f160*/  @!P0 IMAD.MOV.U32 R2, RZ, RZ, R54 ;  /* 0x000000ffff028224 */ /* 0x001fe400078e0036 */
[----:B------:R-:W-:-:S05]  /*1f170*/  @!P0 IMAD.MOV.U32 R3, RZ, RZ, R72 ;  /* 0x000000ffff038224 */ /* 0x000fca00078e0048 */
[----:B------:R0:W2:Y:S01]  /*1f180*/  @!P0 LDG.E.U8 R218, desc[UR16][R2.64] ;  /* 0x0000001002da8981 */ /* 0x0000a2000c1e1100 */
[----:B------:R-:W-:Y:S01]  /*1f190*/  PRMT R216, RZ, 0x7610, R216 ;  /* 0x00007610ffd87816 */ /* 0x000fe200000000d8 */
[----:B0-----:R-:W-:Y:S02]  /*1f1a0*/  @!P0 IMAD.MOV.U32 R2, RZ, RZ, R52 ;  /* 0x000000ffff028224 */ /* 0x001fe400078e0034 */
[----:B------:R-:W-:-:S05]  /*1f1b0*/  @!P0 IMAD.MOV.U32 R3, RZ, RZ, R53 ;  /* 0x000000ffff038224 */ /* 0x000fca00078e0035 */
[----:B------:R3:W2:Y:S02]  /*1f1c0*/  @!P0 LDG.E.U8 R217, desc[UR16][R2.64] ;  /* 0x0000001002d98981 */ /* 0x0006a4000c1e1100 */
[----:B---3--:R-:W-:Y:S02]  /*1f1d0*/  @!P0 IMAD.MOV.U32 R2, RZ, RZ, R33 ;  /* 0x000000ffff028224 */ /* 0x008fe400078e0021 */
[----:B------:R-:W3:Y:S01]  /*1f1e0*/  LDL R33, [R1+0x2e8] ;  /* 0x0002e80001217983 */ /* 0x000ee20000100800 */
[----:B----4-:R-:W-:-:S03]  /*1f1f0*/  @!P0 IMAD.MOV.U32 R3, RZ, RZ, R36 ;  /* 0x000000ffff038224 */ /* 0x010fc600078e0024 */
[----:B------:R-:W4:Y:S04]  /*1f200*/  LDL R36, [R1+0x2e4] ;  /* 0x0002e40001247983 */ /* 0x000f280000100800 */
[----:B------:R0:W4:Y:S02]  /*1f210*/  @!P0 LDG.E.U8 R216, desc[UR16][R2.64] ;  /* 0x0000001002d88981 */ /* 0x000124000c1e1100 */
[----:B0-----:R-:W-:Y:S02]  /*1f220*/  @!P0 IMAD.MOV.U32 R2, RZ, RZ, R24 ;  /* 0x000000ffff028224 */ /* 0x001fe400078e0018 */
        /* <DEDUP_REMOVED lines=11> */
[----:B------:R-:W-:Y:S02]  /*1f2e0*/  @!P0 IMAD.MOV.U32 R2, RZ, RZ, R29 ;  /* 0x000000ffff028224 */ /* 0x000fe400078e001d */
[----:B------:R-:W4:Y:S04]  /*1f2f0*/  LDL.LU R29, [R1+0x2a4] ;  /* 0x0002a400011d7983 */ /* 0x000f280000300800 */
[----:B------:R0:W4:Y:S04]  /*1f300*/  @!P0 LDG.E.U8 R213, desc[UR16][R2.64] ;  /* 0x0000001002d58981 */ /* 0x000128000c1e1100 */
[----:B------:R-:W4:Y:S01]  /*1f310*/  LDL.LU R48, [R1+0x264] ;  /* 0x0002640001307983 */ /* 0x000f220000300800 */
[----:B0-----:R-:W-:-:S02]  /*1f320*/  @!P0 IMAD.MOV.U32 R2, RZ, RZ, R37 ;  /* 0x000000ffff028224 */ /* 0x001fc400078e0025 */
[----:B------:R-:W-:Y:S01]  /*1f330*/  @!P0 IMAD.MOV.U32 R3, RZ, RZ, R38 ;  /* 0x000000ffff038224 */ /* 0x000fe200078e0026 */
[----:B------:R-:W4:Y:S04]  /*1f340*/  LDL.LU R37, [R1+0x268] ;  /* 0x0002680001257983 */ /* 0x000f280000300800 */
[----:B------:R0:W4:Y:S04]  /*1f350*/  @!P0 LDG.E.U8 R212, desc[UR16][R2.64] ;  /* 0x0000001002d48981 */ /* 0x000128000c1e1100 */
[----:B------:R-:W4:Y:S04]  /*1f360*/  LDL R54, [R1+0x9ec] ;  /* 0x0009ec0001367983 */ /* 0x000f280000100800 */
[----:B------:R-:W4:Y:S04]  /*1f370*/  LDL R52, [R1+0xdb4] ;  /* 0x000db40001347983 */ /* 0x000f280000100800 */
[----:B------:R-:W4:Y:S01]  /*1f380*/  LDL R50, [R1+0xdb8] ;  /* 0x000db80001327983 */ /* 0x000f220000100800 */
[----:B0-----:R-:W-:-:S03]  /*1f390*/  @!P0 IMAD.MOV.U32 R3, RZ, RZ, R31 ;  /* 0x000000ffff038224 */ /* 0x001fc600078e001f */
[----:B------:R-:W4:Y:S04]  /*1f3a0*/  LDL R31, [R1+0xdec] ;  /* 0x000dec00011f7983 */ /* 0x000f280000100800 */
[----:B------:R-:W4:Y:S01]  /*1f3b0*/  LDL.LU R53, [R1+0x228] ;  /* 0x0002280001357983 */ /* 0x000f220000300800 */
[----:B--2---:R-:W-:-:S03]  /*1f3c0*/  @!P0 IMAD.MOV.U32 R2, RZ, RZ, R25 ;  /* 0x000000ffff028224 */ /* 0x004fc600078e0019 */
[----:B------:R-:W2:Y:S01]  /*1f3d0*/  LDL.LU R25, [R1+0x224] ;  /* 0x0002240001197983 */ /* 0x000ea20000300800 */
[----:B------:R-:W-:-:S03]  /*1f3e0*/  PRMT R211, RZ, 0x7610, R211 ;  /* 0x00007610ffd37816 */ /* 0x000fc600000000d3 */
[----:B------:R-:W2:Y:S04]  /*1f3f0*/  LDL R39, [R1+0xd74] ;  /* 0x000d740001277983 */ /* 0x000ea80000100800 */
[----:B------:R-:W2:Y:S01]  /*1f400*/  LDL R38, [R1+0xd78] ;  /* 0x000d780001267983 */ /* 0x000ea20000100800 */
[----:B------:R-:W-:-:S03]  /*1f410*/  PRMT R210, RZ, 0x7610, R210 ;  /* 0x00007610ffd27816 */ /* 0x000fc600000000d2 */
[----:B------:R3:W2:Y:S04]  /*1f420*/  @!P0 LDG.E.U8 R211, desc[UR16][R2.64] ;  /* 0x0000001002d38981 */ /* 0x0006a8000c1e1100 */
[----:B------:R-:W2:Y:S04]  /*1f430*/  LDL R75, [R1+0xd34] ;  /* 0x000d3400014b7983 */ /* 0x000ea80000100800 */
[----:B------:R-:W2:Y:S01]  /*1f440*/  LDL R72, [R1+0xd38] ;  /* 0x000d380001487983 */ /* 0x000ea20000100800 */
[----:B------:R-:W-:-:S03]  /*1f450*/  PRMT R209, RZ, 0x7610, R209 ;  /* 0x00007610ffd17816 */ /* 0x000fc600000000d1 */
[----:B------:R-:W2:Y:S01]  /*1f460*/  LDL R45, [R1+0xcb4] ;  /* 0x000cb400012d7983 */ /* 0x000ea20000100800 */
[----:B---3--:R-:W-:-:S03]  /*1f470*/  @!P0 IMAD.MOV.U32 R2, RZ, RZ, R33 ;  /* 0x000000ffff028224 */ /* 0x008fc600078e0021 */
[----:B------:R-:W3:Y:S01]  /*1f480*/  LDL R33, [R1+0xcf4] ;  /* 0x000cf40001217983 */ /* 0x000ee20000100800 */
[----:B----4-:R-:W-:-:S03]  /*1f490*/  @!P0 IMAD.MOV.U32 R3, RZ, RZ, R36 ;  /* 0x000000ffff038224 */ /* 0x010fc600078e0024 */
[----:B------:R-:W4:Y:S04]  /*1f4a0*/  LDL R36, [R1+0xcb8] ;  /* 0x000cb80001247983 */ /* 0x000f280000100800 */
[----:B------:R0:W4:Y:S02]  /*1f4b0*/  @!P0 LDG.E.U8 R210, desc[UR16][R2.64] ;  /* 0x0000001002d28981 */ /* 0x000124000c1e1100 */
[----:B0-----:R-:W-:Y:S02]  /*1f4c0*/  @!P0 IMAD.MOV.U32 R2, RZ, RZ, R24 ;  /* 0x000000ffff028224 */ /* 0x001fe400078e0018 */
[----:B------:R-:W4:Y:S01]  /*1f4d0*/  LDL R24, [R1+0xcf8] ;  /* 0x000cf80001187983 */ /* 0x000f220000100800 */
[----:B------:R-:W-:Y:S02]  /*1f4e0*/  PRMT R208, RZ, 0x7610, R208 ;  /* 0x00007610ffd07816 */ /* 0x000fe400000000d0 */
[----:B------:R-:W-:Y:S01]  /*1f4f0*/  PRMT R207, RZ, 0x7610, R207 ;  /* 0x00007610ffcf7816 */ /* 0x000fe200000000cf */
[----:B------:R-:W-:-:S05]  /*1f500*/  @!P0 IMAD.MOV.U32 R3, RZ, RZ, R29 ;  /* 0x000000ffff038224 */ /* 0x000fca00078e001d */
[----:B------:R0:W4:Y:S02]  /*1f510*/  @!P0 LDG.E.U8 R209, desc[UR16][R2.64] ;  /* 0x0000001002d18981 */ /* 0x000124000c1e1100 */
[----:B0-----:R-:W-:Y:S02]  /*1f520*/  @!P0 IMAD.MOV.U32 R3, RZ, RZ, R48 ;  /* 0x000000ffff038224 */ /* 0x001fe400078e0030 */
[----:B------:R-:W-:-:S05]  /*1f530*/  @!P0 IMAD.MOV.U32 R2, RZ, RZ, R37 ;  /* 0x000000ffff028224 */ /* 0x000fca00078e0025 */
[----:B------:R0:W4:Y:S02]  /*1f540*/  @!P0 LDG.E.U8 R208, desc[UR16][R2.64] ;  /* 0x0000001002d08981 */ /* 0x000124000c1e1100 */
[----:B0-----:R-:W-:Y:S02]  /*1f550*/  @!P0 IMAD.MOV.U32 R2, RZ, RZ, R53 ;  /* 0x000000ffff028224 */ /* 0x001fe400078e0035 */
[----:B--2---:R-:W-:-:S05]  /*1f560*/  @!P0 IMAD.MOV.U32 R3, RZ, RZ, R25 ;  /* 0x000000ffff038224 */ /* 0x004fca00078e0019 */
[----:B------:R0:W2:Y:S02]  /*1f570*/  @!P0 LDG.E.U8 R207, desc[UR16][R2.64] ;  /* 0x0000001002cf8981 */ /* 0x0000a4000c1e1100 */
[----:B0-----:R-:W-:Y:S02]  /*1f580*/  @!P0 IMAD.MOV.U32 R2, RZ, RZ, R31 ;  /* 0x000000ffff028224 */ /* 0x001fe400078e001f */
[----:B------:R-:W2:Y:S01]  /*1f590*/  LDL R31, [R1+0xc78] ;  /* 0x000c7800011f7983 */ /* 0x000ea20000100800 */
[----:B------:R-:W-:Y:S01]  /*1f5a0*/  PRMT R206, RZ, 0x7610, R206 ;  /* 0x00007610ffce7816 */ /* 0x000fe200000000ce */
[----:B------:R-:W-:Y:S02]  /*1f5b0*/  @!P0 IMAD.MOV.U32 R3, RZ, RZ, R54 ;  /* 0x000000ffff038224 */ /* 0x000fe400078e0036 */
[----:B------:R-:W2:Y:S01]  /*1f5c0*/  LDL R54, [R1+0xc74] ;  /* 0x000c740001367983 */ /* 0x000ea20000100800 */
[----:B------:R-:W-:-:S03]  /*1f5d0*/  PRMT R205, RZ, 0x7610, R205 ;  /* 0x00007610ffcd7816 */ /* 0x000fc600000000cd */
[----:B------:R0:W2:Y:S01]  /*1f5e0*/  @!P0 LDG.E.U8 R206, desc[UR16][R2.64] ;  /* 0x0000001002ce8981 */ /* 0x0000a2000c1e1100 */
[----:B------:R-:W-:Y:S01]  /*1f5f0*/  PRMT R204, RZ, 0x7610, R204 ;  /* 0x00007610ffcc7816 */ /* 0x000fe200000000cc */
[----:B0-----:R-:W-:Y:S02]  /*1f600*/  @!P0 IMAD.MOV.U32 R2, RZ, RZ, R50 ;  /* 0x000000ffff028224 */ /* 0x001fe400078e0032 */
[----:B------:R-:W-:Y:S01]  /*1f610*/  @!P0 IMAD.MOV.U32 R3, RZ, RZ, R52 ;  /* 0x000000ffff038224 */ /* 0x000fe200078e0034 */
[----:B------:R-:W2:Y:S04]  /*1f620*/  LDL R50, [R1+0xc38] ;  /* 0x000c380001327983 */ /* 0x000ea80000100800 */
[----:B------:R-:W2:Y:S04]  /*1f630*/  LDL R52, [R1+0xc34] ;  /* 0x000c340001347983 */ /* 0x000ea80000100800 */
[----:B------:R0:W2:Y:S01]  /*1f640*/  @!P0 LDG.E.U8 R205, desc[UR16][R2.64] ;  /* 0x0000001002cd8981 */ /* 0x0000a2000c1e1100 */
[----:B------:R-:W-:Y:S01]  /*1f650*/  PRMT R203, RZ, 0x7610, R203 ;  /* 0x00007610ffcb7816 */ /* 0x000fe200000000cb */
[----:B0-----:R-:W-:-:S02]  /*1f660*/  @!P0 IMAD.MOV.U32 R2, RZ, RZ, R38 ;  /* 0x000000ffff028224 */ /* 0x001fc400078e0026 */
[----:B------:R-:W-:Y:S01]  /*1f670*/  @!P0 IMAD.MOV.U32 R3, RZ, RZ, R39 ;  /* 0x000000ffff038224 */ /* 0x000fe200078e0027 */
[----:B------:R-:W2:Y:S04]  /*1f680*/  LDL R38, [R1+0xbf8] ;  /* 0x000bf80001267983 */ /* 0x000ea80000100800 */
[----:B------:R-:W2:Y:S04]  /*1f690*/  LDL R39, [R1+0xbf4] ;  /* 0x000bf40001277983 */ /* 0x000ea80000100800 */
[----:B------:R0:W2:Y:S02]  /*1f6a0*/  @!P0 LDG.E.U8 R204, desc[UR16][R2.64] ;  /* 0x0000001002cc8981 */ /* 0x0000a4000c1e1100 */
[----:B0-----:R-:W-:-:S02]  /*1f6b0*/  @!P0 IMAD.MOV.U32 R2, RZ, RZ, R72 ;  /* 0x000000ffff028224 */ /* 0x001fc400078e0048 */
[----:B------:R-:W-:Y:S01]  /*1f6c0*/  @!P0 IMAD.MOV.U32 R3, RZ, RZ, R75 ;  /* 0x000000ffff038224 */ /* 0x000fe200078e004b */
[----:B------:R-:W-:Y:S01]  /*1f6d0*/  PRMT R201, RZ, 0x7610, R201 ;  /* 0x00007610ffc97816 */ /* 0x000fe200000000c9 */
[----:B------:R-:W0:Y:S03]  /*1f6e0*/  S2R R151, SR_TID.X ;  /* 0x0000000000977919 */ /* 0x000e260000002100 */
[----:B------:R3:W2:Y:S01]  /*1f6f0*/  @!P0 LDG.E.U8 R203, desc[UR16][R2.64] ;  /* 0x0000001002cb8981 */ /* 0x0006a2000c1e1100 */
[----:B------:R-:W-:Y:S02]  /*1f700*/  PRMT R200, RZ, 0x7610, R200 ;  /* 0x00007610ffc87816 */ /* 0x000fe400000000c8 */
[----:B------:R-:W-:Y:S01]  /*1f710*/  PRMT R199, RZ, 0x7610, R199 ;  /* 0x00007610ffc77816 */ /* 0x000fe200000000c7 */
[----:B------:R-:W2:Y:S01]  /*1f720*/  LDL R72, [R1+0xa74] ;  /* 0x000a740001487983 */ /* 0x000ea20000100800 */
[----:B---3--:R-:W-:-:S03]  /*1f730*/  @!P0 IMAD.MOV.U32 R3, RZ, RZ, R33 ;  /* 0x000000ffff038224 */ /* 0x008fc600078e0021 */
[----:B------:R-:W3:Y:S01]  /*1f740*/  LDL R33, [R1+0xbb4] ;  /* 0x000bb40001217983 */ /* 0x000ee20000100800 */
[----:B----4-:R-:W-:-:S03]  /*1f750*/  @!P0 IMAD.MOV.U32 R2, RZ, RZ, R24 ;  /* 0x000000ffff028224 */ /* 0x010fc600078e0018 */
[----:B------:R-:W4:Y:S04]  /*1f760*/  LDL R24, [R1+0xbb8] ;  /* 0x000bb80001187983 */ /* 0x000f280000100800 */
[----:B------:R1:W4:Y:S02]  /*1f770*/  @!P0 LDG.E.U8 R201, desc[UR16][R2.64] ;  /* 0x0000001002c98981 */ /* 0x000324000c1e1100 */
[----:B-1----:R-:W-:Y:S02]  /*1f780*/  @!P0 IMAD.MOV.U32 R3, RZ, RZ, R45 ;  /* 0x000000ffff038224 */ /* 0x002fe400078e002d */
[----:B------:R-:W-:Y:S01]  /*1f790*/  @!P0 IMAD.MOV.U32 R2, RZ, RZ, R36 ;  /* 0x000000ffff028224 */ /* 0x000fe200078e0024 */
[----:B------:R-:W4:Y:S04]  /*1f7a0*/  LDL R45, [R1+0xb74] ;  /* 0x000b7400012d7983 */ /* 0x000f280000100800 */
[----:B------:R-:W4:Y:S04]  /*1f7b0*/  LDL R36, [R1+0xb78] ;  /* 0x000b780001247983 */ /* 0x000f280000100800 */
[----:B------:R2:W4:Y:S01]  /*1f7c0*/  @!P0 LDG.E.U8 R200, desc[UR16][R2.64] ;  /* 0x0000001002c88981 */ /* 0x000522000c1e1100 */
[----:B0-----:R-:W-:-:S02]  /*1f7d0*/  LOP3.LUT R146, R151, 0x7f, RZ, 0xc0, !PT ;  /* 0x0000007f97927812 */ /* 0x001fc400078ec0ff */
[----:B------:R-:W-:-:S03]  /*1f7e0*/  PRMT R198, RZ, 0x7610, R198 ;  /* 0x00007610ffc67816 */ /* 0x000fc600000000c6 */
[----:B------:R-:W-:Y:S04]  /*1f7f0*/  STS.U8 [R146+UR8], R185 ;  /* 0x000000b992007988 */ /* 0x000fe80008000008 */
[----:B------:R-:W-:Y:S04]  /*1f800*/  STS.U8 [R146+UR8+0x400], R180 ;  /* 0x000400b492007988 */ /* 0x000fe80008000008 */
[----:B------:R-:W-:Y:S04]  /*1f810*/  STS.U8 [R146+UR8+0x800], R183 ;  /* 0x000800b792007988 */ /* 0x000fe80008000008 */
[----:B------:R-:W-:Y:S04]  /*1f820*/  STS.U8 [R146+UR8+0xc00], R188 ;  /* 0x000c00bc92007988 */ /* 0x000fe80008000008 */
[----:B------:R-:W-:Y:S04]  /*1f830*/  STS.U8 [R146+UR8+0x1000], R182 ;  /* 0x001000b692007988 */ /* 0x000fe80008000008 */
[----:B------:R-:W-:Y:S01]  /*1f840*/  STS.U8 [R146+UR8+0x1400], R186 ;  /* 0x001400ba92007988 */ /* 0x000fe20008000008 */
[----:B--2---:R-:W-:-:S03]  /*1f850*/  @!P0 IMAD.MOV.U32 R2, RZ, RZ, R31 ;  /* 0x000000ffff028224 */ /* 0x004fc600078e001f */
[----:B------:R-:W2:Y:S01]  /*1f860*/  LDL R31, [R1+0xb38] ;  /* 0x000b3800011f7983 */ /* 0x000ea20000100800 */
[----:B------:R-:W-:-:S03]  /*1f870*/  @!P0 IMAD.MOV.U32 R3, RZ, RZ, R54 ;  /* 0x000000ffff038224 */ /* 0x000fc600078e0036 */
[----:B------:R-:W2:Y:S04]  /*1f880*/  LDL R54, [R1+0xb34] ;  /* 0x000b340001367983 */ /* 0x000ea80000100800 */
[----:B------:R0:W2:Y:S04]  /*1f890*/  @!P0 LDG.E.U8 R199, desc[UR16][R2.64] ;  /* 0x0000001002c78981 */ /* 0x0000a8000c1e1100 */
[----:B------:R-:W-:Y:S01]  /*1f8a0*/  STS.U8 [R146+UR8+0x1800], R191 ;  /* 0x001800bf92007988 */ /* 0x000fe20008000008 */
[----:B0-----:R-:W-:-:S03]  /*1f8b0*/  @!P0 IMAD.MOV.U32 R2, RZ, RZ, R50 ;  /* 0x000000ffff028224 */ /* 0x001fc600078e0032 */
[----:B------:R-:W2:Y:S01]  /*1f8c0*/  LDL R50, [R1+0xaf8] ;  /* 0x000af80001327983 */ /* 0x000ea20000100800 */
[----:B------:R-:W-:-:S03]  /*1f8d0*/  @!P0 IMAD.MOV.U32 R3, RZ, RZ, R52 ;  /* 0x000000ffff038224 */ /* 0x000fc600078e0034 */
[----:B------:R-:W2:Y:S04]  /*1f8e0*/  LDL R52, [R1+0xaf4] ;  /* 0x000af40001347983 */ /* 0x000ea80000100800 */
[----:B------:R0:W2:Y:S04]  /*1f8f0*/  @!P0 LDG.E.U8 R198, desc[UR16][R2.64] ;  /* 0x0000001002c68981 */ /* 0x0000a8000c1e1100 */
[----:B------:R-:W-:Y:S04]  /*1f900*/  STS.U8 [R146+UR8+0x1c00], R193 ;  /* 0x001c00c192007988 */ /* 0x000fe80008000008 */
[----:B------:R-:W-:Y:S01]  /*1f910*/  STS.U8 [R146+UR8+0x2000], R194 ;  /* 0x002000c292007988 */ /* 0x000fe20008000008 */
[----:B0-----:R-:W-:-:S03]  /*1f920*/  @!P0 IMAD.MOV.U32 R2, RZ, RZ, R38 ;  /* 0x000000ffff028224 */ /* 0x001fc600078e0026 */
[----:B------:R-:W-:Y:S01]  /*1f930*/  STS.U8 [R146+UR8+0x2400], R195 ;  /* 0x002400c392007988 */ /* 0x000fe20008000008 */
[----:B------:R-:W-:-:S03]  /*1f940*/  @!P0 IMAD.MOV.U32 R3, RZ, RZ, R39 ;  /* 0x000000ffff038224 */ /* 0x000fc600078e0027 */
[----:B------:R-:W2:Y:S04]  /*1f950*/  LDL R38, [R1+0xab8] ;  /* 0x000ab80001267983 */ /* 0x000ea80000100800 */
[----:B------:R-:W2:Y:S04]  /*1f960*/  LDL R39, [R1+0xab4] ;  /* 0x000ab40001277983 */ /* 0x000ea80000100800 */
[----:B------:R-:W-:Y:S04]  /*1f970*/  STS.U8 [R146+UR8+0x2800], R196 ;  /* 0x002800c492007988 */ /* 0x000fe80008000008 */
[----:B------:R0:W-:Y:S04]  /*1f980*/  STS.U8 [R146+UR8+0x2c00], R197 ;  /* 0x002c00c592007988 */ /* 0x0001e80008000008 */
[----:B------:R1:W-:Y:S01]  /*1f990*/  STS.U8 [R146+UR8+0x3000], R69 ;  /* 0x0030004592007988 */ /* 0x0003e20008000008 */
[----:B0-----:R-:W-:-:S03]  /*1f9a0*/  PRMT R197, RZ, 0x7610, R197 ;  /* 0x00007610ffc57816 */ /* 0x001fc600000000c5 */
[----:B-1----:R-:W2:Y:S04]  /*1f9b0*/  LDL R69, [R1+0xa78] ;  /* 0x000a780001457983 */ /* 0x002ea80000100800 */
[----:B------:R3:W2:Y:S04]  /*1f9c0*/  @!P0 LDG.E.U8 R197, desc[UR16][R2.64] ;  /* 0x0000001002c58981 */ /* 0x0006a8000c1e1100 */
[----:B------:R0:W-:Y:S01]  /*1f9d0*/  STS.U8 [R146+UR8+0x3400], R0 ;  /* 0x0034000092007988 */ /* 0x0001e20008000008 */
[----:B---3--:R-:W-:-:S03]  /*1f9e0*/  @!P0 IMAD.MOV.U32 R3, RZ, RZ, R33 ;  /* 0x000000ffff038224 */ /* 0x008fc600078e0021 */
[----:B0-----:R-:W3:Y:S04]  /*1f9f0*/  LDL.LU R0, [R1+0x2a0] ;  /* 0x0002a00001007983 */ /* 0x001ee80000300800 */
[----:B------:R-:W3:Y:S01]  /*1fa00*/  LDL R33, [R1+0xa34] ;  /* 0x000a340001217983 */ /* 0x000ee20000100800 */
[----:B------:R-:W-:Y:S02]  /*1fa10*/  PRMT R196, RZ, 0x7610, R196 ;  /* 0x00007610ffc47816 */ /* 0x000fe400000000c4 */
[----:B------:R-:W-:Y:S01]  /*1fa20*/  PRMT R195, RZ, 0x7610, R195 ;  /* 0x00007610ffc37816 */ /* 0x000fe200000000c3 */
[----:B------:R-:W3:Y:S01]  /*1fa30*/  LDL R77, [R1+0x49c] ;  /* 0x00049c00014d7983 */ /* 0x000ee20000100800 */
[----:B----4-:R-:W-:Y:S01]  /*1fa40*/  @!P0 IMAD.MOV.U32 R2, RZ, RZ, R24 ;  /* 0x000000ffff028224 */ /* 0x010fe200078e0018 */
[----:B------:R-:W-:-:S02]  /*1fa50*/  PRMT R194, RZ, 0x7610, R194 ;  /* 0x00007610ffc27816 */ /* 0x000fc400000000c2 */
[----:B------:R-:W4:Y:S04]  /*1fa60*/  LDL R24, [R1+0xa38] ;  /* 0x000a380001187983 */ /* 0x000f280000100800 */
[----:B------:R0:W4:Y:S01]  /*1fa70*/  @!P0 LDG.E.U8 R196, desc[UR16][R2.64] ;  /* 0x0000001002c48981 */ /* 0x000122000c1e1100 */
[----:B------:R-:W-:Y:S02]  /*1fa80*/  PRMT R193, RZ, 0x7610, R193 ;  /* 0x00007610ffc17816 */ /* 0x000fe400000000c1 */
[----:B------:R-:W-:Y:S01]  /*1fa90*/  PRMT R192, RZ, 0x7610, R192 ;  /* 0x00007610ffc07816 */ /* 0x000fe200000000c0 */
[----:B------:R-:W4:Y:S01]  /*1faa0*/  LDL R75, [R1+0x4a0] ;  /* 0x0004a000014b7983 */ /* 0x000f220000100800 */
[----:B0-----:R-:W-:-:S03]  /*1fab0*/  @!P0 IMAD.MOV.U32 R3, RZ, RZ, R45 ;  /* 0x000000ffff038224 */ /* 0x001fc600078e002d */
[----:B------:R-:W4:Y:S01]  /*1fac0*/  LDL R45, [R1+0x5dc] ;  /* 0x0005dc00012d7983 */ /* 0x000f220000100800 */
[----:B------:R-:W-:-:S03]  /*1fad0*/  @!P0 IMAD.MOV.U32 R2, RZ, RZ, R36 ;  /* 0x000000ffff028224 */ /* 0x000fc600078e0024 */
[----:B------:R-:W4:Y:S04]  /*1fae0*/  LDL R36, [R1+0x5e0] ;  /* 0x0005e00001247983 */ /* 0x000f280000100800 */
[----:B------:R2:W4:Y:S01]  /*1faf0*/  @!P0 LDG.E.U8 R195, desc[UR16][R2.64] ;  /* 0x0000001002c38981 */ /* 0x000522000c1e1100 */
[----:B------:R-:W-:Y:S01]  /*1fb00*/  PRMT R191, RZ, 0x7610, R191 ;  /* 0x00007610ffbf7816 */ /* 0x000fe200000000bf */
[----:B--2---:R-:W-:Y:S02]  /*1fb10*/  @!P0 IMAD.MOV.U32 R2, RZ, RZ, R31 ;  /* 0x000000ffff028224 */ /* 0x004fe400078e001f */
[----:B------:R-:W2:Y:S01]  /*1fb20*/  LDL R31, [R1+0x5a0] ;  /* 0x0005a000011f7983 */ /* 0x000ea20000100800 */
[----:B------:R-:W-:-:S03]  /*1fb30*/  @!P0 IMAD.MOV.U32 R3, RZ, RZ, R54 ;  /* 0x000000ffff038224 */ /* 0x000fc600078e0036 */
[----:B------:R-:W2:Y:S04]  /*1fb40*/  LDL R54, [R1+0x59c] ;  /* 0x00059c0001367983 */ /* 0x000ea80000100800 */
[----:B------:R0:W2:Y:S02]  /*1fb50*/  @!P0 LDG.E.U8 R194, desc[UR16][R2.64] ;  /* 0x0000001002c28981 */ /* 0x0000a4000c1e1100 */
[----:B0-----:R-:W-:Y:S02]  /*1fb60*/  @!P0 IMAD.MOV.U32 R2, RZ, RZ, R50 ;  /* 0x000000ffff028224 */ /* 0x001fe400078e0032 */
        /* <DEDUP_REMOVED lines=23> */
[----:B------:R-:W-:-:S03]  /*1fce0*/  @!P0 IMAD.MOV.U32 R2, RZ, RZ, R36 ;  /* 0x000000ffff028224 */ /* 0x000fc600078e0024 */
[----:B------:R-:W4:Y:S04]  /*1fcf0*/  LDL R36, [R1+0x460] ;  /* 0x0004600001247983 */ /* 0x000f280000100800 */
[----:B------:R2:W4:Y:S01]  /*1fd00*/  @!P0 LDG.E.U8 R189, desc[UR16][R2.64] ;  /* 0x0000001002bd8981 */ /* 0x000522000c1e1100 */
[----:B------:R-:W-:Y:S02]  /*1fd10*/  PRMT R188, RZ, 0x7610, R188 ;  /* 0x00007610ffbc7816 */ /* 0x000fe400000000bc */
[----:B------:R-:W-:Y:S02]  /*1fd20*/  PRMT R187, RZ, 0x7610, R187 ;  /* 0x00007610ffbb7816 */ /* 0x000fe400000000bb */
[----:B------:R-:W-:Y:S01]  /*1fd30*/  PRMT R186, RZ, 0x7610, R186 ;  /* 0x00007610ffba7816 */ /* 0x000fe200000000ba */
[----:B--2---:R-:W-:-:S02]  /*1fd40*/  @!P0 IMAD.MOV.U32 R2, RZ, RZ, R31 ;  /* 0x000000ffff028224 */ /* 0x004fc400078e001f */
        /* <DEDUP_REMOVED lines=14> */
[----:B---3--:R-:W-:Y:S02]  /*1fe30*/  @!P0 IMAD.MOV.U32 R3, RZ, RZ, R33 ;  /* 0x000000ffff038224 */ /* 0x008fe400078e0021 */
[----:B------:R-:W3:Y:S01]  /*1fe40*/  LDL R33, [R1+0x31c] ;  /* 0x00031c0001217983 */ /* 0x000ee20000100800 */
[----:B----4-:R-:W-:-:S03]  /*1fe50*/  @!P0 IMAD.MOV.U32 R2, RZ, RZ, R24 ;  /* 0x000000ffff028224 */ /* 0x010fc600078e0018 */
[----:B------:R-:W4:Y:S01]  /*1fe60*/  LDL R24, [R1+0x320] ;  /* 0x0003200001187983 */ /* 0x000f220000100800 */
[----:B------:R-:W-:Y:S02]  /*1fe70*/  PRMT R185, RZ, 0x7610, R185 ;  /* 0x00007610ffb97816 */ /* 0x000fe400000000b9 */
[----:B------:R-:W-:-:S04]  /*1fe80*/  PRMT R184, RZ, 0x7610, R184 ;  /* 0x00007610ffb87816 */ /* 0x000fc800000000b8 */
[----:B------:R0:W4:Y:S02]  /*1fe90*/  @!P0 LDG.E.U8 R185, desc[UR16][R2.64] ;  /* 0x0000001002b98981 */ /* 0x000124000c1e1100 */
[----:B0-----:R-:W-:Y:S02]  /*1fea0*/  @!P0 IMAD.MOV.U32 R2, RZ, RZ, R75 ;  /* 0x000000ffff028224 */ /* 0x001fe400078e004b */
[----:B------:R-:W-:-:S05]  /*1feb0*/  @!P0 IMAD.MOV.U32 R3, RZ, RZ, R77 ;  /* 0x000000ffff038224 */ /* 0x000fca00078e004d */
[----:B------:R0:W4:Y:S02]  /*1fec0*/  @!P0 LDG.E.U8 R184, desc[UR16][R2.64] ;  /* 0x0000001002b88981 */ /* 0x000124000c1e1100 */
[----:B0-----:R-:W-:Y:S02]  /*1fed0*/  @!P0 IMAD.MOV.U32 R3, RZ, RZ, R45 ;  /* 0x000000ffff038224 */ /* 0x001fe400078e002d */
[----:B------:R-:W-:Y:S01]  /*1fee0*/  @!P0 IMAD.MOV.U32 R2, RZ, RZ, R36 ;  /* 0x000000ffff028224 */ /* 0x000fe200078e0024 */
[----:B------:R-:W4:Y:S04]  /*1fef0*/  LDL R45, [R1+0x2dc] ;  /* 0x0002dc00012d7983 */ /* 0x000f280000100800 */
[----:B------:R-:W4:Y:S01]  /*1ff00*/  LDL R36, [R1+0x2e0] ;  /* 0x0002e00001247983 */ /* 0x000f220000100800 */
[----:B------:R-:W-:-:S06]  /*1ff10*/  PRMT R183, RZ, 0x7610, R183 ;  /* 0x00007610ffb77816 */ /* 0x000fcc00000000b7 */
[----:B------:R0:W4:Y:S01]  /*1ff20*/  @!P0 LDG.E.U8 R183, desc[UR16][R2.64] ;  /* 0x0000001002b78981 */ /* 0x000122000c1e1100 */
[----:B------:R-:W-:-:S03]  /*1ff30*/  PRMT R182, RZ, 0x7610, R182 ;  /* 0x00007610ffb67816 */ /* 0x000fc600000000b6 */
[----:B------:R-:W-:Y:S01]  /*1ff40*/  STS.U8 [R146+UR8+0x3800], R165 ;  /* 0x003800a592007988 */ /* 0x000fe20008000008 */
[----:B------:R-:W-:-:S03]  /*1ff50*/  PRMT R181, RZ, 0x7610, R181 ;  /* 0x00007610ffb57816 */ /* 0x000fc600000000b5 */
[----:B------:R-:W-:Y:S01]  /*1ff60*/  STS.U8 [R146+UR8+0x3c00], R167 ;  /* 0x003c00a792007988 */ /* 0x000fe20008000008 */
[----:B0-----:R-:W-:Y:S02]  /*1ff70*/  @!P0 IMAD.MOV.U32 R3, RZ, RZ, R72 ;  /* 0x000000ffff038224 */ /* 0x001fe400078e0048 */
[----:B--2---:R-:W-:Y:S02]  /*1ff80*/  @!P0 IMAD.MOV.U32 R2, RZ, RZ, R31 ;  /* 0x000000ffff028224 */ /* 0x004fe400078e001f */
[----:B------:R-:W2:Y:S04]  /*1ff90*/  LDL R31, [R1+0x29c] ;  /* 0x00029c00011f7983 */ /* 0x000ea80000100800 */
[----:B------:R-:W-:Y:S04]  /*1ffa0*/  STS.U8 [R146+UR8+0x4000], R164 ;  /* 0x004000a492007988 */ /* 0x000fe80008000008 */
[----:B------:R-:W-:Y:S04]  /*1ffb0*/  STS.U8 [R146+UR8+0x4400], R166 ;  /* 0x004400a692007988 */ /* 0x000fe80008000008 */
[----:B------:R-:W-:Y:S04]  /*1ffc0*/  STS.U8 [R146+UR8+0x4800], R169 ;  /* 0x004800a992007988 */ /* 0x000fe80008000008 */
[----:B------:R0:W2:Y:S04]  /*1ffd0*/  @!P0 LDG.E.U8 R182, desc[UR16][R2.64] ;  /* 0x0000001002b68981 */ /* 0x0000a8000c1e1100 */
[----:B------:R-:W-:Y:S04]  /*1ffe0*/  STS.U8 [R146+UR8+0x4c00], R171 ;  /* 0x004c00ab92007988 */ /* 0x000fe80008000008 */
[----:B------:R-:W-:Y:S01]  /*1fff0*/  STS.U8 [R146+UR8+0x5000], R168 ;  /* 0x005000a892007988 */ /* 0x000fe20008000008 */
[----:B0-----:R-:W-:-:S02]  /*20000*/  @!P0 IMAD.MOV.U32 R2, RZ, RZ, R54 ;  /* 0x000000ffff028224 */ /* 0x001fc400078e0036 */
[----:B------:R-:W-:Y:S01]  /*20010*/  @!P0 IMAD.MOV.U32 R3, RZ, RZ, R69 ;  /* 0x000000ffff038224 */ /* 0x000fe200078e0045 */
[----:B------:R-:W-:Y:S01]  /*20020*/  STS.U8 [R146+UR8+0x5400], R170 ;  /* 0x005400aa92007988 */ /* 0x000fe20008000008 */
[----:B------:R-:W-:-:S03]  /*20030*/  PRMT R180, RZ, 0x7610, R180 ;  /* 0x00007610ffb47816 */ /* 0x000fc600000000b4 */
        /* <DEDUP_REMOVED lines=8> */
[----:B------:R-:W-:Y:S04]  /*200c0*/  STS.U8 [R146+UR8+0x6c00], R177 ;  /* 0x006c00b192007988 */ /* 0x000fe80008000008 */
[----:B------:R-:W-:Y:S04]  /*200d0*/  STS.U8 [R146+UR8+0x7000], R178 ;  /* 0x007000b292007988 */ /* 0x000fe80008000008 */
[----:B------:R0:W-:Y:S04]  /*200e0*/  STS.U8 [R146+UR8+0x7400], R179 ;  /* 0x007400b392007988 */ /* 0x0001e80008000008 */
[----:B------:R1:W2:Y:S04]  /*200f0*/  @!P0 LDG.E.U8 R180, desc[UR16][R2.64] ;  /* 0x0000001002b48981 */ /* 0x0002a8000c1e1100 */
[----:B------:R-:W2:Y:S01]  /*20100*/  LDL.LU R50, [R1+0x25c] ;  /* 0x00025c0001327983 */ /* 0x000ea20000300800 */
[----:B0-----:R-:W-:Y:S01]  /*20110*/  PRMT R179, RZ, 0x7610, R179 ;  /* 0x00007610ffb37816 */ /* 0x001fe200000000b3 */
[----:B-1----:R-:W-:-:S02]  /*20120*/  @!P0 IMAD.MOV.U32 R2, RZ, RZ, R38 ;  /* 0x000000ffff028224 */ /* 0x002fc400078e0026 */
[----:B------:R-:W-:Y:S02]  /*20130*/  @!P0 IMAD.MOV.U32 R3, RZ, RZ, R39 ;  /* 0x000000ffff038224 */ /* 0x000fe400078e0027 */
[----:B------:R-:W2:Y:S04]  /*20140*/  LDL.LU R39, [R1+0x260] ;  /* 0x0002600001277983 */ /* 0x000ea80000300800 */
[----:B------:R3:W2:Y:S04]  /*20150*/  @!P0 LDG.E.U8 R179, desc[UR16][R2.64] ;  /* 0x0000001002b38981 */ /* 0x0006a8000c1e1100 */
[----:B------:R-:W2:Y:S01]  /*20160*/  LDL R38, [R1+0x9e8] ;  /* 0x0009e80001267983 */ /* 0x000ea20000100800 */
[----:B---3--:R-:W-:-:S02]  /*20170*/  @!P0 IMAD.MOV.U32 R3, RZ, RZ, R33 ;  /* 0x000000ffff038224 */ /* 0x008fc400078e0021 */
[----:B----4-:R-:W-:Y:S01]  /*20180*/  @!P0 IMAD.MOV.U32 R2, RZ, RZ, R24 ;  /* 0x000000ffff028224 */ /* 0x010fe200078e0018 */
[----:B------:R-:W3:Y:S04]  /*20190*/  LDL.LU R33, [R1+0x220] ;  /* 0x0002200001217983 */ /* 0x000ee80000300800 */
[----:B------:R-:W4:Y:S01]  /*201a0*/  LDL.LU R24, [R1+0x21c] ;  /* 0x00021c0001187983 */ /* 0x000f220000300800 */
[----:B------:R-:W-:-:S03]  /*201b0*/  PRMT R178, RZ, 0x7610, R178 ;  /* 0x00007610ffb27816 */ /* 0x000fc600000000b2 */
[----:B------:R-:W4:Y:S04]  /*201c0*/  LDL R54, [R1+0xdac] ;  /* 0x000dac0001367983 */ /* 0x000f280000100800 */
[----:B------:R0:W4:Y:S01]  /*201d0*/  @!P0 LDG.E.U8 R178, desc[UR16][R2.64] ;  /* 0x0000001002b28981 */ /* 0x000122000c1e1100 */
[----:B------:R-:W-:Y:S01]  /*201e0*/  PRMT R177, RZ, 0x7610, R177 ;  /* 0x00007610ffb17816 */ /* 0x000fe200000000b1 */
[----:B0-----:R-:W-:Y:S02]  /*201f0*/  @!P0 IMAD.MOV.U32 R3, RZ, RZ, R45 ;  /* 0x000000ffff038224 */ /* 0x001fe400078e002d */
[----:B------:R-:W4:Y:S01]  /*20200*/  LDL R45, [R1+0xdb0] ;  /* 0x000db000012d7983 */ /* 0x000f220000100800 */
[----:B------:R-:W-:-:S03]  /*20210*/  @!P0 IMAD.MOV.U32 R2, RZ, RZ, R36 ;  /* 0x000000ffff028224 */ /* 0x000fc600078e0024 */
[----:B------:R-:W4:Y:S04]  /*20220*/  LDL.LU R36, [R1+0xde8] ;  /* 0x000de80001247983 */ /* 0x000f280000300800 */
[----:B------:R-:W4:Y:S04]  /*20230*/  LDL R83, [R1+0xd6c] ;  /* 0x000d6c0001537983 */ /* 0x000f280000100800 */
[----:B------:R-:W4:Y:S04]  /*20240*/  LDL R80, [R1+0xd70] ;  /* 0x000d700001507983 */ /* 0x000f280000100800 */
[----:B------:R2:W4:Y:S01]  /*20250*/  @!P0 LDG.E.U8 R177, desc[UR16][R2.64] ;  /* 0x0000001002b18981 */ /* 0x000522000c1e1100 */
[----:B------:R-:W-:-:S03]  /*20260*/  PRMT R176, RZ, 0x7610, R176 ;  /* 0x00007610ffb07816 */ /* 0x000fc600000000b0 */
[----:B------:R-:W4:Y:S01]  /*20270*/  LDL R72, [R1+0xd2c] ;  /* 0x000d2c0001487983 */ /* 0x000f220000100800 */
[----:B------:R-:W-:-:S03]  /*20280*/  PRMT R175, RZ, 0x7610, R175 ;  /* 0x00007610ffaf7816 */ /* 0x000fc600000000af */
[----:B------:R-:W4:Y:S04]  /*20290*/  LDL R78, [R1+0xcec] ;  /* 0x000cec00014e7983 */ /* 0x000f280000100800 */
[----:B------:R-:W4:Y:S01]  /*202a0*/  LDL R77, [R1+0xcf0] ;  /* 0x000cf000014d7983 */ /* 0x000f220000100800 */
[----:B------:R-:W-:-:S03]  /*202b0*/  PRMT R174, RZ, 0x7610, R174 ;  /* 0x00007610ffae7816 */ /* 0x000fc600000000ae */
[----:B------:R-:W4:Y:S04]  /*202c0*/  LDL R75, [R1+0xcac] ;  /* 0x000cac00014b7983 */ /* 0x000f280000100800 */
[----:B------:R-:W4:Y:S01]  /*202d0*/  LDL R69, [R1+0xcb0] ;  /* 0x000cb00001457983 */ /* 0x000f220000100800 */
[----:B--2---:R-:W-:-:S03]  /*202e0*/  @!P0 IMAD.MOV.U32 R3, RZ, RZ, R31 ;  /* 0x000000ffff038224 */ /* 0x004fc600078e001f */
[----:B------:R-:W2:Y:S01]  /*202f0*/  LDL R31, [R1+0xd30] ;  /* 0x000d3000011f7983 */ /* 0x000ea20000100800 */
[----:B------:R-:W-:-:S05]  /*20300*/  @!P0 IMAD.MOV.U32 R2, RZ, RZ, R0 ;  /* 0x000000ffff028224 */ /* 0x000fca00078e0000 */
[----:B------:R0:W2:Y:S04]  /*20310*/  @!P0 LDG.E.U8 R176, desc[UR16][R2.64] ;  /* 0x0000001002b08981 */ /* 0x0000a8000c1e1100 */
[----:B------:R1:W-:Y:S04]  /*20320*/  STL [R1+0xe30], R0 ;  /* 0x000e300001007387 */ /* 0x0003e80000100800 */
[----:B-1----:R-:W2:Y:S01]  /*20330*/  LDL R0, [R1+0xc70] ;  /* 0x000c700001007983 */ /* 0x002ea20000100800 */
[----:B0-----:R-:W-:Y:S02]  /*20340*/  @!P0 IMAD.MOV.U32 R3, RZ, RZ, R50 ;  /* 0x000000ffff038224 */ /* 0x001fe400078e0032 */
[----:B------:R-:W-:-:S05]  /*20350*/  @!P0 IMAD.MOV.U32 R2, RZ, RZ, R39 ;  /* 0x000000ffff028224 */ /* 0x000fca00078e0027 */
[----:B------:R3:W2:Y:S02]  /*20360*/  @!P0 LDG.E.U8 R175, desc[UR16][R2.64] ;  /* 0x0000001002af8981 */ /* 0x0006a4000c1e1100 */
[----:B---3--:R-:W-:Y:S02]  /*20370*/  @!P0 IMAD.MOV.U32 R2, RZ, RZ, R33 ;  /* 0x000000ffff028224 */ /* 0x008fe400078e0021 */
[----:B----4-:R-:W-:-:S05]  /*20380*/  @!P0 IMAD.MOV.U32 R3, RZ, RZ, R24 ;  /* 0x000000ffff038224 */ /* 0x010fca00078e0018 */
[----:B------:R0:W3:Y:S02]  /*20390*/  @!P0 LDG.E.U8 R174, desc[UR16][R2.64] ;  /* 0x0000001002ae8981 */ /* 0x0000e4000c1e1100 */
[----:B0-----:R-:W-:Y:S02]  /*203a0*/  @!P0 IMAD.MOV.U32 R3, RZ, RZ, R38 ;  /* 0x000000ffff038224 */ /* 0x001fe400078e0026 */
[----:B------:R-:W4:Y:S01]  /*203b0*/  LDL R38, [R1+0xc6c] ;  /* 0x000c6c0001267983 */ /* 0x000f220000100800 */
[----:B------:R-:W-:Y:S02]  /*203c0*/  PRMT R173, RZ, 0x7610, R173 ;  /* 0x00007610ffad7816 */ /* 0x000fe400000000ad */
[----:B------:R-:W-:Y:S02]  /*203d0*/  PRMT R172, RZ, 0x7610, R172 ;  /* 0x00007610ffac7816 */ /* 0x000fe400000000ac */
[----:B------:R-:W-:Y:S01]  /*203e0*/  PRMT R171, RZ, 0x7610, R171 ;  /* 0x00007610ffab7816 */ /* 0x000fe200000000ab */
[----:B------:R-:W-:-:S05]  /*203f0*/  @!P0 IMAD.MOV.U32 R2, RZ, RZ, R36 ;  /* 0x000000ffff028224 */ /* 0x000fca00078e0024 */
[----:B------:R0:W3:Y:S02]  /*20400*/  @!P0 LDG.E.U8 R173, desc[UR16][R2.64] ;  /* 0x0000001002ad8981 */ /* 0x0000e4000c1e1100 */
[----:B0-----:R-:W-:Y:S02]  /*20410*/  @!P0 IMAD.MOV.U32 R2, RZ, RZ, R45 ;  /* 0x000000ffff028224 */ /* 0x001fe400078e002d */
[----:B------:R-:W-:Y:S01]  /*20420*/  @!P0 IMAD.MOV.U32 R3, RZ, RZ, R54 ;  /* 0x000000ffff038224 */ /* 0x000fe200078e0036 */
[----:B------:R-:W3:Y:S04]  /*20430*/  LDL R45, [R1+0xc30] ;  /* 0x000c3000012d7983 */ /* 0x000ee80000100800 */
[----:B------:R-:W3:Y:S04]  /*20440*/  LDL R54, [R1+0xc2c] ;  /* 0x000c2c0001367983 */ /* 0x000ee80000100800 */
[----:B------:R0:W3:Y:S02]  /*20450*/  @!P0 LDG.E.U8 R172, desc[UR16][R2.64] ;  /* 0x0000001002ac8981 */ /* 0x0000e4000c1e1100 */
[----:B0-----:R-:W-:-:S02]  /*20460*/  @!P0 IMAD.MOV.U32 R2, RZ, RZ, R80 ;  /* 0x000000ffff028224 */ /* 0x001fc400078e0050 */
[----:B------:R-:W-:Y:S01]  /*20470*/  @!P0 IMAD.MOV.U32 R3, RZ, RZ, R83 ;  /* 0x000000ffff038224 */ /* 0x000fe200078e0053 */
[----:B------:R-:W3:Y:S04]  /*20480*/  LDL R80, [R1+0xbf0] ;  /* 0x000bf00001507983 */ /* 0x000ee80000100800 */
[----:B------:R-:W3:Y:S04]  /*20490*/  LDL R83, [R1+0xbec] ;  /* 0x000bec0001537983 */ /* 0x000ee80000100800 */
[----:B------:R2:W3:Y:S02]  /*204a0*/  @!P0 LDG.E.U8 R171, desc[UR16][R2.64] ;  /* 0x0000001002ab8981 */ /* 0x0004e4000c1e1100 */
[----:B--2---:R-:W-:-:S02]  /*204b0*/  @!P0 IMAD.MOV.U32 R2, RZ, RZ, R31 ;  /* 0x000000ffff028224 */ /* 0x004fc400078e001f */
[----:B------:R-:W2:Y:S01]  /*204c0*/  LDL R31, [R1+0xbb0] ;  /* 0x000bb000011f7983 */ /* 0x000ea20000100800 */
[----:B------:R-:W-:Y:S01]  /*204d0*/  PRMT R170, RZ, 0x7610, R170 ;  /* 0x00007610ffaa7816 */ /* 0x000fe200000000aa */
[----:B------:R-:W-:Y:S01]  /*204e0*/  @!P0 IMAD.MOV.U32 R3, RZ, RZ, R72 ;  /* 0x000000ffff038224 */ /* 0x000fe200078e0048 */
[----:B------:R-:W-:Y:S01]  /*204f0*/  PRMT R169, RZ, 0x7610, R169 ;  /* 0x00007610ffa97816 */ /* 0x000fe200000000a9 */
[----:B------:R-:W2:Y:S04]  /*20500*/  LDL R72, [R1+0xbac] ;  /* 0x000bac0001487983 */ /* 0x000ea80000100800 */
[----:B------:R0:W2:Y:S01]  /*20510*/  @!P0 LDG.E.U8 R170, desc[UR16][R2.64] ;  /* 0x0000001002aa8981 */ /* 0x0000a2000c1e1100 */
[----:B------:R-:W-:Y:S01]  /*20520*/  PRMT R168, RZ, 0x7610, R168 ;  /* 0x00007610ffa87816 */ /* 0x000fe200000000a8 */
[----:B0-----:R-:W-:-:S02]  /*20530*/  @!P0 IMAD.MOV.U32 R2, RZ, RZ, R77 ;  /* 0x000000ffff028224 */ /* 0x001fc400078e004d */
[----:B------:R-:W-:Y:S01]  /*20540*/  @!P0 IMAD.MOV.U32 R3, RZ, RZ, R78 ;  /* 0x000000ffff038224 */ /* 0x000fe200078e004e */
[----:B------:R-:W2:Y:S04]  /*20550*/  LDL R77, [R1+0xaec] ;  /* 0x000aec00014d7983 */ /* 0x000ea80000100800 */
[----:B------:R0:W2:Y:S04]  /*20560*/  @!P0 LDG.E.U8 R169, desc[UR16][R2.64] ;  /* 0x0000001002a98981 */ /* 0x0000a8000c1e1100 */
[----:B------:R-:W2:Y:S01]  /*20570*/  LDL R78, [R1+0xb70] ;  /* 0x000b7000014e7983 */ /* 0x000ea20000100800 */
[----:B0-----:R-:W-:-:S02]  /*20580*/  @!P0 IMAD.MOV.U32 R2, RZ, RZ, R69 ;  /* 0x000000ffff028224 */ /* 0x001fc400078e0045 */
[----:B------:R-:W-:Y:S01]  /*20590*/  @!P0 IMAD.MOV.U32 R3, RZ, RZ, R75 ;  /* 0x000000ffff038224 */ /* 0x000fe200078e004b */
[----:B------:R-:W2:Y:S04]  /*205a0*/  LDL R69, [R1+0xb2c] ;  /* 0x000b2c0001457983 */ /* 0x000ea80000100800 */
[----:B------:R0:W2:Y:S04]  /*205b0*/  @!P0 LDG.E.U8 R168, desc[UR16][R2.64] ;  /* 0x0000001002a88981 */ /* 0x0000a8000c1e1100 */
[----:B------:R-:W2:Y:S01]  /*205c0*/  LDL R75, [R1+0xaf0] ;  /* 0x000af000014b7983 */ /* 0x000ea20000100800 */
[----:B0-----:R-:W-:-:S03]  /*205d0*/  @!P0 IMAD.MOV.U32 R2, RZ, RZ, R0 ;  /* 0x000000ffff028224 */ /* 0x001fc600078e0000 */
[----:B------:R-:W2:Y:S01]  /*205e0*/  LDL R0, [R1+0xb30] ;  /* 0x000b300001007983 */ /* 0x000ea20000100800 */
[----:B----4-:R-:W-:-:S03]  /*205f0*/  @!P0 IMAD.MOV.U32 R3, RZ, RZ, R38 ;  /* 0x000000ffff038224 */ /* 0x010fc600078e0026 */
[----:B------:R-:W4:Y:S01]  /*20600*/  LDL.LU R38, [R1+0xb6c] ;  /* 0x000b6c0001267983 */ /* 0x000f220000300800 */
[----:B------:R-:W-:Y:S02]  /*20610*/  PRMT R167, RZ, 0x7610, R167 ;  /* 0x00007610ffa77816 */ /* 0x000fe400000000a7 */
[----:B------:R-:W-:Y:S01]  /*20620*/  PRMT R166, RZ, 0x7610, R166 ;  /* 0x00007610ffa67816 */ /* 0x000fe200000000a6 */
[----:B------:R-:W4:Y:S04]  /*20630*/  LDL R84, [R1+0xa6c] ;  /* 0x000a6c0001547983 */ /* 0x000f280000100800 */
[----:B------:R3:W4:Y:S01]  /*20640*/  @!P0 LDG.E.U8 R167, desc[UR16][R2.64] ;  /* 0x0000001002a78981 */ /* 0x000722000c1e1100 */
[----:B------:R-:W-:Y:S01]  /*20650*/  PRMT R165, RZ, 0x7610, R165 ;  /* 0x00007610ffa57816 */ /* 0x000fe200000000a5 */
[----:B------:R-:W0:Y:S02]  /*20660*/  S2R R150, SR_TID.X ;  /* 0x0000000000967919 */ /* 0x000e240000002100 */
[----:B------:R-:W-:Y:S01]  /*20670*/  STS.U8 [R146+UR8+0x7800], R18 ;  /* 0x0078001292007988 */ /* 0x000fe20008000008 */
[----:B------:R-:W-:-:S03]  /*20680*/  PRMT R164, RZ, 0x7610, R164 ;  /* 0x00007610ffa47816 */ /* 0x000fc600000000a4 */
[----:B------:R-:W4:Y:S04]  /*20690*/  LDL R86, [R1+0x4d4] ;  /* 0x0004d40001567983 */ /* 0x000f280000100800 */
[----:B------:R-:W4:Y:S01]  /*206a0*/  LDL R85, [R1+0x4d8] ;  /* 0x0004d80001557983 */ /* 0x000f220000100800 */
[----:B---3--:R-:W-:-:S03]  /*206b0*/  @!P0 IMAD.MOV.U32 R2, RZ, RZ, R45 ;  /* 0x000000ffff028224 */ /* 0x008fc600078e002d */
[----:B------:R-:W3:Y:S01]  /*206c0*/  LDL R45, [R1+0xab0] ;  /* 0x000ab000012d7983 */ /* 0x000ee20000100800 */
[----:B------:R-:W-:-:S03]  /*206d0*/  @!P0 IMAD.MOV.U32 R3, RZ, RZ, R54 ;  /* 0x000000ffff038224 */ /* 0x000fc600078e0036 */
[----:B------:R-:W3:Y:S04]  /*206e0*/  LDL R54, [R1+0xaac] ;  /* 0x000aac0001367983 */ /* 0x000ee80000100800 */
[----:B------:R1:W3:Y:S02]  /*206f0*/  @!P0 LDG.E.U8 R166, desc[UR16][R2.64] ;  /* 0x0000001002a68981 */ /* 0x0002e4000c1e1100 */
[----:B-1----:R-:W-:Y:S01]  /*20700*/  @!P0 IMAD.MOV.U32 R2, RZ, RZ, R80 ;  /* 0x000000ffff028224 */ /* 0x002fe200078e0050 */
[----:B0-----:R-:W-:Y:S01]  /*20710*/  LOP3.LUT R150, R150, 0x7f, RZ, 0xc0, !PT ;  /* 0x0000007f96967812 */ /* 0x001fe200078ec0ff */
[----:B------:R-:W-:Y:S01]  /*20720*/  STS.U8 [R146+UR8+0x7c00], R21 ;  /* 0x007c001592007988 */ /* 0x000fe20008000008 */
[----:B------:R-:W-:-:S03]  /*20730*/  @!P0 IMAD.MOV.U32 R3, RZ, RZ, R83 ;  /* 0x000000ffff038224 */ /* 0x000fc600078e0053 */
[----:B------:R-:W3:Y:S04]  /*20740*/  LDL R83, [R1+0xa70] ;  /* 0x000a700001537983 */ /* 0x000ee80000100800 */
[----:B------:R2:W3:Y:S04]  /*20750*/  @!P0 LDG.E.U8 R165, desc[UR16][R2.64] ;  /* 0x0000001002a58981 */ /* 0x0004e8000c1e1100 */
[----:B------:R-:W3:Y:S01]  /*20760*/  LDL R80, [R1+0x5d4] ;  /* 0x0005d40001507983 */ /* 0x000ee20000100800 */
[----:B--2---:R-:W-:-:S03]  /*20770*/  @!P0 IMAD.MOV.U32 R2, RZ, RZ, R31 ;  /* 0x000000ffff028224 */ /* 0x004fc600078e001f */
[----:B------:R-:W2:Y:S01]  /*20780*/  LDL R31, [R1+0xa30] ;  /* 0x000a3000011f7983 */ /* 0x000ea20000100800 */
[----:B------:R-:W-:-:S05]  /*20790*/  LOP3.LUT R52, R150, 0x10, RZ, 0x3c, !PT ;  /* 0x0000001096347812 */ /* 0x000fca00078e3cff */
[----:B------:R-:W-:Y:S04]  /*207a0*/  STS.U8 [R52+UR8+0x80], R20 ;  /* 0x0000801434007988 */ /* 0x000fe80008000008 */
[----:B------:R-:W-:Y:S04]  /*207b0*/  STS.U8 [R52+UR8+0x480], R23 ;  /* 0x0004801734007988 */ /* 0x000fe80008000008 */
[----:B------:R-:W-:Y:S04]  /*207c0*/  STS.U8 [R52+UR8+0x880], R153 ;  /* 0x0008809934007988 */ /* 0x000fe80008000008 */
[----:B------:R-:W-:Y:S04]  /*207d0*/  STS.U8 [R52+UR8+0xc80], R155 ;  /* 0x000c809b34007988 */ /* 0x000fe80008000008 */
[----:B------:R-:W-:Y:S04]  /*207e0*/  STS.U8 [R52+UR8+0x1080], R152 ;  /* 0x0010809834007988 */ /* 0x000fe80008000008 */
[----:B------:R-:W-:Y:S01]  /*207f0*/  STS.U8 [R52+UR8+0x1480], R154 ;  /* 0x0014809a34007988 */ /* 0x000fe20008000008 */
[----:B------:R-:W-:-:S03]  /*20800*/  @!P0 IMAD.MOV.U32 R3, RZ, RZ, R72 ;  /* 0x000000ffff038224 */ /* 0x000fc600078e0048 */
[----:B------:R-:W-:Y:S04]  /*20810*/  STS.U8 [R52+UR8+0x1880], R156 ;  /* 0x0018809c34007988 */ /* 0x000fe80008000008 */
[----:B------:R-:W-:Y:S04]  /*20820*/  STS.U8 [R52+UR8+0x1c80], R157 ;  /* 0x001c809d34007988 */ /* 0x000fe80008000008 */
[----:B------:R-:W-:Y:S04]  /*20830*/  STS.U8 [R52+UR8+0x2080], R158 ;  /* 0x0020809e34007988 */ /* 0x000fe80008000008 */
[----:B------:R-:W-:Y:S04]  /*20840*/  STS.U8 [R52+UR8+0x2480], R159 ;  /* 0x0024809f34007988 */ /* 0x000fe80008000008 */
[----:B------:R-:W-:Y:S04]  /*20850*/  STS.U8 [R52+UR8+0x2880], R160 ;  /* 0x002880a034007988 */ /* 0x000fe80008000008 */
[----:B------:R-:W2:Y:S04]  /*20860*/  LDL R72, [R1+0xa2c] ;  /* 0x000a2c0001487983 */ /* 0x000ea80000100800 */
[----:B------:R-:W-:Y:S04]  /*20870*/  STS.U8 [R52+UR8+0x2c80], R161 ;  /* 0x002c80a134007988 */ /* 0x000fe80008000008 */
[----:B------:R-:W-:Y:S04]  /*20880*/  STS.U8 [R52+UR8+0x3080], R162 ;  /* 0x003080a234007988 */ /* 0x000fe80008000008 */
[----:B------:R0:W-:Y:S04]  /*20890*/  STS.U8 [R52+UR8+0x3480], R163 ;  /* 0x003480a334007988 */ /* 0x0001e80008000008 */
[----:B------:R1:W2:Y:S01]  /*208a0*/  @!P0 LDG.E.U8 R164, desc[UR16][R2.64] ;  /* 0x0000001002a48981 */ /* 0x0002a2000c1e1100 */
[----:B0-----:R-:W-:Y:S01]  /*208b0*/  PRMT R163, RZ, 0x7610, R163 ;  /* 0x00007610ffa37816 */ /* 0x001fe200000000a3 */
[----:B-1----:R-:W-:-:S02]  /*208c0*/  @!P0 IMAD.MOV.U32 R2, RZ, RZ, R78 ;  /* 0x000000ffff028224 */ /* 0x002fc400078e004e */
[----:B------:R-:W2:Y:S01]  /*208d0*/  LDL R78, [R1+0x5d8] ;  /* 0x0005d800014e7983 */ /* 0x000ea20000100800 */
[----:B----4-:R-:W-:-:S05]  /*208e0*/  @!P0 IMAD.MOV.U32 R3, RZ, RZ, R38 ;  /* 0x000000ffff038224 */ /* 0x010fca00078e0026 */
[----:B------:R0:W4:Y:S02]  /*208f0*/  @!P0 LDG.E.U8 R163, desc[UR16][R2.64] ;  /* 0x0000001002a38981 */ /* 0x000124000c1e1100 */
[----:B0-----:R-:W-:Y:S02]  /*20900*/  @!P0 IMAD.MOV.U32 R3, RZ, RZ, R69 ;  /* 0x000000ffff038224 */ /* 0x001fe400078e0045 */
[----:B------:R-:W-:Y:S01]  /*20910*/  @!P0 IMAD.MOV.U32 R2, RZ, RZ, R0 ;  /* 0x000000ffff028224 */ /* 0x000fe200078e0000 */
[----:B------:R-:W4:Y:S04]  /*20920*/  LDL R69, [R1+0x594] ;  /* 0x0005940001457983 */ /* 0x000f280000100800 */
[----:B------:R-:W4:Y:S01]  /*20930*/  LDL R0, [R1+0x598] ;  /* 0x0005980001007983 */ /* 0x000f220000100800 */
[----:B------:R-:W-:-:S02]  /*20940*/  PRMT R162, RZ, 0x7610, R162 ;  /* 0x00007610ffa27816 */ /* 0x000fc400000000a2 */
[----:B------:R-:W-:-:S04]  /*20950*/  PRMT R161, RZ, 0x7610, R161 ;  /* 0x00007610ffa17816 */ /* 0x000fc800000000a1 */
[----:B------:R0:W4:Y:S01]  /*20960*/  @!P0 LDG.E.U8 R162, desc[UR16][R2.64] ;  /* 0x0000001002a28981 */ /* 0x000122000c1e1100 */
[----:B------:R-:W-:Y:S01]  /*20970*/  PRMT R160, RZ, 0x7610, R160 ;  /* 0x00007610ffa07816 */ /* 0x000fe200000000a0 */
[----:B0-----:R-:W-:Y:S02]  /*20980*/  @!P0 IMAD.MOV.U32 R2, RZ, RZ, R75 ;  /* 0x000000ffff028224 */ /* 0x001fe400078e004b */
[----:B------:R-:W-:Y:S01]  /*20990*/  @!P0 IMAD.MOV.U32 R3, RZ, RZ, R77 ;  /* 0x000000ffff038224 */ /* 0x000fe200078e004d */
[----:B------:R-:W4:Y:S04]  /*209a0*/  LDL R75, [R1+0x558] ;  /* 0x00055800014b7983 */ /* 0x000f280000100800 */
[----:B------:R-:W4:Y:S04]  /*209b0*/  LDL R77, [R1+0x554] ;  /* 0x00055400014d7983 */ /* 0x000f280000100800 */
[----:B------:R3:W4:Y:S01]  /*209c0*/  @!P0 LDG.E.U8 R161, desc[UR16][R2.64] ;  /* 0x0000001002a18981 */ /* 0x000722000c1e1100 */
[----:B------:R-:W-:Y:S01]  /*209d0*/  PRMT R159, RZ, 0x7610, R159 ;  /* 0x00007610ff9f7816 */ /* 0x000fe2000000009f */
[----:B---3--:R-:W-:-:S02]  /*209e0*/  @!P0 IMAD.MOV.U32 R2, RZ, RZ, R45 ;  /* 0x000000ffff028224 */ /* 0x008fc400078e002d */
[----:B------:R-:W-:Y:S01]  /*209f0*/  @!P0 IMAD.MOV.U32 R3, RZ, RZ, R54 ;  /* 0x000000ffff038224 */ /* 0x000fe200078e0036 */
[----:B------:R-:W3:Y:S04]  /*20a00*/  LDL R45, [R1+0x518] ;  /* 0x00051800012d7983 */ /* 0x000ee80000100800 */
[----:B------:R-:W3:Y:S04]  /*20a10*/  LDL R54, [R1+0x514] ;  /* 0x0005140001367983 */ /* 0x000ee80000100800 */
[----:B------:R0:W3:Y:S02]  /*20a20*/  @!P0 LDG.E.U8 R160, desc[UR16][R2.64] ;  /* 0x0000001002a08981 */ /* 0x0000e4000c1e1100 */
[----:B0-----:R-:W-:-:S02]  /*20a30*/  @!P0 IMAD.MOV.U32 R2, RZ, RZ, R83 ;  /* 0x000000ffff028224 */ /* 0x001fc400078e0053 */
[----:B------:R-:W-:Y:S01]  /*20a40*/  @!P0 IMAD.MOV.U32 R3, RZ, RZ, R84 ;  /* 0x000000ffff038224 */ /* 0x000fe200078e0054 */
[----:B------:R-:W-:Y:S01]  /*20a50*/  PRMT R158, RZ, 0x7610, R158 ;  /* 0x00007610ff9e7816 */ /* 0x000fe2000000009e */
[----:B------:R-:W3:Y:S04]  /*20a60*/  LDL R84, [R1+0x454] ;  /* 0x0004540001547983 */ /* 0x000ee80000100800 */
[----:B------:R2:W3:Y:S01]  /*20a70*/  @!P0 LDG.E.U8 R159, desc[UR16][R2.64] ;  /* 0x00000010029f8981 */ /* 0x0004e2000c1e1100 */
[----:B------:R-:W-:-:S03]  /*20a80*/  PRMT R157, RZ, 0x7610, R157 ;  /* 0x00007610ff9d7816 */ /* 0x000fc6000000009d */
[----:B------:R-:W3:Y:S01]  /*20a90*/  LDL R83, [R1+0x458] ;  /* 0x0004580001537983 */ /* 0x000ee20000100800 */
[----:B--2---:R-:W-:-:S03]  /*20aa0*/  @!P0 IMAD.MOV.U32 R2, RZ, RZ, R31 ;  /* 0x000000ffff028224 */ /* 0x004fc600078e001f */
[----:B------:R-:W2:Y:S01]  /*20ab0*/  LDL R31, [R1+0x498] ;  /* 0x00049800011f7983 */ /* 0x000ea20000100800 */
[----:B------:R-:W-:-:S03]  /*20ac0*/  @!P0 IMAD.MOV.U32 R3, RZ, RZ, R72 ;  /* 0x000000ffff038224 */ /* 0x000fc600078e0048 */
[----:B------:R-:W2:Y:S04]  /*20ad0*/  LDL R72, [R1+0x494] ;  /* 0x0004940001487983 */ /* 0x000ea80000100800 */
[----:B------:R0:W2:Y:S02]  /*20ae0*/  @!P0 LDG.E.U8 R158, desc[UR16][R2.64] ;  /* 0x00000010029e8981 */ /* 0x0000a4000c1e1100 */
[----:B0-----:R-:W-:Y:S01]  /*20af0*/  @!P0 IMAD.MOV.U32 R3, RZ, RZ, R80 ;  /* 0x000000ffff038224 */ /* 0x001fe200078e0050 */
[----:B------:R-:W-:Y:S01]  /*20b00*/  PRMT R156, RZ, 0x7610, R156 ;  /* 0x00007610ff9c7816 */ /* 0x000fe2000000009c */
[----:B------:R-:W2:Y:S01]  /*20b10*/  LDL R80, [R1+0x3d4] ;  /* 0x0003d40001507983 */ /* 0x000ea20000100800 */
[----:B------:R-:W-:-:S03]  /*20b20*/  @!P0 IMAD.MOV.U32 R2, RZ, RZ, R78 ;  /* 0x000000ffff028224 */ /* 0x000fc600078e004e */
[----:B------:R-:W2:Y:S04]  /*20b30*/  LDL R78, [R1+0x3d8] ;  /* 0x0003d800014e7983 */ /* 0x000ea80000100800 */
[----:B------:R4:W2:Y:S02]  /*20b40*/  @!P0 LDG.E.U8 R157, desc[UR16][R2.64] ;  /* 0x00000010029d8981 */ /* 0x0008a4000c1e1100 */
[----:B----4-:R-:W-:Y:S02]  /*20b50*/  @!P0 IMAD.MOV.U32 R3, RZ, RZ, R69 ;  /* 0x000000ffff038224 */ /* 0x010fe400078e0045 */
[----:B------:R-:W4:Y:S01]  /*20b60*/  LDL R69, [R1+0x414] ;  /* 0x0004140001457983 */ /* 0x000f220000100800 */
[----:B------:R-:W-:-:S03]  /*20b70*/  @!P0 IMAD.MOV.U32 R2, RZ, RZ, R0 ;  /* 0x000000ffff028224 */ /* 0x000fc600078e0000 */
[----:B------:R-:W4:Y:S01]  /*20b80*/  LDL R0, [R1+0x418] ;  /* 0x0004180001007983 */ /* 0x000f220000100800 */
[----:B------:R-:W-:-:S03]  /*20b90*/  PRMT R155, RZ, 0x7610, R155 ;  /* 0x00007610ff9b7816 */ /* 0x000fc6000000009b */
[----:B------:R0:W4:Y:S01]  /*20ba0*/  @!P0 LDG.E.U8 R156, desc[UR16][R2.64] ;  /* 0x00000010029c8981 */ /* 0x000122000c1e1100 */
[----:B------:R-:W-:Y:S02]  /*20bb0*/  PRMT R154, RZ, 0x7610, R154 ;  /* 0x00007610ff9a7816 */ /* 0x000fe4000000009a */
[----:B------:R-:W-:Y:S01]  /*20bc0*/  PRMT R153, RZ, 0x7610, R153 ;  /* 0x00007610ff997816 */ /* 0x000fe20000000099 */
[----:B0-----:R-:W-:Y:S02]  /*20bd0*/  @!P0 IMAD.MOV.U32 R2, RZ, RZ, R75 ;  /* 0x000000ffff028224 */ /* 0x001fe400078e004b */
        /* <DEDUP_REMOVED lines=10> */
[----:B------:R-:W-:-:S05]  /*20c80*/  @!P0 IMAD.MOV.U32 R3, RZ, RZ, R86 ;  /* 0x000000ffff038224 */ /* 0x000fca00078e0056 */
[----:B------:R2:W3:Y:S02]  /*20c90*/  @!P0 LDG.E.U8 R153, desc[UR16][R2.64] ;  /* 0x0000001002998981 */ /* 0x0004e4000c1e1100 */
[----:B--2---:R-:W-:Y:S02]  /*20ca0*/  @!P0 IMAD.MOV.U32 R2, RZ, RZ, R31 ;  /* 0x000000ffff028224 */ /* 0x004fe400078e001f */
[----:B------:R-:W2:Y:S01]  /*20cb0*/  LDL R31, [R1+0x318] ;  /* 0x00031800011f7983 */ /* 0x000ea20000100800 */
[----:B------:R-:W-:Y:S02]  /*20cc0*/  PRMT R152, RZ, 0x7610, R152 ;  /* 0x00007610ff987816 */ /* 0x000fe40000000098 */
[----:B------:R-:W-:Y:S01]  /*20cd0*/  PRMT R23, RZ, 0x7610, R23 ;  /* 0x00007610ff177816 */ /* 0x000fe20000000017 */
[----:B------:R-:W-:Y:S04]  /*20ce0*/  STS.U8 [R52+UR8+0x3880], R8 ;  /* 0x0038800834007988 */ /* 0x000fe80008000008 */
[----:B------:R-:W-:Y:S04]  /*20cf0*/  STS.U8 [R52+UR8+0x3c80], R9 ;  /* 0x003c800934007988 */ /* 0x000fe80008000008 */
[----:B------:R-:W-:Y:S04]  /*20d00*/  STS.U8 [R52+UR8+0x4080], R4 ;  /* 0x0040800434007988 */ /* 0x000fe80008000008 */
[----:B------:R-:W-:Y:S04]  /*20d10*/  STS.U8 [R52+UR8+0x4480], R5 ;  /* 0x0044800534007988 */ /* 0x000fe80008000008 */
[----:B------:R-:W-:Y:S04]  /*20d20*/  STS.U8 [R52+UR8+0x4880], R7 ;  /* 0x0048800734007988 */ /* 0x000fe80008000008 */
[----:B------:R-:W-:Y:S01]  /*20d30*/  STS.U8 [R52+UR8+0x4c80], R12 ;  /* 0x004c800c34007988 */ /* 0x000fe20008000008 */
[----:B------:R-:W-:-:S03]  /*20d40*/  @!P0 IMAD.MOV.U32 R3, RZ, RZ, R72 ;  /* 0x000000ffff038224 */ /* 0x000fc600078e0048 */
[----:B------:R-:W2:Y:S04]  /*20d50*/  LDL R72, [R1+0x314] ;  /* 0x0003140001487983 */ /* 0x000ea80000100800 */
[----:B------:R0:W2:Y:S02]  /*20d60*/  @!P0 LDG.E.U8 R152, desc[UR16][R2.64] ;  /* 0x0000001002988981 */ /* 0x0000a4000c1e1100 */
[----:B0-----:R-:W-:Y:S02]  /*20d70*/  @!P0 IMAD.MOV.U32 R2, RZ, RZ, R83 ;  /* 0x000000ffff028224 */ /* 0x001fe400078e0053 */
[----:B------:R-:W-:-:S05]  /*20d80*/  @!P0 IMAD.MOV.U32 R3, RZ, RZ, R84 ;  /* 0x000000ffff038224 */ /* 0x000fca00078e0054 */
[----:B------:R4:W2:Y:S04]  /*20d90*/  @!P0 LDG.E.U8 R23, desc[UR16][R2.64] ;  /* 0x0000001002178981 */ /* 0x0008a8000c1e1100 */
[----:B------:R-:W-:Y:S04]  /*20da0*/  STS.U8 [R52+UR8+0x5080], R6 ;  /* 0x0050800634007988 */ /* 0x000fe80008000008 */
        /* <DEDUP_REMOVED lines=8> */
[----:B------:R0:W-:Y:S01]  /*20e30*/  STS.U8 [R52+UR8+0x7480], R66 ;  /* 0x0074804234007988 */ /* 0x0001e20008000008 */
[----:B----4-:R-:W-:-:S03]  /*20e40*/  @!P0 IMAD.MOV.U32 R3, RZ, RZ, R69 ;  /* 0x000000ffff038224 */ /* 0x010fc600078e0045 */
[----:B------:R-:W4:Y:S01]  /*20e50*/  LDL R69, [R1+0x2d8] ;  /* 0x0002d80001457983 */ /* 0x000f220000100800 */
[----:B------:R-:W-:-:S03]  /*20e60*/  @!P0 IMAD.MOV.U32 R2, RZ, RZ, R0 ;  /* 0x000000ffff028224 */ /* 0x000fc600078e0000 */
[----:B------:R-:W4:Y:S04]  /*20e70*/  LDL.LU R0, [R1+0x2d4] ;  /* 0x0002d40001007983 */ /* 0x000f280000300800 */
[----:B0-----:R-:W4:Y:S01]  /*20e80*/  LDL R66, [R1+0x294] ;  /* 0x0002940001427983 */ /* 0x001f220000100800 */
[----:B------:R-:W-:Y:S02]  /*20e90*/  PRMT R22, RZ, 0x7610, R22 ;  /* 0x00007610ff167816 */ /* 0x000fe40000000016 */
[----:B------:R-:W-:-:S04]  /*20ea0*/  PRMT R21, RZ, 0x7610, R21 ;  /* 0x00007610ff157816 */ /* 0x000fc80000000015 */
[----:B------:R0:W4:Y:S01]  /*20eb0*/  @!P0 LDG.E.U8 R22, desc[UR16][R2.64] ;  /* 0x0000001002168981 */ /* 0x000122000c1e1100 */
[----:B------:R-:W-:Y:S01]  /*20ec0*/  PRMT R20, RZ, 0x7610, R20 ;  /* 0x00007610ff147816 */ /* 0x000fe20000000014 */
[----:B0-----:R-:W-:Y:S02]  /*20ed0*/  @!P0 IMAD.MOV.U32 R2, RZ, RZ, R78 ;  /* 0x000000ffff028224 */ /* 0x001fe400078e004e */
[----:B------:R-:W-:-:S05]  /*20ee0*/  @!P0 IMAD.MOV.U32 R3, RZ, RZ, R80 ;  /* 0x000000ffff038224 */ /* 0x000fca00078e0050 */
[----:B------:R0:W4:Y:S02]  /*20ef0*/  @!P0 LDG.E.U8 R21, desc[UR16][R2.64] ;  /* 0x0000001002158981 */ /* 0x000124000c1e1100 */
[----:B0-----:R-:W-:Y:S02]  /*20f00*/  @!P0 IMAD.MOV.U32 R2, RZ, RZ, R75 ;  /* 0x000000ffff028224 */ /* 0x001fe400078e004b */
[----:B------:R-:W-:-:S05]  /*20f10*/  @!P0 IMAD.MOV.U32 R3, RZ, RZ, R77 ;  /* 0x000000ffff038224 */ /* 0x000fca00078e004d */
[----:B------:R3:W4:Y:S01]  /*20f20*/  @!P0 LDG.E.U8 R20, desc[UR16][R2.64] ;  /* 0x0000001002148981 */ /* 0x000722000c1e1100 */
[----:B------:R-:W-:-:S03]  /*20f30*/  PRMT R19, RZ, 0x7610, R19 ;  /* 0x00007610ff137816 */ /* 0x000fc60000000013 */
[----:B------:R-:W-:Y:S01]  /*20f40*/  STS.U8 [R52+UR8+0x7880], R74 ;  /* 0x0078804a34007988 */ /* 0x000fe20008000008 */
[----:B---3--:R-:W-:-:S03]  /*20f50*/  @!P0 IMAD.MOV.U32 R2, RZ, RZ, R45 ;  /* 0x000000ffff028224 */ /* 0x008fc600078e002d */
[----:B------:R-:W3:Y:S01]  /*20f60*/  LDL.LU R45, [R1+0x298] ;  /* 0x00029800012d7983 */ /* 0x000ee20000300800 */
[----:B------:R-:W-:-:S03]  /*20f70*/  @!P0 IMAD.MOV.U32 R3, RZ, RZ, R54 ;  /* 0x000000ffff038224 */ /* 0x000fc600078e0036 */
[----:B------:R0:W-:Y:S04]  /*20f80*/  STS.U8 [R52+UR8+0x7c80], R41 ;  /* 0x007c802934007988 */ /* 0x0001e80008000008 */
[----:B------:R2:W3:Y:S04]  /*20f90*/  @!P0 LDG.E.U8 R19, desc[UR16][R2.64] ;  /* 0x0000001002138981 */ /* 0x0004e8000c1e1100 */
[----:B0-----:R-:W3:Y:S04]  /*20fa0*/  LDL.LU R52, [R1+0x254] ;  /* 0x0002540001347983 */ /* 0x001ee80000300800 */
[----:B------:R-:W3:Y:S04]  /*20fb0*/  LDL.LU R41, [R1+0x258] ;  /* 0x0002580001297983 */ /* 0x000ee80000300800 */
[----:B------:R-:W3:Y:S01]  /*20fc0*/  LDL.LU R251, [R1+0x214] ;  /* 0x0002140001fb7983 */ /* 0x000ee20000300800 */
[----:B--2---:R-:W-:-:S03]  /*20fd0*/  @!P0 IMAD.MOV.U32 R2, RZ, RZ, R31 ;  /* 0x000000ffff028224 */ /* 0x004fc600078e001f */
[----:B------:R-:W2:Y:S01]  /*20fe0*/  LDL.LU R31, [R1+0x218] ;  /* 0x00021800011f7983 */ /* 0x000ea20000300800 */
[----:B------:R-:W0:Y:S03]  /*20ff0*/  S2R R150, SR_TID.X ;  /* 0x0000000000967919 */ /* 0x000e260000002100 */
[----:B------:R-:W2:Y:S04]  /*21000*/  LDL R81, [R1+0x9e4] ;  /* 0x0009e40001517983 */ /* 0x000ea80000100800 */
[----:B------:R-:W2:Y:S04]  /*21010*/  LDL R80, [R1+0xde4] ;  /* 0x000de40001507983 */ /* 0x000ea80000100800 */
[----:B------:R-:W2:Y:S04]  /*21020*/  LDL R78, [R1+0xda4] ;  /* 0x000da400014e7983 */ /* 0x000ea80000100800 */
[----:B------:R-:W2:Y:S01]  /*21030*/  LDL R77, [R1+0xda8] ;  /* 0x000da800014d7983 */ /* 0x000ea20000100800 */
[----:B------:R-:W-:-:S02]  /*21040*/  PRMT R18, RZ, 0x7610, R18 ;  /* 0x00007610ff127816 */ /* 0x000fc40000000012 */
[----:B0-----:R-:W-:-:S04]  /*21050*/  LOP3.LUT R150, R150, 0x7f, RZ, 0xc0, !PT ;  /* 0x0000007f96967812 */ /* 0x001fc800078ec0ff */
[----:B------:R-:W-:-:S05]  /*21060*/  LOP3.LUT R54, R150, 0x20, RZ, 0x3c, !PT ;  /* 0x0000002096367812 */ /* 0x000fca00078e3cff */
[----:B------:R0:W-:Y:S01]  /*21070*/  STS.U8 [R54+UR8+0x100], R71 ;  /* 0x0001004736007988 */ /* 0x0001e20008000008 */
[----:B------:R-:W-:Y:S01]  /*21080*/  @!P0 IMAD.MOV.U32 R3, RZ, RZ, R72 ;  /* 0x000000ffff038224 */ /* 0x000fe200078e0048 */
[----:B------:R-:W-:Y:S02]  /*21090*/  PRMT R15, RZ, 0x7610, R15 ;  /* 0x00007610ff0f7816 */ /* 0x000fe4000000000f */
[----:B------:R1:W-:Y:S04]  /*210a0*/  STS.U8 [R54+UR8+0x500], R68 ;  /* 0x0005004436007988 */ /* 0x0003e80008000008 */
[----:B------:R1:W2:Y:S04]  /*210b0*/  @!P0 LDG.E.U8 R18, desc[UR16][R2.64] ;  /* 0x0000001002128981 */ /* 0x0002a8000c1e1100 */
[----:B------:R1:W-:Y:S04]  /*210c0*/  STS.U8 [R54+UR8+0x900], R65 ;  /* 0x0009004136007988 */ /* 0x0003e80008000008 */
[----:B------:R-:W-:Y:S04]  /*210d0*/  STS.U8 [R54+UR8+0xd00], R63 ;  /* 0x000d003f36007988 */ /* 0x000fe80008000008 */
[----:B----4-:R4:W-:Y:S04]  /*210e0*/  STL [R1+0xe34], R0 ;  /* 0x000e340001007387 */ /* 0x0109e80000100800 */
[----:B------:R-:W2:Y:S04]  /*210f0*/  LDL R75, [R1+0xd64] ;  /* 0x000d6400014b7983 */ /* 0x000ea80000100800 */
[----:B------:R-:W2:Y:S04]  /*21100*/  LDL R74, [R1+0xd68] ;  /* 0x000d6800014a7983 */ /* 0x000ea80000100800 */
[----:B------:R-:W2:Y:S04]  /*21110*/  LDL R72, [R1+0xd24] ;  /* 0x000d240001487983 */ /* 0x000ea80000100800 */
[----:B0-----:R-:W2:Y:S01]  /*21120*/  LDL R71, [R1+0xd28] ;  /* 0x000d280001477983 */ /* 0x001ea20000100800 */
[----:B-1----:R-:W-:-:S02]  /*21130*/  @!P0 IMAD.MOV.U32 R2, RZ, RZ, R69 ;  /* 0x000000ffff028224 */ /* 0x002fc400078e0045 */
[----:B------:R-:W-:Y:S01]  /*21140*/  @!P0 IMAD.MOV.U32 R3, RZ, RZ, R0 ;  /* 0x000000ffff038224 */ /* 0x000fe200078e0000 */
[----:B------:R-:W2:Y:S04]  /*21150*/  LDL R69, [R1+0xce4] ;  /* 0x000ce40001457983 */ /* 0x000ea80000100800 */
[----:B------:R-:W2:Y:S04]  /*21160*/  LDL R68, [R1+0xce8] ;  /* 0x000ce80001447983 */ /* 0x000ea80000100800 */
[----:B------:R0:W2:Y:S04]  /*21170*/  @!P0 LDG.E.U8 R15, desc[UR16][R2.64] ;  /* 0x00000010020f8981 */ /* 0x0000a8000c1e1100 */
[----:B------:R-:W2:Y:S04]  /*21180*/  LDL R65, [R1+0xca8] ;  /* 0x000ca80001417983 */ /* 0x000ea80000100800 */
[----:B----4-:R-:W4:Y:S01]  /*21190*/  LDL R0, [R1+0xc68] ;  /* 0x000c680001007983 */ /* 0x010f220000100800 */
[----:B0-----:R-:W-:-:S03]  /*211a0*/  @!P0 IMAD.MOV.U32 R3, RZ, RZ, R66 ;  /* 0x000000ffff038224 */ /* 0x001fc600078e0042 */
[----:B------:R-:W4:Y:S04]  /*211b0*/  LDL R66, [R1+0xca4] ;  /* 0x000ca40001427983 */ /* 0x000f280000100800 */
[----:B------:R-:W4:Y:S01]  /*211c0*/  LDL R63, [R1+0xc64] ;  /* 0x000c6400013f7983 */ /* 0x000f220000100800 */
[----:B------:R-:W-:Y:S02]  /*211d0*/  PRMT R14, RZ, 0x7610, R14 ;  /* 0x00007610ff0e7816 */ /* 0x000fe4000000000e */
[----:B------:R-:W-:Y:S01]  /*211e0*/  PRMT R13, RZ, 0x7610, R13 ;  /* 0x00007610ff0d7816 */ /* 0x000fe2000000000d */
[----:B---3--:R-:W-:-:S05]  /*211f0*/  @!P0 IMAD.MOV.U32 R2, RZ, RZ, R45 ;  /* 0x000000ffff028224 */ /* 0x008fca00078e002d */
[----:B------:R0:W3:Y:S01]  /*21200*/  @!P0 LDG.E.U8 R14, desc[UR16][R2.64] ;  /* 0x00000010020e8981 */ /* 0x0000e2000c1e1100 */
[----:B------:R-:W-:Y:S01]  /*21210*/  PRMT R12, RZ, 0x7610, R12 ;  /* 0x00007610ff0c7816 */ /* 0x000fe2000000000c */
[----:B0-----:R-:W-:Y:S02]  /*21220*/  @!P0 IMAD.MOV.U32 R3, RZ, RZ, R52 ;  /* 0x000000ffff038224 */ /* 0x001fe400078e0034 */
[----:B------:R-:W-:-:S05]  /*21230*/  @!P0 IMAD.MOV.U32 R2, RZ, RZ, R41 ;  /* 0x000000ffff028224 */ /* 0x000fca00078e0029 */
[----:B------:R0:W3:Y:S02]  /*21240*/  @!P0 LDG.E.U8 R13, desc[UR16][R2.64] ;  /* 0x00000010020d8981 */ /* 0x0000e4000c1e1100 */
[----:B0-----:R-:W-:Y:S02]  /*21250*/  @!P0 IMAD.MOV.U32 R3, RZ, RZ, R251 ;  /* 0x000000ffff038224 */ /* 0x001fe400078e00fb */
[----:B--2---:R-:W-:-:S05]  /*21260*/  @!P0 IMAD.MOV.U32 R2, RZ, RZ, R31 ;  /* 0x000000ffff028224 */ /* 0x004fca00078e001f */
[----:B------:R0:W2:Y:S01]  /*21270*/  @!P0 LDG.E.U8 R12, desc[UR16][R2.64] ;  /* 0x00000010020c8981 */ /* 0x0000a2000c1e1100 */
[----:B------:R-:W-:Y:S02]  /*21280*/  PRMT R11, RZ, 0x7610, R11 ;  /* 0x00007610ff0b7816 */ /* 0x000fe4000000000b */
[----:B------:R-:W-:Y:S01]  /*21290*/  PRMT R9, RZ, 0x7610, R9 ;  /* 0x00007610ff097816 */ /* 0x000fe20000000009 */
[----:B0-----:R-:W-:Y:S02]  /*212a0*/  @!P0 IMAD.MOV.U32 R2, RZ, RZ, R80 ;  /* 0x000000ffff028224 */ /* 0x001fe400078e0050 */
[----:B------:R-:W-:-:S05]  /*212b0*/  @!P0 IMAD.MOV.U32 R3, RZ, RZ, R81 ;  /* 0x000000ffff038224 */ /* 0x000fca00078e0051 */
[----:B------:R0:W2:Y:S01]  /*212c0*/  @!P0 LDG.E.U8 R11, desc[UR16][R2.64] ;  /* 0x00000010020b8981 */ /* 0x0000a2000c1e1100 */
[----:B------:R-:W-:Y:S01]  /*212d0*/  PRMT R8, RZ, 0x7610, R8 ;  /* 0x00007610ff087816 */ /* 0x000fe20000000008 */
[----:B0-----:R-:W-:Y:S02]  /*212e0*/  @!P0 IMAD.MOV.U32 R2, RZ, RZ, R77 ;  /* 0x000000ffff028224 */ /* 0x001fe400078e004d */
[----:B------:R-:W-:-:S05]  /*212f0*/  @!P0 IMAD.MOV.U32 R3, RZ, RZ, R78 ;  /* 0x000000ffff038224 */ /* 0x000fca00078e004e */
[----:B------:R0:W2:Y:S01]  /*21300*/  @!P0 LDG.E.U8 R9, desc[UR16][R2.64] ;  /* 0x0000001002098981 */ /* 0x0000a2000c1e1100 */
[----:B------:R-:W-:-:S03]  /*21310*/  PRMT R7, RZ, 0x7610, R7 ;  /* 0x00007610ff077816 */ /* 0x000fc60000000007 */
[----:B------:R-:W-:Y:S01]  /*21320*/  STS.U8 [R54+UR8+0x1100], R82 ;  /* 0x0011005236007988 */ /* 0x000fe20008000008 */
[----:B------:R-:W-:-:S03]  /*21330*/  PRMT R6, RZ, 0x7610, R6 ;  /* 0x00007610ff067816 */ /* 0x000fc60000000006 */
[----:B------:R-:W-:Y:S04]  /*21340*/  STS.U8 [R54+UR8+0x1500], R79 ;  /* 0x0015004f36007988 */ /* 0x000fe80008000008 */
[----:B------:R-:W-:Y:S04]  /*21350*/  STS.U8 [R54+UR8+0x1900], R76 ;  /* 0x0019004c36007988 */ /* 0x000fe80008000008 */
[----:B------:R-:W-:Y:S04]  /*21360*/  STS.U8 [R54+UR8+0x1d00], R73 ;  /* 0x001d004936007988 */ /* 0x000fe80008000008 */
[----:B------:R-:W-:Y:S04]  /*21370*/  STS.U8 [R54+UR8+0x2100], R70 ;  /* 0x0021004636007988 */ /* 0x000fe80008000008 */
[----:B------:R-:W-:Y:S04]  /*21380*/  STS.U8 [R54+UR8+0x2500], R67 ;  /* 0x0025004336007988 */ /* 0x000fe80008000008 */
[----:B------:R-:W-:Y:S01]  /*21390*/  STS.U8 [R54+UR8+0x2900], R64 ;  /* 0x0029004036007988 */ /* 0x000fe20008000008 */
[----:B------:R-:W-:-:S03]  /*213a0*/  PRMT R5, RZ, 0x7610, R5 ;  /* 0x00007610ff057816 */ /* 0x000fc60000000005 */
        /* <DEDUP_REMOVED lines=11> */
[----:B------:R-:W-:Y:S01]  /*21460*/  STS.U8 [R54+UR8+0x5900], R248 ;  /* 0x005900f836007988 */ /* 0x000fe20008000008 */
[----:B0-----:R-:W-:-:S02]  /*21470*/  @!P0 IMAD.MOV.U32 R3, RZ, RZ, R75 ;  /* 0x000000ffff038224 */ /* 0x001fc400078e004b */
[----:B------:R-:W-:-:S05]  /*21480*/  @!P0 IMAD.MOV.U32 R2, RZ, RZ, R74 ;  /* 0x000000ffff028224 */ /* 0x000fca00078e004a */
[----:B------:R0:W2:Y:S02]  /*21490*/  @!P0 LDG.E.U8 R8, desc[UR16][R2.64] ;  /* 0x0000001002088981 */ /* 0x0000a4000c1e1100 */
[----:B0-----:R-:W-:Y:S02]  /*214a0*/  @!P0 IMAD.MOV.U32 R2, RZ, RZ, R71 ;  /* 0x000000ffff028224 */ /* 0x001fe400078e0047 */
[----:B------:R-:W-:-:S05]  /*214b0*/  @!P0 IMAD.MOV.U32 R3, RZ, RZ, R72 ;  /* 0x000000ffff038224 */ /* 0x000fca00078e0048 */
[----:B------:R0:W2:Y:S02]  /*214c0*/  @!P0 LDG.E.U8 R7, desc[UR16][R2.64] ;  /* 0x0000001002078981 */ /* 0x0000a4000c1e1100 */
[----:B0-----:R-:W-:Y:S02]  /*214d0*/  @!P0 IMAD.MOV.U32 R2, RZ, RZ, R68 ;  /* 0x000000ffff028224 */ /* 0x001fe400078e0044 */
[----:B------:R-:W-:-:S05]  /*214e0*/  @!P0 IMAD.MOV.U32 R3, RZ, RZ, R69 ;  /* 0x000000ffff038224 */ /* 0x000fca00078e0045 */
[----:B------:R0:W2:Y:S02]  /*214f0*/  @!P0 LDG.E.U8 R6, desc[UR16][R2.64] ;  /* 0x0000001002068981 */ /* 0x0000a4000c1e1100 */
[----:B0-----:R-:W-:Y:S02]  /*21500*/  @!P0 IMAD.MOV.U32 R2, RZ, RZ, R65 ;  /* 0x000000ffff028224 */ /* 0x001fe400078e0041 */
[----:B----4-:R-:W-:Y:S01]  /*21510*/  @!P0 IMAD.MOV.U32 R3, RZ, RZ, R66 ;  /* 0x000000ffff038224 */ /* 0x010fe200078e0042 */
[----:B------:R-:W-:Y:S04]  /*21520*/  STS.U8 [R54+UR8+0x5d00], R247 ;  /* 0x005d00f736007988 */ /* 0x000fe80008000008 */
[----:B------:R0:W4:Y:S04]  /*21530*/  @!P0 LDG.E.U8 R5, desc[UR16][R2.64] ;  /* 0x0000001002058981 */ /* 0x000128000c1e1100 */
[----:B------:R-:W-:Y:S01]  /*21540*/  STS.U8 [R54+UR8+0x6100], R246 ;  /* 0x006100f636007988 */ /* 0x000fe20008000008 */
[----:B0-----:R-:W-:Y:S01]  /*21550*/  @!P0 IMAD.MOV.U32 R2, RZ, RZ, R0 ;  /* 0x000000ffff028224 */ /* 0x001fe200078e0000 */
[----:B------:R-:W-:-:S02]  /*21560*/  LOP3.LUT R0, R150, 0x30, RZ, 0x3c, !PT ;  /* 0x0000003096007812 */ /* 0x000fc400078e3cff */
[----:B------:R-:W0:Y:S01]  /*21570*/  S2R R150, SR_TID.X ;  /* 0x0000000000967919 */ /* 0x000e220000002100 */
        /* <DEDUP_REMOVED lines=24> */
[----:B------:R-:W-:-:S03]  /*21700*/  PRMT R4, RZ, 0x7610, R4 ;  /* 0x00007610ff047816 */ /* 0x000fc60000000004 */
[----:B------:R-:W-:Y:S01]  /*21710*/  STS.U8 [R0+UR8+0x4580], R221 ;  /* 0x004580dd00007988 */ /* 0x000fe20008000008 */
[----:B------:R-:W-:-:S03]  /*21720*/  @!P0 IMAD.MOV.U32 R3, RZ, RZ, R63 ;  /* 0x000000ffff038224 */ /* 0x000fc600078e003f */
[----:B------:R-:W-:Y:S04]  /*21730*/  STS.U8 [R0+UR8+0x4980], R220 ;  /* 0x004980dc00007988 */ /* 0x000fe80008000008 */
[----:B------:R-:W-:Y:S01]  /*21740*/  STS.U8 [R0+UR8+0x4d80], R219 ;  /* 0x004d80db00007988 */ /* 0x000fe20008000008 */
[----:B0-----:R-:W-:-:S03]  /*21750*/  LOP3.LUT R150, R150, 0x7f, RZ, 0xc0, !PT ;  /* 0x0000007f96967812 */ /* 0x001fc600078ec0ff */
[----:B------:R-:W-:Y:S04]  /*21760*/  STS.U8 [R0+UR8+0x5180], R218 ;  /* 0x005180da00007988 */ /* 0x000fe80008000008 */
[----:B------:R-:W-:Y:S04]  /*21770*/  STS.U8 [R0+UR8+0x5580], R217 ;  /* 0x005580d900007988 */ /* 0x000fe80008000008 */
[----:B------:R-:W-:Y:S04]  /*21780*/  STS.U8 [R0+UR8+0x5980], R216 ;  /* 0x005980d800007988 */ /* 0x000fe80008000008 */
[----:B------:R-:W-:Y:S04]  /*21790*/  STS.U8 [R0+UR8+0x5d80], R215 ;  /* 0x005d80d700007988 */ /* 0x000fe80008000008 */
[----:B------:R-:W-:Y:S04]  /*217a0*/  STS.U8 [R0+UR8+0x6180], R214 ;  /* 0x006180d600007988 */ /* 0x000fe80008000008 */
[----:B------:R-:W-:Y:S04]  /*217b0*/  STS.U8 [R0+UR8+0x6580], R213 ;  /* 0x006580d500007988 */ /* 0x000fe80008000008 */
[----:B------:R0:W4:Y:S04]  /*217c0*/  @!P0 LDG.E.U8 R4, desc[UR16][R2.64] ;  /* 0x0000001002048981 */ /* 0x000128000c1e1100 */
[----:B------:R-:W-:Y:S04]  /*217d0*/  STS.U8 [R0+UR8+0x6980], R212 ;  /* 0x006980d400007988 */ /* 0x000fe80008000008 */
[----:B------:R-:W-:Y:S01]  /*217e0*/  STS.U8 [R0+UR8+0x6d80], R211 ;  /* 0x006d80d300007988 */ /* 0x000fe20008000008 */
[----:B0-----:R-:W-:-:S03]  /*217f0*/  LOP3.LUT R2, R150, 0x40, RZ, 0x3c, !PT ;  /* 0x0000004096027812 */ /* 0x001fc600078e3cff */
[----:B------:R-:W-:Y:S04]  /*21800*/  STS.U8 [R0+UR8+0x7180], R210 ;  /* 0x007180d200007988 */ /* 0x000fe80008000008 */
[----:B------:R-:W-:Y:S04]  /*21810*/  STS.U8 [R0+UR8+0x7580], R209 ;  /* 0x007580d100007988 */ /* 0x000fe80008000008 */
[----:B------:R-:W-:Y:S04]  /*21820*/  STS.U8 [R0+UR8+0x7980], R208 ;  /* 0x007980d000007988 */ /* 0x000fe80008000008 */
[----:B------:R0:W-:Y:S04]  /*21830*/  STS.U8 [R0+UR8+0x7d80], R207 ;  /* 0x007d80cf00007988 */ /* 0x0001e80008000008 */
        /* <DEDUP_REMOVED lines=62> */
[----:B------:R1:W-:Y:S04]  /*21c20*/  STL [R1+0xe38], R251 ;  /* 0x000e38fb01007387 */ /* 0x0003e80000100800 */
[----:B---3--:R-:W-:Y:S04]  /*21c30*/  STS.U8 [R0+UR8+0x7680], R14 ;  /* 0x0076800e00007988 */ /* 0x008fe80008000008 */
[----:B------:R-:W-:Y:S04]  /*21c40*/  STS.U8 [R0+UR8+0x7a80], R13 ;  /* 0x007a800d00007988 */ /* 0x000fe80008000008 */
[----:B------:R-:W3:Y:S04]  /*21c50*/  LDL R3, [R1+0xddc] ;  /* 0x000ddc0001037983 */ /* 0x000ee80000100800 */
[----:B0-----:R-:W3:Y:S04]  /*21c60*/  LDL R2, [R1+0xde0] ;  /* 0x000de00001027983 */ /* 0x001ee80000100800 */
[----:B------:R-:W4:Y:S04]  /*21c70*/  LDL R64, [R1+0xd9c] ;  /* 0x000d9c0001407983 */ /* 0x000f280000100800 */
[----:B------:R-:W4:Y:S04]  /*21c80*/  LDL R63, [R1+0xda0] ;  /* 0x000da000013f7983 */ /* 0x000f280000100800 */
[----:B--2---:R0:W-:Y:S04]  /*21c90*/  STS.U8 [R0+UR8+0x7e80], R12 ;  /* 0x007e800c00007988 */ /* 0x0041e80008000008 */
[----:B-1----:R-:W2:Y:S04]  /*21ca0*/  LDL.LU R251, [R1+0x3c8] ;  /* 0x0003c80001fb7983 */ /* 0x002ea80000300800 */
[----:B0-----:R-:W2:Y:S04]  /*21cb0*/  LDL.LU R0, [R1+0x3cc] ;  /* 0x0003cc0001007983 */ /* 0x001ea80000300800 */
[----:B------:R-:W2:Y:S04]  /*21cc0*/  LDL.LU R221, [R1+0x3c4] ;  /* 0x0003c40001dd7983 */ /* 0x000ea80000300800 */
        /* <DEDUP_REMOVED lines=25> */
[----:B------:R-:W2:Y:S04]  /*21e60*/  LDL R58, [R1+0xd5c] ;  /* 0x000d5c00013a7983 */ /* 0x000ea80000100800 */
        /* <DEDUP_REMOVED lines=8> */
[----:B------:R-:W2:Y:S01]  /*21ef0*/  LDL R59, [R1+0xc60] ;  /* 0x000c6000013b7983 */ /* 0x000ea20000100800 */
[----:B------:R-:W-:-:S03]  /*21f00*/  PRMT R191, RZ, 0x7610, R191 ;  /* 0x00007610ffbf7816 */ /* 0x000fc600000000bf */
[----:B------:R-:W2:Y:S04]  /*21f10*/  LDL.LU R194, [R1+0x208] ;  /* 0x0002080001c27983 */ /* 0x000ea80000300800 */
[----:B------:R-:W2:Y:S04]  /*21f20*/  LDL.LU R193, [R1+0x20c] ;  /* 0x00020c0001c17983 */ /* 0x000ea80000300800 */
[----:B------:R-:W2:Y:S04]  /*21f30*/  LDL.LU R192, [R1+0x204] ;  /* 0x0002040001c07983 */ /* 0x000ea80000300800 */
[----:B------:R-:W2:Y:S04]  /*21f40*/  LDL R70, [R1+0xc24] ;  /* 0x000c240001467983 */ /* 0x000ea80000100800 */
[----:B------:R-:W2:Y:S01]  /*21f50*/  LDL R69, [R1+0xc28] ;  /* 0x000c280001457983 */ /* 0x000ea20000100800 */
[----:B------:R-:W-:-:S02]  /*21f60*/  PRMT R190, RZ, 0x7610, R190 ;  /* 0x00007610ffbe7816 */ /* 0x000fc400000000be */
[----:B------:R-:W-:Y:S01]  /*21f70*/  PRMT R189, RZ, 0x7610, R189 ;  /* 0x00007610ffbd7816 */ /* 0x000fe200000000bd */
[----:B------:R-:W2:Y:S01]  /*21f80*/  LDL R68, [R1+0xba4] ;  /* 0x000ba40001447983 */ /* 0x000ea20000100800 */
[----:B------:R-:W-:Y:S02]  /*21f90*/  PRMT R188, RZ, 0x7610, R188 ;  /* 0x00007610ffbc7816 */ /* 0x000fe400000000bc */
[----:B------:R-:W-:Y:S01]  /*21fa0*/  PRMT R187, RZ, 0x7610, R187 ;  /* 0x00007610ffbb7816 */ /* 0x000fe200000000bb */
[----:B------:R-:W2:Y:S01]  /*21fb0*/  LDL R67, [R1+0xba8] ;  /* 0x000ba80001437983 */ /* 0x000ea20000100800 */
[----:B------:R-:W-:Y:S02]  /*21fc0*/  PRMT R186, RZ, 0x7610, R186 ;  /* 0x00007610ffba7816 */ /* 0x000fe400000000ba */
[----:B------:R-:W-:Y:S01]  /*21fd0*/  PRMT R185, RZ, 0x7610, R185 ;  /* 0x00007610ffb97816 */ /* 0x000fe200000000b9 */
        /* <DEDUP_REMOVED lines=12> */
[----:B------:R-:W2:Y:S04]  /*220a0*/  LDL R73, [R1+0x504] ;  /* 0x0005040001497983 */ /* 0x000ea80000100800 */
[----:B---3--:R4:W3:Y:S02]  /*220b0*/  @!P0 LDG.E.U8 R191, desc[UR16][R2.64] ;  /* 0x0000001002bf8981 */ /* 0x0088e4000c1e1100 */
[----:B----4-:R-:W-:Y:S02]  /*220c0*/  @!P0 IMAD.MOV.U32 R2, RZ, RZ, R63 ;  /* 0x000000ffff028224 */ /* 0x010fe400078e003f */
[----:B------:R-:W-:Y:S01]  /*220d0*/  @!P0 IMAD.MOV.U32 R3, RZ, RZ, R64 ;  /* 0x000000ffff038224 */ /* 0x000fe200078e0040 */
[----:B------:R-:W4:Y:S04]  /*220e0*/  LDL R63, [R1+0xc20] ;  /* 0x000c2000013f7983 */ /* 0x000f280000100800 */
[----:B------:R-:W3:Y:S04]  /*220f0*/  LDL R64, [R1+0xc1c] ;  /* 0x000c1c0001407983 */ /* 0x000ee80000100800 */
[----:B------:R2:W3:Y:S02]  /*22100*/  @!P0 LDG.E.U8 R190, desc[UR16][R2.64] ;  /* 0x0000001002be8981 */ /* 0x0004e4000c1e1100 */
        /* <DEDUP_REMOVED lines=11> */
[----:B------:R-:W-:Y:S01]  /*221c0*/  @!P0 IMAD.MOV.U32 R3, RZ, RZ, R66 ;  /* 0x000000ffff038224 */ /* 0x000fe200078e0042 */
[----:B------:R-:W2:Y:S04]  /*221d0*/  LDL R65, [R1+0xb68] ;  /* 0x000b680001417983 */ /* 0x000ea80000100800 */
[----:B------:R0:W2:Y:S04]  /*221e0*/  @!P0 LDG.E.U8 R187, desc[UR16][R2.64] ;  /* 0x0000001002bb8981 */ /* 0x0000a8000c1e1100 */
[----:B------:R-:W2:Y:S01]  /*221f0*/  LDL R66, [R1+0xb64] ;  /* 0x000b640001427983 */ /* 0x000ea20000100800 */
[----:B0-----:R-:W-:-:S02]  /*22200*/  @!P0 IMAD.MOV.U32 R2, RZ, RZ, R61 ;  /* 0x000000ffff028224 */ /* 0x001fc400078e003d */
[----:B------:R-:W-:Y:S01]  /*22210*/  @!P0 IMAD.MOV.U32 R3, RZ, RZ, R62 ;  /* 0x000000ffff038224 */ /* 0x000fe200078e003e */
[----:B------:R-:W2:Y:S04]  /*22220*/  LDL R61, [R1+0xba0] ;  /* 0x000ba000013d7983 */ /* 0x000ea80000100800 */
[----:B------:R-:W2:Y:S04]  /*22230*/  LDL R62, [R1+0xb9c] ;  /* 0x000b9c00013e7983 */ /* 0x000ea80000100800 */
[----:B------:R0:W2:Y:S02]  /*22240*/  @!P0 LDG.E.U8 R186, desc[UR16][R2.64] ;  /* 0x0000001002ba8981 */ /* 0x0000a4000c1e1100 */
        /* <DEDUP_REMOVED lines=10> */
[----:B----4-:R-:W-:-:S03]  /*222f0*/  @!P0 IMAD.MOV.U32 R2, RZ, RZ, R63 ;  /* 0x000000ffff028224 */ /* 0x010fc600078e003f */
[----:B------:R-:W4:Y:S01]  /*22300*/  LDL R63, [R1+0xb28] ;  /* 0x000b2800013f7983 */ /* 0x000f220000100800 */
[----:B---3--:R-:W-:-:S03]  /*22310*/  @!P0 IMAD.MOV.U32 R3, RZ, RZ, R64 ;  /* 0x000000ffff038224 */ /* 0x008fc600078e0040 */
[----:B------:R-:W3:Y:S04]  /*22320*/  LDL R64, [R1+0xb24] ;  /* 0x000b240001407983 */ /* 0x000ee80000100800 */
[----:B------:R2:W3:Y:S02]  /*22330*/  @!P0 LDG.E.U8 R183, desc[UR16][R2.64] ;  /* 0x0000001002b78981 */ /* 0x0004e4000c1e1100 */
        /* <DEDUP_REMOVED lines=12> */
[----:B------:R-:W-:Y:S01]  /*22400*/  PRMT R176, RZ, 0x7610, R176 ;  /* 0x00007610ffb07816 */ /* 0x000fe200000000b0 */
[----:B------:R-:W2:Y:S04]  /*22410*/  LDL R68, [R1+0xa5c] ;  /* 0x000a5c0001447983 */ /* 0x000ea80000100800 */
[----:B------:R0:W2:Y:S04]  /*22420*/  @!P0 LDG.E.U8 R180, desc[UR16][R2.64] ;  /* 0x0000001002b48981 */ /* 0x0000a8000c1e1100 */
[----:B------:R-:W2:Y:S01]  /*22430*/  LDL R67, [R1+0xa60] ;  /* 0x000a600001437983 */ /* 0x000ea20000100800 */
[----:B0-----:R-:W-:-:S03]  /*22440*/  @!P0 IMAD.MOV.U32 R2, RZ, RZ, R61 ;  /* 0x000000ffff028224 */ /* 0x001fc600078e003d */
        /* <DEDUP_REMOVED lines=15> */
[----:B----4-:R-:W-:Y:S01]  /*22540*/  @!P0 IMAD.MOV.U32 R2, RZ, RZ, R63 ;  /* 0x000000ffff028224 */ /* 0x010fe200078e003f */
[----:B------:R-:W-:Y:S01]  /*22550*/  PRMT R174, RZ, 0x7610, R174 ;  /* 0x00007610ffae7816 */ /* 0x000fe200000000ae */
[----:B------:R-:W4:Y:S01]  /*22560*/  LDL R63, [R1+0x5c8] ;  /* 0x0005c800013f7983 */ /* 0x000f220000100800 */
[----:B---3--:R-:W-:Y:S01]  /*22570*/  @!P0 IMAD.MOV.U32 R3, RZ, RZ, R64 ;  /* 0x000000ffff038224 */ /* 0x008fe200078e0040 */
[----:B------:R-:W-:-:S02]  /*22580*/  PRMT R173, RZ, 0x7610, R173 ;  /* 0x00007610ffad7816 */ /* 0x000fc400000000ad */
[----:B------:R-:W3:Y:S04]  /*22590*/  LDL R64, [R1+0x5c4] ;  /* 0x0005c40001407983 */ /* 0x000ee80000100800 */
[----:B------:R2:W3:Y:S02]  /*225a0*/  @!P0 LDG.E.U8 R176, desc[UR16][R2.64] ;  /* 0x0000001002b08981 */ /* 0x0004e4000c1e1100 */
[----:B--2---:R-:W-:Y:S02]  /*225b0*/  @!P0 IMAD.MOV.U32 R3, RZ, RZ, R58 ;  /* 0x000000ffff038224 */ /* 0x004fe400078e003a */
[----:B------:R-:W2:Y:S01]  /*225c0*/  LDL R58, [R1+0xa24] ;  /* 0x000a2400013a7983 */ /* 0x000ea20000100800 */
[----:B------:R-:W-:-:S03]  /*225d0*/  @!P0 IMAD.MOV.U32 R2, RZ, RZ, R57 ;  /* 0x000000ffff028224 */ /* 0x000fc600078e0039 */
[----:B------:R-:W4:Y:S04]  /*225e0*/  LDL R57, [R1+0xa28] ;  /* 0x000a280001397983 */ /* 0x000f280000100800 */
[----:B------:R0:W3:Y:S02]  /*225f0*/  @!P0 LDG.E.U8 R175, desc[UR16][R2.64] ;  /* 0x0000001002af8981 */ /* 0x0000e4000c1e1100 */
[----:B0-----:R-:W-:Y:S02]  /*22600*/  @!P0 IMAD.MOV.U32 R3, RZ, RZ, R56 ;  /* 0x000000ffff038224 */ /* 0x001fe400078e0038 */
[----:B------:R-:W3:Y:S01]  /*22610*/  LDL R56, [R1+0x5cc] ;  /* 0x0005cc0001387983 */ /* 0x000ee20000100800 */
[----:B------:R-:W-:-:S03]  /*22620*/  @!P0 IMAD.MOV.U32 R2, RZ, RZ, R55 ;  /* 0x000000ffff028224 */ /* 0x000fc600078e0037 */
[----:B------:R-:W3:Y:S04]  /*22630*/  LDL R55, [R1+0x5d0] ;  /* 0x0005d00001377983 */ /* 0x000ee80000100800 */
[----:B------:R0:W3:Y:S01]  /*22640*/  @!P0 LDG.E.U8 R174, desc[UR16][R2.64] ;  /* 0x0000001002ae8981 */ /* 0x0000e2000c1e1100 */
[----:B------:R-:W-:Y:S02]  /*22650*/  PRMT R172, RZ, 0x7610, R172 ;  /* 0x00007610ffac7816 */ /* 0x000fe400000000ac */
[----:B------:R-:W-:Y:S02]  /*22660*/  PRMT R171, RZ, 0x7610, R171 ;  /* 0x00007610ffab7816 */ /* 0x000fe400000000ab */
[----:B------:R-:W-:Y:S01]  /*22670*/  PRMT R170, RZ, 0x7610, R170 ;  /* 0x00007610ffaa7816 */ /* 0x000fe200000000aa */
[----:B0-----:R-:W-:Y:S01]  /*22680*/  @!P0 IMAD.MOV.U32 R2, RZ, RZ, R61 ;  /* 0x000000ffff028224 */ /* 0x001fe200078e003d */
[----:B------:R-:W-:Y:S01]  /*22690*/  PRMT R169, RZ, 0x7610, R169 ;  /* 0x00007610ffa97816 */ /* 0x000fe200000000a9 */
        /* <DEDUP_REMOVED lines=19> */
[----:B------:R0:W3:Y:S04]  /*227d0*/  @!P0 LDG.E.U8 R170, desc[UR16][R2.64] ;  /* 0x0000001002aa8981 */ /* 0x0000e8000c1e1100 */
[----:B------:R-:W3:Y:S01]  /*227e0*/  LDL R60, [R1+0x584] ;  /* 0x00058400013c7983 */ /* 0x000ee20000100800 */
[----:B0-----:R-:W-:-:S02]  /*227f0*/  @!P0 IMAD.MOV.U32 R2, RZ, RZ, R67 ;  /* 0x000000ffff028224 */ /* 0x001fc400078e0043 */
[----:B------:R-:W-:Y:S01]  /*22800*/  @!P0 IMAD.MOV.U32 R3, RZ, RZ, R68 ;  /* 0x000000ffff038224 */ /* 0x000fe200078e0044 */
[----:B------:R-:W-:Y:S01]  /*22810*/  PRMT R166, RZ, 0x7610, R166 ;  /* 0x00007610ffa67816 */ /* 0x000fe200000000a6 */
[----:B------:R-:W3:Y:S04]  /*22820*/  LDL R68, [R1+0x4c8] ;  /* 0x0004c80001447983 */ /* 0x000ee80000100800 */
[----:B------:R2:W3:Y:S04]  /*22830*/  @!P0 LDG.E.U8 R169, desc[UR16][R2.64] ;  /* 0x0000001002a98981 */ /* 0x0004e8000c1e1100 */
[----:B------:R-:W3:Y:S01]  /*22840*/  LDL R67, [R1+0x48c] ;  /* 0x00048c0001437983 */ /* 0x000ee20000100800 */
[----:B--2---:R-:W-:-:S03]  /*22850*/  @!P0 IMAD.MOV.U32 R3, RZ, RZ, R58 ;  /* 0x000000ffff038224 */ /* 0x004fc600078e003a */
[----:B------:R-:W2:Y:S01]  /*22860*/  LDL R58, [R1+0x54c] ;  /* 0x00054c00013a7983 */ /* 0x000ea20000100800 */
[----:B----4-:R-:W-:-:S03]  /*22870*/  @!P0 IMAD.MOV.U32 R2, RZ, RZ, R57 ;  /* 0x000000ffff028224 */ /* 0x010fc600078e0039 */
[----:B------:R-:W4:Y:S04]  /*22880*/  LDL R57, [R1+0x550] ;  /* 0x0005500001397983 */ /* 0x000f280000100800 */
[----:B------:R0:W4:Y:S02]  /*22890*/  @!P0 LDG.E.U8 R168, desc[UR16][R2.64] ;  /* 0x0000001002a88981 */ /* 0x000124000c1e1100 */
[----:B0-----:R-:W-:Y:S02]  /*228a0*/  @!P0 IMAD.MOV.U32 R2, RZ, RZ, R65 ;  /* 0x000000ffff028224 */ /* 0x001fe400078e0041 */
[----:B------:R-:W-:Y:S01]  /*228b0*/  @!P0 IMAD.MOV.U32 R3, RZ, RZ, R66 ;  /* 0x000000ffff038224 */ /* 0x000fe200078e0042 */
[----:B------:R-:W-:Y:S01]  /*228c0*/  PRMT R165, RZ, 0x7610, R165 ;  /* 0x00007610ffa57816 */ /* 0x000fe200000000a5 */
[----:B------:R-:W4:Y:S04]  /*228d0*/  LDL R66, [R1+0x490] ;  /* 0x0004900001427983 */ /* 0x000f280000100800 */
[----:B------:R3:W4:Y:S04]  /*228e0*/  @!P0 LDG.E.U8 R167, desc[UR16][R2.64] ;  /* 0x0000001002a78981 */ /* 0x000728000c1e1100 */
[----:B------:R-:W4:Y:S01]  /*228f0*/  LDL R65, [R1+0x484] ;  /* 0x0004840001417983 */ /* 0x000f220000100800 */
[----:B---3--:R-:W-:-:S03]  /*22900*/  @!P0 IMAD.MOV.U32 R3, RZ, RZ, R56 ;  /* 0x000000ffff038224 */ /* 0x008fc600078e0038 */
[----:B------:R-:W3:Y:S01]  /*22910*/  LDL R56, [R1+0x544] ;  /* 0x0005440001387983 */ /* 0x000ee20000100800 */
[----:B------:R-:W-:-:S03]  /*22920*/  @!P0 IMAD.MOV.U32 R2, RZ, RZ, R55 ;  /* 0x000000ffff028224 */ /* 0x000fc600078e0037 */
[----:B------:R-:W3:Y:S04]  /*22930*/  LDL R55, [R1+0x548] ;  /* 0x0005480001377983 */ /* 0x000ee80000100800 */
[----:B------:R0:W3:Y:S01]  /*22940*/  @!P0 LDG.E.U8 R166, desc[UR16][R2.64] ;  /* 0x0000001002a68981 */ /* 0x0000e2000c1e1100 */
[----:B------:R-:W-:Y:S01]  /*22950*/  PRMT R164, RZ, 0x7610, R164 ;  /* 0x00007610ffa47816 */ /* 0x000fe200000000a4 */
[----:B0-----:R-:W-:Y:S02]  /*22960*/  @!P0 IMAD.MOV.U32 R2, RZ, RZ, R63 ;  /* 0x000000ffff028224 */ /* 0x001fe400078e003f */
[----:B------:R-:W-:Y:S01]  /*22970*/  @!P0 IMAD.MOV.U32 R3, RZ, RZ, R64 ;  /* 0x000000ffff038224 */ /* 0x000fe200078e0040 */
[----:B------:R-:W3:Y:S04]  /*22980*/  LDL R63, [R1+0x44c] ;  /* 0x00044c00013f7983 */ /* 0x000ee80000100800 */
[----:B------:R-:W3:Y:S04]  /*22990*/  LDL R64, [R1+0x488] ;  /* 0x0004880001407983 */ /* 0x000ee80000100800 */
[----:B------:R0:W3:Y:S01]  /*229a0*/  @!P0 LDG.E.U8 R165, desc[UR16][R2.64] ;  /* 0x0000001002a58981 */ /* 0x0000e2000c1e1100 */
[----:B------:R-:W-:Y:S01]  /*229b0*/  PRMT R163, RZ, 0x7610, R163 ;  /* 0x00007610ffa37816 */ /* 0x000fe200000000a3 */
[----:B0-----:R-:W-:-:S02]  /*229c0*/  @!P0 IMAD.MOV.U32 R2, RZ, RZ, R61 ;  /* 0x000000ffff028224 */ /* 0x001fc400078e003d */
[----:B------:R-:W-:Y:S01]  /*229d0*/  @!P0 IMAD.MOV.U32 R3, RZ, RZ, R62 ;  /* 0x000000ffff038224 */ /* 0x000fe200078e003e */
[----:B------:R-:W3:Y:S04]  /*229e0*/  LDL R61, [R1+0x444] ;  /* 0x00044400013d7983 */ /* 0x000ee80000100800 */
[----:B------:R-:W3:Y:S04]  /*229f0*/  LDL R62, [R1+0x450] ;  /* 0x00045000013e7983 */ /* 0x000ee80000100800 */
[----:B------:R0:W3:Y:S01]  /*22a00*/  @!P0 LDG.E.U8 R164, desc[UR16][R2.64] ;  /* 0x0000001002a48981 */ /* 0x0000e2000c1e1100 */
[----:B------:R-:W-:Y:S01]  /*22a10*/  PRMT R162, RZ, 0x7610, R162 ;  /* 0x00007610ffa27816 */ /* 0x000fe200000000a2 */
[----:B0-----:R-:W-:-:S02]  /*22a20*/  @!P0 IMAD.MOV.U32 R2, RZ, RZ, R59 ;  /* 0x000000ffff028224 */ /* 0x001fc400078e003b */
[----:B------:R-:W3:Y:S01]  /*22a30*/  LDL R59, [R1+0x40c] ;  /* 0x00040c00013b7983 */ /* 0x000ee20000100800 */
[----:B------:R-:W-:-:S03]  /*22a40*/  @!P0 IMAD.MOV.U32 R3, RZ, RZ, R60 ;  /* 0x000000ffff038224 */ /* 0x000fc600078e003c */
[----:B------:R-:W3:Y:S04]  /*22a50*/  LDL R60, [R1+0x448] ;  /* 0x00044800013c7983 */ /* 0x000ee80000100800 */
[----:B------:R2:W3:Y:S02]  /*22a60*/  @!P0 LDG.E.U8 R163, desc[UR16][R2.64] ;  /* 0x0000001002a38981 */ /* 0x0004e4000c1e1100 */
[----:B--2---:R-:W-:Y:S02]  /*22a70*/  @!P0 IMAD.MOV.U32 R3, RZ, RZ, R58 ;  /* 0x000000ffff038224 */ /* 0x004fe400078e003a */
[----:B------:R-:W2:Y:S01]  /*22a80*/  LDL R58, [R1+0x410] ;  /* 0x00041000013a7983 */ /* 0x000ea20000100800 */
[----:B----4-:R-:W-:-:S03]  /*22a90*/  @!P0 IMAD.MOV.U32 R2, RZ, RZ, R57 ;  /* 0x000000ffff028224 */ /* 0x010fc600078e0039 */
[----:B------:R-:W4:Y:S04]  /*22aa0*/  LDL R57, [R1+0x404] ;  /* 0x0004040001397983 */ /* 0x000f280000100800 */
[----:B------:R3:W4:Y:S02]  /*22ab0*/  @!P0 LDG.E.U8 R162, desc[UR16][R2.64] ;  /* 0x0000001002a28981 */ /* 0x000724000c1e1100 */
[----:B---3--:R-:W-:Y:S02]  /*22ac0*/  @!P0 IMAD.MOV.U32 R3, RZ, RZ, R56 ;  /* 0x000000ffff038224 */ /* 0x008fe400078e0038 */
[----:B------:R-:W3:Y:S01]  /*22ad0*/  LDL R56, [R1+0x408] ;  /* 0x0004080001387983 */ /* 0x000ee20000100800 */
[----:B------:R-:W-:-:S03]  /*22ae0*/  @!P0 IMAD.MOV.U32 R2, RZ, RZ, R55 ;  /* 0x000000ffff028224 */ /* 0x000fc600078e0037 */
[----:B------:R-:W3:Y:S01]  /*22af0*/  LDL R55, [R1+0x3d0] ;  /* 0x0003d00001377983 */ /* 0x000ee20000100800 */
[----:B------:R-:W-:Y:S02]  /*22b00*/  PRMT R161, RZ, 0x7610, R161 ;  /* 0x00007610ffa17816 */ /* 0x000fe400000000a1 */
[----:B------:R-:W-:-:S04]  /*22b10*/  PRMT R160, RZ, 0x7610, R160 ;  /* 0x00007610ffa07816 */ /* 0x000fc800000000a0 */
[----:B------:R0:W3:Y:S01]  /*22b20*/  @!P0 LDG.E.U8 R161, desc[UR16][R2.64] ;  /* 0x0000001002a18981 */ /* 0x0000e2000c1e1100 */
[----:B------:R-:W-:Y:S01]  /*22b30*/  PRMT R159, RZ, 0x7610, R159 ;  /* 0x00007610ff9f7816 */ /* 0x000fe2000000009f */
[----:B0-----:R-:W-:Y:S02]  /*22b40*/  @!P0 IMAD.MOV.U32 R2, RZ, RZ, R74 ;  /* 0x000000ffff028224 */ /* 0x001fe400078e004a */
[----:B------:R-:W-:-:S05]  /*22b50*/  @!P0 IMAD.MOV.U32 R3, RZ, RZ, R75 ;  /* 0x000000ffff038224 */ /* 0x000fca00078e004b */
        /* <DEDUP_REMOVED lines=30> */
[----:B0-----:R-:W-:Y:S01]  /*22d40*/  @!P0 IMAD.MOV.U32 R3, RZ, RZ, R59 ;  /* 0x000000ffff038224 */ /* 0x001fe200078e003b */
[----:B------:R-:W-:Y:S02]  /*22d50*/  PRMT R22, RZ, 0x7610, R22 ;  /* 0x00007610ff167816 */ /* 0x000fe40000000016 */
[----:B------:R-:W-:Y:S02]  /*22d60*/  PRMT R21, RZ, 0x7610, R21 ;  /* 0x00007610ff157816 */ /* 0x000fe40000000015 */
[----:B------:R-:W-:Y:S02]  /*22d70*/  PRMT R20, RZ, 0x7610, R20 ;  /* 0x00007610ff147816 */ /* 0x000fe40000000014 */
[----:B------:R-:W-:Y:S02]  /*22d80*/  PRMT R19, RZ, 0x7610, R19 ;  /* 0x00007610ff137816 */ /* 0x000fe40000000013 */
[----:B------:R-:W-:-:S02]  /*22d90*/  PRMT R18, RZ, 0x7610, R18 ;  /* 0x00007610ff127816 */ /* 0x000fc40000000012 */
[----:B------:R-:W-:Y:S02]  /*22da0*/  PRMT R15, RZ, 0x7610, R15 ;  /* 0x00007610ff0f7816 */ /* 0x000fe4000000000f */
[----:B------:R-:W-:Y:S02]  /*22db0*/  PRMT R14, RZ, 0x7610, R14 ;  /* 0x00007610ff0e7816 */ /* 0x000fe4000000000e */
[----:B------:R-:W-:Y:S02]  /*22dc0*/  PRMT R13, RZ, 0x7610, R13 ;  /* 0x00007610ff0d7816 */ /* 0x000fe4000000000d */
[----:B------:R-:W-:Y:S02]  /*22dd0*/  LOP3.LUT R151, R151, 0x7f, RZ, 0xc0, !PT ;  /* 0x0000007f97977812 */ /* 0x000fe400078ec0ff */
[----:B------:R-:W-:Y:S02]  /*22de0*/  PRMT R12, RZ, 0x7610, R12 ;  /* 0x00007610ff0c7816 */ /* 0x000fe4000000000c */
[----:B------:R-:W-:-:S05]  /*22df0*/  LOP3.LUT R54, R151, 0x60, RZ, 0x3c, !PT ;  /* 0x0000006097367812 */ /* 0x000fca00078e3cff */
[----:B------:R0:W-:Y:S04]  /*22e00*/  STS.U8 [R54+UR8+0x300], R11 ;  /* 0x0003000b36007988 */ /* 0x0001e80008000008 */
[----:B------:R1:W-:Y:S01]  /*22e10*/  STS.U8 [R54+UR8+0x700], R9 ;  /* 0x0007000936007988 */ /* 0x0003e20008000008 */
[----:B0-----:R-:W-:Y:S01]  /*22e20*/  PRMT R11, RZ, 0x7610, R11 ;  /* 0x00007610ff0b7816 */ /* 0x001fe2000000000b */
[----:B--2---:R-:W-:-:S05]  /*22e30*/  @!P0 IMAD.MOV.U32 R2, RZ, RZ, R58 ;  /* 0x000000ffff028224 */ /* 0x004fca00078e003a */
[----:B------:R4:W2:Y:S02]  /*22e40*/  @!P0 LDG.E.U8 R152, desc[UR16][R2.64] ;  /* 0x0000001002988981 */ /* 0x0008a4000c1e1100 */
[----:B----4-:R-:W-:Y:S02]  /*22e50*/  @!P0 IMAD.MOV.U32 R3, RZ, RZ, R57 ;  /* 0x000000ffff038224 */ /* 0x010fe400078e0039 */
[----:B---3--:R-:W-:-:S05]  /*22e60*/  @!P0 IMAD.MOV.U32 R2, RZ, RZ, R56 ;  /* 0x000000ffff028224 */ /* 0x008fca00078e0038 */
[----:B------:R0:W3:Y:S02]  /*22e70*/  @!P0 LDG.E.U8 R23, desc[UR16][R2.64] ;  /* 0x0000001002178981 */ /* 0x0000e4000c1e1100 */
[----:B0-----:R-:W-:Y:S02]  /*22e80*/  @!P0 IMAD.MOV.U32 R2, RZ, RZ, R55 ;  /* 0x000000ffff028224 */ /* 0x001fe400078e0037 */
[----:B------:R-:W-:-:S05]  /*22e90*/  @!P0 IMAD.MOV.U32 R3, RZ, RZ, R0 ;  /* 0x000000ffff038224 */ /* 0x000fca00078e0000 */
[----:B------:R0:W4:Y:S02]  /*22ea0*/  @!P0 LDG.E.U8 R22, desc[UR16][R2.64] ;  /* 0x0000001002168981 */ /* 0x000124000c1e1100 */
[----:B0-----:R-:W-:Y:S02]  /*22eb0*/  @!P0 IMAD.MOV.U32 R2, RZ, RZ, R251 ;  /* 0x000000ffff028224 */ /* 0x001fe400078e00fb */
        /* <DEDUP_REMOVED lines=22> */
[----:B------:R0:W3:Y:S01]  /*23020*/  @!P0 LDG.E.U8 R12, desc[UR16][R2.64] ;  /* 0x00000010020c8981 */ /* 0x0000e2000c1e1100 */
[----:B-1----:R-:W-:Y:S01]  /*23030*/  PRMT R9, RZ, 0x7610, R9 ;  /* 0x00007610ff097816 */ /* 0x002fe20000000009 */
[----:B0-----:R-:W-:Y:S02]  /*23040*/  @!P0 IMAD.MOV.U32 R2, RZ, RZ, R195 ;  /* 0x000000ffff028224 */ /* 0x001fe400078e00c3 */
[----:B------:R-:W-:-:S05]  /*23050*/  @!P0 IMAD.MOV.U32 R3, RZ, RZ, R193 ;  /* 0x000000ffff038224 */ /* 0x000fca00078e00c1 */
[----:B------:R0:W3:Y:S04]  /*23060*/  @!P0 LDG.E.U8 R11, desc[UR16][R2.64] ;  /* 0x00000010020b8981 */ /* 0x0000e8000c1e1100 */
[----:B------:R1:W-:Y:S01]  /*23070*/  STS.U8 [R54+UR8+0xb00], R8 ;  /* 0x000b000836007988 */ /* 0x0003e20008000008 */
[----:B0-----:R-:W-:Y:S02]  /*23080*/  @!P0 IMAD.MOV.U32 R2, RZ, RZ, R215 ;  /* 0x000000ffff028224 */ /* 0x001fe400078e00d7 */
[----:B------:R-:W-:Y:S01]  /*23090*/  @!P0 IMAD.MOV.U32 R3, RZ, RZ, R213 ;  /* 0x000000ffff038224 */ /* 0x000fe200078e00d5 */
[----:B-1----:R-:W-:-:S04]  /*230a0*/  PRMT R8, RZ, 0x7610, R8 ;  /* 0x00007610ff087816 */ /* 0x002fc80000000008 */
        /* <DEDUP_REMOVED lines=20> */
[----:B------:R0:W3:Y:S02]  /*231f0*/  @!P0 LDG.E.U8 R5, desc[UR16][R2.64] ;  /* 0x0000001002058981 */ /* 0x0000e4000c1e1100 */
[----:B0-----:R-:W-:Y:S02]  /*23200*/  @!P0 IMAD.MOV.U32 R2, RZ, RZ, R194 ;  /* 0x000000ffff028224 */ /* 0x001fe400078e00c2 */
[----:B------:R-:W-:-:S05]  /*23210*/  @!P0 IMAD.MOV.U32 R3, RZ, RZ, R192 ;  /* 0x000000ffff038224 */ /* 0x000fca00078e00c0 */
[----:B------:R0:W3:Y:S04]  /*23220*/  @!P0 LDG.E.U8 R4, desc[UR16][R2.64] ;  /* 0x0000001002048981 */ /* 0x0000e8000c1e1100 */
        /* <DEDUP_REMOVED lines=16> */
[----:B--2---:R-:W-:Y:S01]  /*23330*/  STS.U8 [R54+UR8+0x5f00], R152 ;  /* 0x005f009836007988 */ /* 0x004fe20008000008 */
[----:B0-----:R-:W-:-:S03]  /*23340*/  LOP3.LUT R2, R146, 0x70, RZ, 0x3c, !PT ;  /* 0x0000007092027812 */ /* 0x001fc600078e3cff */
[----:B----4-:R-:W-:Y:S04]  /*23350*/  STS.U8 [R54+UR8+0x6300], R22 ;  /* 0x0063001636007988 */ /* 0x010fe80008000008 */
[----:B---3--:R-:W-:Y:S01]  /*23360*/  STS.U8 [R54+UR8+0x6700], R20 ;  /* 0x0067001436007988 */ /* 0x008fe20008000008 */
[----:B------:R-:W-:Y:S02]  /*23370*/  IMAD.MOV.U32 R250, RZ, RZ, R25 ;  /* 0x000000fffffa7224 */ /* 0x000fe400078e0019 */
[----:B------:R-:W-:Y:S02]  /*23380*/  IMAD.MOV.U32 R252, RZ, RZ, R24 ;  /* 0x000000fffffc7224 */ /* 0x000fe400078e0018 */
[----:B------:R-:W-:Y:S01]  /*23390*/  IMAD.MOV.U32 R230, RZ, RZ, R27 ;  /* 0x000000ffffe67224 */ /* 0x000fe200078e001b */
[----:B------:R-:W2:Y:S01]  /*233a0*/  LDL.LU.64 R24, [R1] ;  /* 0x0000000001187983 */ /* 0x000ea20000300a00 */
[----:B------:R-:W-:-:S02]  /*233b0*/  IMAD.MOV.U32 R249, RZ, RZ, R26 ;  /* 0x000000fffff97224 */ /* 0x000fc400078e001a */
[----:B------:R-:W-:Y:S01]  /*233c0*/  IMAD.MOV.U32 R229, RZ, RZ, R29 ;  /* 0x000000ffffe57224 */ /* 0x000fe200078e001d */
[----:B------:R-:W2:Y:S01]  /*233d0*/  LDL.LU.64 R26, [R1+0x8] ;  /* 0x00000800011a7983 */ /* 0x000ea20000300a00 */
[----:B------:R-:W-:Y:S02]  /*233e0*/  IMAD.MOV.U32 R248, RZ, RZ, R28 ;  /* 0x000000fffff87224 */ /* 0x000fe400078e001c */
[----:B------:R-:W-:Y:S01]  /*233f0*/  IMAD.MOV.U32 R246, RZ, RZ, R31 ;  /* 0x000000fffff67224 */ /* 0x000fe200078e001f */
[----:B------:R-:W2:Y:S01]  /*23400*/  LDL.LU.64 R28, [R1+0x10] ;  /* 0x00001000011c7983 */ /* 0x000ea20000300a00 */
[----:B------:R-:W-:Y:S02]  /*23410*/  IMAD.MOV.U32 R247, RZ, RZ, R30 ;  /* 0x000000fffff77224 */ /* 0x000fe400078e001e */
[----:B------:R-:W-:Y:S01]  /*23420*/  IMAD.MOV.U32 R245, RZ, RZ, R33 ;  /* 0x000000fffff57224 */ /* 0x000fe200078e0021 */
[----:B------:R-:W2:Y:S01]  /*23430*/  LDL.LU.64 R30, [R1+0x18] ;  /* 0x00001800011e7983 */ /* 0x000ea20000300a00 */
[----:B------:R-:W-:-:S02]  /*23440*/  IMAD.MOV.U32 R228, RZ, RZ, R32 ;  /* 0x000000ffffe47224 */ /* 0x000fc400078e0020 */
[----:B------:R-:W-:Y:S01]  /*23450*/  IMAD.MOV.U32 R231, RZ, RZ, R35 ;  /* 0x000000ffffe77224 */ /* 0x000fe200078e0023 */
[----:B------:R-:W2:Y:S04]  /*23460*/  LDL.LU.64 R32, [R1+0x20] ;  /* 0x0000200001207983 */ /* 0x000ea80000300a00 */
[----:B------:R-:W-:Y:S01]  /*23470*/  STS.U8 [R54+UR8+0x6b00], R18 ;  /* 0x006b001236007988 */ /* 0x000fe20008000008 */
        /* <DEDUP_REMOVED lines=9> */
[----:B------:R-:W2:Y:S04]  /*23510*/  LDL.LU.64 R38, [R1+0x38] ;  /* 0x0000380001267983 */ /* 0x000ea80000300a00 */
[----:B------:R-:W-:Y:S01]  /*23520*/  STS.U8 [R54+UR8+0x7300], R14 ;  /* 0x0073000e36007988 */ /* 0x000fe20008000008 */
        /* <DEDUP_REMOVED lines=21> */
[----:B------:R-:W-:-:S03]  /*23680*/  IMAD.MOV.U32 R237, RZ, RZ, R46 ;  /* 0x000000ffffed7224 */ /* 0x000fc600078e002e */
        /* <DEDUP_REMOVED lines=8> */
[----:B------:R-:W2:Y:S01]  /*23710*/  LDL.LU.64 R46, [R1+0x58] ;  /* 0x00005800012e7983 */ /* 0x000ea20000300a00 */
[----:B------:R-:W-:-:S03]  /*23720*/  IMAD.MOV.U32 R244, RZ, RZ, R53 ;  /* 0x000000fffff47224 */ /* 0x000fc600078e0035 */
[----:B------:R-:W-:Y:S01]  /*23730*/  STS.U8 [R2+UR8+0x3780], R171 ;  /* 0x003780ab02007988 */ /* 0x000fe20008000008 */
[----:B------:R-:W-:-:S03]  /*23740*/  IMAD.MOV.U32 R243, RZ, RZ, R52 ;  /* 0x000000fffff37224 */ /* 0x000fc600078e0034 */
[----:B------:R-:W2:Y:S04]  /*23750*/  LDL.LU.64 R48, [R1+0x60] ;  /* 0x0000600001307983 */ /* 0x000ea80000300a00 */
[----:B------:R-:W-:Y:S04]  /*23760*/  STS.U8 [R2+UR8+0x3b80], R169 ;  /* 0x003b80a902007988 */ /* 0x000fe80008000008 */
[----:B------:R-:W2:Y:S04]  /*23770*/  LDL.LU.64 R50, [R1+0x68] ;  /* 0x0000680001327983 */ /* 0x000ea80000300a00 */
[----:B------:R-:W-:Y:S04]  /*23780*/  STS.U8 [R2+UR8+0x3f80], R167 ;  /* 0x003f80a702007988 */ /* 0x000fe80008000008 */
[----:B------:R-:W2:Y:S04]  /*23790*/  LDL.LU.64 R52, [R1+0x70] ;  /* 0x0000700001347983 */ /* 0x000ea80000300a00 */
[----:B------:R-:W-:Y:S04]  /*237a0*/  STS.U8 [R2+UR8+0x4380], R165 ;  /* 0x004380a502007988 */ /* 0x000fe80008000008 */
[----:B0-----:R-:W2:Y:S04]  /*237b0*/  LDL.LU.64 R54, [R1+0x78] ;  /* 0x0000780001367983 */ /* 0x001ea80000300a00 */
[----:B------:R-:W-:Y:S04]  /*237c0*/  STS.U8 [R2+UR8+0x4780], R163 ;  /* 0x004780a302007988 */ /* 0x000fe80008000008 */
[----:B------:R-:W2:Y:S04]  /*237d0*/  LDL.LU.64 R56, [R1+0x80] ;  /* 0x0000800001387983 */ /* 0x000ea80000300a00 */
        /* <DEDUP_REMOVED lines=26> */
[----:B------:R0:W-:Y:S04]  /*23980*/  STS.U8 [R2+UR8+0x7f80], R4 ;  /* 0x007f800402007988 */ /* 0x0001e80008000008 */
[----:B------:R-:W2:Y:S04]  /*23990*/  LDL.LU.64 R84, [R1+0xf0] ;  /* 0x0000f00001547983 */ /* 0x000ea80000300a00 */
[----:B------:R-:W2:Y:S01]  /*239a0*/  LDL.LU.64 R86, [R1+0xf8] ;  /* 0x0000f80001567983 */ /* 0x000ea20000300a00 */
[----:B0-----:R-:W0:Y:S03]  /*239b0*/  LDC R2, c[0x0][0x230] ;  /* 0x00008c00ff027b82 */ /* 0x001e260000000800 */
[----:B------:R-:W2:Y:S04]  /*239c0*/  LDL.LU.64 R88, [R1+0x100] ;  /* 0x0001000001587983 */ /* 0x000ea80000300a00 */
        /* <DEDUP_REMOVED lines=17> */
[----:B------:R-:W2:Y:S01]  /*23ae0*/  LDL.LU.64 R124, [R1+0x190] ;  /* 0x00019000017c7983 */ /* 0x000ea20000300a00 */
[----:B0-----:R-:W-:-:S03]  /*23af0*/  VIADD R2, R2, 0x7f ;  /* 0x0000007f02027836 */ /* 0x001fc60000000000 */
[----:B------:R-:W2:Y:S04]  /*23b00*/  LDL.LU.64 R126, [R1+0x198] ;  /* 0x00019800017e7983 */ /* 0x000ea80000300a00 */
[----:B------:R-:W2:Y:S04]  /*23b10*/  LDL.LU.64 R128, [R1+0x1a0] ;  /* 0x0001a00001807983 */ /* 0x000ea80000300a00 */
[----:B------:R-:W2:Y:S04]  /*23b20*/  LDL.LU.64 R130, [R1+0x1a8] ;  /* 0x0001a80001827983 */ /* 0x000ea80000300a00 */
[----:B------:R-:W2:Y:S04]  /*23b30*/  LDL.LU.64 R132, [R1+0x1b0] ;  /* 0x0001b00001847983 */ /* 0x000ea80000300a00 */
[----:B------:R-:W2:Y:S01]  /*23b40*/  LDL.LU.64 R134, [R1+0x1b8] ;  /* 0x0001b80001867983 */ /* 0x000ea20000300a00 */
[----:B------:R-:W-:-:S03]  /*23b50*/  SHF.R.S32.HI R3, RZ, 0x1f, R2 ;  /* 0x0000001fff037819 */ /* 0x000fc60000011402 */
[----:B------:R-:W2:Y:S01]  /*23b60*/  LDL.LU.64 R136, [R1+0x1c0] ;  /* 0x0001c00001887983 */ /* 0x000ea20000300a00 */
[----:B------:R-:W-:-:S03]  /*23b70*/  VIADD R202, R202, 0x1 ;  /* 0x00000001caca7836 */ /* 0x000fc60000000000 */
[----:B------:R-:W2:Y:S04]  /*23b80*/  LDL.LU.64 R138, [R1+0x1c8] ;  /* 0x0001c800018a7983 */ /* 0x000ea80000300a00 */
[----:B------:R-:W2:Y:S04]  /*23b90*/  LDL.LU.64 R140, [R1+0x1d0] ;  /* 0x0001d000018c7983 */ /* 0x000ea80000300a00 */
[----:B------:R-:W2:Y:S04]  /*23ba0*/  LDL.LU.64 R142, [R1+0x1d8] ;  /* 0x0001d800018e7983 */ /* 0x000ea80000300a00 */
[----:B------:R-:W2:Y:S01]  /*23bb0*/  LDL.LU.64 R144, [R1+0x1e0] ;  /* 0x0001e00001907983 */ /* 0x000ea20000300a00 */
[----:B------:R-:W-:-:S03]  /*23bc0*/  LEA.HI R2, R3, R2, RZ, 0x7 ;  /* 0x0000000203027211 */ /* 0x000fc600078f38ff */
[----:B------:R-:W2:Y:S04]  /*23bd0*/  LDL.LU.64 R146, [R1+0x1e8] ;  /* 0x0001e80001927983 */ /* 0x000ea80000300a00 */
[----:B------:R-:W2:Y:S04]  /*23be0*/  LDL.LU.64 R148, [R1+0x1f0] ;  /* 0x0001f00001947983 */ /* 0x000ea80000300a00 */
[----:B------:R-:W2:Y:S04]  /*23bf0*/  LDL.LU.64 R150, [R1+0x1f8] ;  /* 0x0001f80001967983 */ /* 0x000ea80000300a00 */
[----:B------:R0:W-:Y:S04]  /*23c00*/  STL [R1+0x200], R202 ;  /* 0x000200ca01007387 */ /* 0x0001e80000100800 */
[----:B------:R-:W3:Y:S01]  /*23c10*/  LDL.LU R3, [R1+0x9e0] ;  /* 0x0009e00001037983 */ /* 0x000ee20000300800 */
[----:B------:R-:W-:Y:S01]  /*23c20*/  SHF.R.S32.HI R2, RZ, 0x7, R2 ;  /* 0x00000007ff027819 */ /* 0x000fe20000011402 */
[----:B------:R1:W-:Y:S06]  /*23c30*/  MEMBAR.ALL.CTA ;  /* 0x0000000000007992 */ /* 0x0003ec0000008000 */
[----:B-1----:R-:W1:Y:S01]  /*23c40*/  FENCE.VIEW.ASYNC.S ;  /* 0x00000000000073c6 */ /* 0x002e620000000000 */
[----:B------:R-:W-:-:S02]  /*23c50*/  ISETP.NE.U32.AND P0, PT, R202, R2, PT ;  /* 0x00000002ca00720c */ /* 0x000fc40003f05070 */
[----:B0-----:R-:W0:Y:S08]  /*23c60*/  LDC R202, c[0x0][0x238] ;  /* 0x00008e00ffca7b82 */ /* 0x001e300000000800 */
[----:B-1----:R-:W-:Y:S01]  /*23c70*/  BAR.SYNC.DEFER_BLOCKING 0x0 ;  /* 0x0000000000007b1d */ /* 0x002fe20000010000 */
[----:B0-----:R-:W-:-:S05]  /*23c80*/  IMAD.SHL.U32 R202, R202, 0x80, RZ ;  /* 0x00000080caca7824 */ /* 0x001fca00078e00ff */
[----:B---3--:R-:W-:-:S05]  /*23c90*/  IADD3 R3, P5, R202, R3, RZ ;  /* 0x00000003ca037210 */ /* 0x008fca0007fbe0ff */
[----:B------:R0:W-:Y:S04]  /*23ca0*/  STL [R1+0x9e0], R3 ;  /* 0x0009e00301007387 */ /* 0x0001e80000100800 */
[----:B0-----:R-:W3:Y:S02]  /*23cb0*/  LDL.LU R3, [R1+0x9d8] ;  /* 0x0009d80001037983 */ /* 0x001ee40000300800 */
[----:B---3--:R-:W-:-:S05]  /*23cc0*/  IADD3 R3, P6, R202, R3, RZ ;  /* 0x00000003ca037210 */ /* 0x008fca0007fde0ff */
[----:B------:R0:W-:Y:S04]  /*23cd0*/  STL [R1+0x9d8], R3 ;  /* 0x0009d80301007387 */ /* 0x0001e80000100800 */
[----:B0-----:R-:W3:Y:S01]  /*23ce0*/  LDL.LU R3, [R1+0x9d0] ;  /* 0x0009d00001037983 */ /* 0x001ee20000300800 */
[C---:B------:R-:W-:Y:S02]  /*23cf0*/  IADD3 R16, P2, R202.reuse, R16, RZ ;  /* 0x00000010ca107210 */ /* 0x040fe40007f5e0ff */
[C---:B------:R-:W-:Y:S02]  /*23d00*/  IADD3 R10, P3, R202.reuse, R10, RZ ;  /* 0x0000000aca0a7210 */ /* 0x040fe40007f7e0ff */
[----:B---3--:R-:W-:-:S05]  /*23d10*/  IADD3 R3, P1, R202, R3, RZ ;  /* 0x00000003ca037210 */ /* 0x008fca0007f3e0ff */
[----:B------:R-:W-:Y:S04]  /*23d20*/  STL [R1+0x9d0], R3 ;  /* 0x0009d00301007387 */ /* 0x000fe80000100800 */
[----:B------:R0:W-:Y:S04]  /*23d30*/  STL [R1+0x9c8], R16 ;  /* 0x0009c81001007387 */ /* 0x0001e80000100800 */
[----:B0-----:R-:W3:Y:S04]  /*23d40*/  LDL.LU R16, [R1+0x10a8] ;  /* 0x0010a80001107983 */ /* 0x001ee80000300800 */
[----:B------:R0:W-:Y:S04]  /*23d50*/  STL [R1+0x9c0], R10 ;  /* 0x0009c00a01007387 */ /* 0x0001e80000100800 */
[----:B------:R-:W4:Y:S01]  /*23d60*/  LDL.LU R3, [R1+0x9b8] ;  /* 0x0009b80001037983 */ /* 0x000f220000300800 */
[----:B------:R-:W-:-:S02]  /*23d70*/  IADD3 R17, P4, R202, R17, RZ ;  /* 0x00000011ca117210 */ /* 0x000fc40007f9e0ff */
[----:B0-----:R-:W-:-:S05]  /*23d80*/  SHF.R.S32.HI R10, RZ, 0x1f, R202 ;  /* 0x0000001fff0a7819 */ /* 0x001fca00000114ca */
[----:B---3--:R-:W-:Y:S01]  /*23d90*/  IMAD.X R16, R10, 0x1, R16, P4 ;  /* 0x000000010a107824 */ /* 0x008fe200020e0610 */
[----:B----4-:R-:W-:-:S05]  /*23da0*/  IADD3 R3, P4, R202, R3, RZ ;  /* 0x00000003ca037210 */ /* 0x010fca0007f9e0ff */
[----:B------:R0:W-:Y:S04]  /*23db0*/  STL [R1+0x9b8], R3 ;  /* 0x0009b80301007387 */ /* 0x0001e80000100800 */
[----:B0-----:R-:W3:Y:S02]  /*23dc0*/  LDL.LU R3, [R1+0x9dc] ;  /* 0x0009dc0001037983 */ /* 0x001ee40000300800 */
[----:B---3--:R-:W-:-:S05]  /*23dd0*/  IMAD.X R3, R10, 0x1, R3, P5 ;  /* 0x000000010a037824 */ /* 0x008fca00028e0603 */
[----:B------:R0:W-:Y:S04]  /*23de0*/  STL [R1+0x9dc], R3 ;  /* 0x0009dc0301007387 */ /* 0x0001e80000100800 */
[----:B0-----:R-:W3:Y:S02]  /*23df0*/  LDL.LU R3, [R1+0x9b0] ;  /* 0x0009b00001037983 */ /* 0x001ee40000300800 */
[----:B---3--:R-:W-:-:S05]  /*23e00*/  IADD3 R3, P5, R202, R3, RZ ;  /* 0x00000003ca037210 */ /* 0x008fca0007fbe0ff */
        /* <DEDUP_REMOVED lines=148> */
[----:B0-----:R-:W3:Y:S01]  /*24750*/  LDL.LU R3, [R1+0x8e8] ;  /* 0x0008e80001037983 */ /* 0x001ee20000300800 */
[----:B--2---:R-:W-:Y:S01]  /*24760*/  WARPGROUP.ARRIVE ;  /* 0x00000000000079c5 */ /* 0x004fe20000000000 */
[----:B------:R-:W-:-:S05]  /*24770*/  UMOV UR13, 0x40000040 ;  /* 0x40000040000d7882 */ /* 0x000fca0000000000 */
[----:B------:R-:W-:Y:S01]  /*24780*/  QGMMA.64x256x32.F32.E5M2.E5M2 R24, gdesc[UR12], R24, gsb0 ;  /* 0x03e000000c1879f3 */ /* 0x000fe20008003818 */
[----:B---3--:R-:W-:-:S05]  /*24790*/  IADD3 R3, P6, R202, R3, RZ ;  /* 0x00000003ca037210 */ /* 0x008fca0007fde0ff */
[----:B------:R0:W-:Y:S04]  /*247a0*/  STL [R1+0x8e8], R3 ;  /* 0x0008e80301007387 */ /* 0x0001e80000100800 */
[----:B0-----:R-:W2:Y:S01]  /*247b0*/  LDL.LU R3, [R1+0x90c] ;  /* 0x00090c0001037983 */ /* 0x001ea20000300800 */
[----:B------:R-:W-:Y:S02]  /*247c0*/  WARPGROUP.DEPBAR.LE gsb0, 0x0 ;  /* 0x00008000000079c5 */ /* 0x000fe40000010000 */
[----:B------:R-:W-:-:S15]  /*247d0*/  WARPGROUP.ARRIVE ;  /* 0x00000000000079c5 */ /* 0x000fde0000000000 */
[----:B------:R-:W-:Y:S01]  /*247e0*/  QGMMA.64x256x32.F32.E5M2.E5M2 R24, gdesc[UR4], R24, gsb0 ;  /* 0x03e00000041879f3 */ /* 0x000fe20008003818 */
[----:B--2---:R-:W-:-:S05]  /*247f0*/  IMAD.X R3, R10, 0x1, R3, P1 ;  /* 0x000000010a037824 */ /* 0x004fca00008e0603 */
[----:B------:R0:W-:Y:S04]  /*24800*/  STL [R1+0x90c], R3 ;  /* 0x00090c0301007387 */ /* 0x0001e80000100800 */
[----:B0-----:R-:W2:Y:S01]  /*24810*/  LDL.LU R3, [R1+0x8e0] ;  /* 0x0008e00001037983 */ /* 0x001ea20000300800 */
[----:B------:R-:W-:Y:S02]  /*24820*/  WARPGROUP.DEPBAR.LE gsb0, 0x0 ;  /* 0x00008000000079c5 */ /* 0x000fe40000010000 */
[----:B------:R-:W-:-:S15]  /*24830*/  WARPGROUP.ARRIVE ;  /* 0x00000000000079c5 */ /* 0x000fde0000000000 */
[----:B------:R-:W-:Y:S01]  /*24840*/  QGMMA.64x256x32.F32.E5M2.E5M2 R24, gdesc[UR24], R24, gsb0 ;  /* 0x03e00000181879f3 */ /* 0x000fe20008003818 */
[----:B--2---:R-:W-:-:S05]  /*24850*/  IADD3 R3, P1, R202, R3, RZ ;  /* 0x00000003ca037210 */ /* 0x004fca0007f3e0ff */
[----:B------:R0:W-:Y:S04]  /*24860*/  STL [R1+0x8e0], R3 ;  /* 0x0008e00301007387 */ /* 0x0001e80000100800 */
[----:B0-----:R-:W2:Y:S01]  /*24870*/  LDL.LU R3, [R1+0x904] ;  /* 0x0009040001037983 */ /* 0x001ea20000300800 */
[----:B------:R-:W-:Y:S02]  /*24880*/  WARPGROUP.DEPBAR.LE gsb0, 0x0 ;  /* 0x00008000000079c5 */ /* 0x000fe40000010000 */
[----:B------:R-:W-:-:S15]  /*24890*/  WARPGROUP.ARRIVE ;  /* 0x00000000000079c5 */ /* 0x000fde0000000000 */
[----:B------:R-:W-:Y:S03]  /*248a0*/  QGMMA.64x256x32.F32.E5M2.E5M2 R24, gdesc[UR20], R24, gsb0 ;  /* 0x03e00000141879f3 */ /* 0x000fe60008003818 */
[----:B------:R-:W-:Y:S02]  /*248b0*/  WARPGROUP.DEPBAR.LE gsb0, 0x0 ;  /* 0x00008000000079c5 */ /* 0x000fe40000010000 */
[----:B--2---:R-:W-:-:S05]  /*248c0*/  IMAD.X R3, R10, 0x1, R3, P2 ;  /* 0x000000010a037824 */ /* 0x004fca00010e0603 */
[----:B------:R-:W-:Y:S04]  /*248d0*/  STL [R1+0x904], R3 ;  /* 0x0009040301007387 */ /* 0x000fe80000100800 */
[----:B------:R-:W-:Y:S04]  /*248e0*/  STL.64 [R1], R24 ;  /* 0x0000001801007387 */ /* 0x000fe80000100a00 */
        /* <DEDUP_REMOVED lines=63> */
[----:B0-----:R-:W2:Y:S04]  /*24ce0*/  LDL.LU.64 R150, [R1+0x10a0] ;  /* 0x0010a00001967983 */ /* 0x001ea80000300a00 */
[----:B------:R-:W3:Y:S04]  /*24cf0*/  LDL.LU.64 R148, [R1+0x1098] ;  /* 0x0010980001947983 */ /* 0x000ee80000300a00 */
[----:B------:R-:W4:Y:S04]  /*24d00*/  LDL.LU.64 R146, [R1+0x1090] ;  /* 0x0010900001927983 */ /* 0x000f280000300a00 */
[----:B------:R-:W2:Y:S04]  /*24d10*/  LDL.LU.64 R144, [R1+0x1088] ;  /* 0x0010880001907983 */ /* 0x000ea80000300a00 */
[----:B------:R-:W3:Y:S04]  /*24d20*/  LDL.LU.64 R142, [R1+0x1080] ;  /* 0x00108000018e7983 */ /* 0x000ee80000300a00 */
[----:B------:R-:W4:Y:S04]  /*24d30*/  LDL.LU.64 R140, [R1+0x1078] ;  /* 0x00107800018c7983 */ /* 0x000f280000300a00 */
[----:B------:R-:W2:Y:S04]  /*24d40*/  LDL.LU.64 R138, [R1+0x1070] ;  /* 0x00107000018a7983 */ /* 0x000ea80000300a00 */
[----:B------:R-:W3:Y:S04]  /*24d50*/  LDL.LU.64 R136, [R1+0x1068] ;  /* 0x0010680001887983 */ /* 0x000ee80000300a00 */
[----:B------:R-:W4:Y:S04]  /*24d60*/  LDL.LU.64 R134, [R1+0x1060] ;  /* 0x0010600001867983 */ /* 0x000f280000300a00 */
[----:B------:R-:W2:Y:S04]  /*24d70*/  LDL.LU.64 R132, [R1+0x1058] ;  /* 0x0010580001847983 */ /* 0x000ea80000300a00 */
[----:B------:R-:W3:Y:S04]  /*24d80*/  LDL.LU.64 R130, [R1+0x1050] ;  /* 0x0010500001827983 */ /* 0x000ee80000300a00 */
        /* <DEDUP_REMOVED lines=52> */
[----:B------:R-:W3:Y:S01]  /*250d0*/  LDL.LU.64 R24, [R1+0xea8] ;  /* 0x000ea80001187983 */ /* 0x000ee20000300a00 */
[----:B----4-:R-:W-:-:S02]  /*250e0*/  IMAD.X R134, R10, 0x1, R134, P1 ;  /* 0x000000010a867824 */ /* 0x010fc400008e0686 */
[C---:B--2---:R-:W-:Y:S02]  /*250f0*/  IMAD.X R132, R10.reuse, 0x1, R132, P6 ;  /* 0x000000010a847824 */ /* 0x044fe400030e0684 */
[C---:B---3--:R-:W-:Y:S02]  /*25100*/  IMAD.X R130, R10.reuse, 0x1, R130, P5 ;  /* 0x000000010a827824 */ /* 0x048fe400028e0682 */
[C---:B------:R-:W-:Y:S02]  /*25110*/  IMAD.X R128, R10.reuse, 0x1, R128, P4 ;  /* 0x000000010a807824 */ /* 0x040fe400020e0680 */
[----:B------:R-:W-:Y:S01]  /*25120*/  IMAD.X R126, R10, 0x1, R126, P3 ;  /* 0x000000010a7e7824 */ /* 0x000fe200018e067e */
[C---:B------:R-:W-:Y:S02]  /*25130*/  IADD3 R125, P2, R202.reuse, R125, RZ ;  /* 0x0000007dca7d7210 */ /* 0x040fe40007f5e0ff */
[----:B------:R-:W-:-:S03]  /*25140*/  IADD3 R127, P3, R202, R127, RZ ;  /* 0x0000007fca7f7210 */ /* 0x000fc60007f7e0ff */
[----:B------:R0:W-:Y:S01]  /*25150*/  STL [R1+0x8d8], R125 ;  /* 0x0008d87d01007387 */ /* 0x0001e20000100800 */
[C---:B------:R-:W-:Y:S02]  /*25160*/  IADD3 R129, P4, R202.reuse, R129, RZ ;  /* 0x00000081ca817210 */ /* 0x040fe40007f9e0ff */
[C---:B------:R-:W-:Y:S01]  /*25170*/  IADD3 R131, P5, R202.reuse, R131, RZ ;  /* 0x00000083ca837210 */ /* 0x040fe20007fbe0ff */
[----:B0-----:R-:W2:Y:S04]  /*25180*/  LDL.LU R125, [R1+0xea4] ;  /* 0x000ea400017d7983 */ /* 0x001ea80000300800 */
[----:B------:R0:W-:Y:S01]  /*25190*/  STL [R1+0x8fc], R126 ;  /* 0x0008fc7e01007387 */ /* 0x0001e20000100800 */
[----:B------:R-:W-:-:S03]  /*251a0*/  IADD3 R133, P6, R202, R133, RZ ;  /* 0x00000085ca857210 */ /* 0x000fc60007fde0ff */
[----:B0-----:R-:W2:Y:S04]  /*251b0*/  LDL.LU R126, [R1+0xea0] ;  /* 0x000ea000017e7983 */ /* 0x001ea80000300800 */
[----:B------:R0:W-:Y:S04]  /*251c0*/  STL [R1+0x8d0], R127 ;  /* 0x0008d07f01007387 */ /* 0x0001e80000100800 */
[----:B0-----:R-:W2:Y:S04]  /*251d0*/  LDL.LU R127, [R1+0xe9c] ;  /* 0x000e9c00017f7983 */ /* 0x001ea80000300800 */
[----:B------:R0:W-:Y:S01]  /*251e0*/  STL [R1+0x8f4], R128 ;  /* 0x0008f48001007387 */ /* 0x0001e20000100800 */
[----:B------:R-:W-:-:S03]  /*251f0*/  IADD3 R135, P1, R202, R135, RZ ;  /* 0x00000087ca877210 */ /* 0x000fc60007f3e0ff */
[----:B0-----:R-:W2:Y:S04]  /*25200*/  LDL.LU R128, [R1+0xe98] ;  /* 0x000e980001807983 */ /* 0x001ea80000300800 */
[----:B------:R0:W-:Y:S01]  /*25210*/  STL [R1+0x8c8], R129 ;  /* 0x0008c88101007387 */ /* 0x0001e20000100800 */
[----:B------:R-:W-:-:S03]  /*25220*/  IMAD.X R136, R10, 0x1, R136, P2 ;  /* 0x000000010a887824 */ /* 0x000fc600010e0688 */
        /* <DEDUP_REMOVED lines=46> */
[----:B------:R0:W-:Y:S04]  /*25510*/  STL [R1+0x888], R145 ;  /* 0x0008889101007387 */ /* 0x0001e80000100800 */
        /* <DEDUP_REMOVED lines=13> */
[----:B------:R-:W3:Y:S02]  /*255f0*/  LDL.LU R3, [R1+0x894] ;  /* 0x0008940001037983 */ /* 0x000ee40000300800 */
        /* <DEDUP_REMOVED lines=483> */
[----:B---3--:R-:W-:-:S05]  /*27430*/  IADD3 R3, P6, R3, UR9, RZ ;  /* 0x0000000903037c10 */ /* 0x008fca000ffde0ff */
        /* <DEDUP_REMOVED lines=27> */
[----:B------:R0:W-:Y:S02]  /*275f0*/  STL [R1+0x5ec], R3 ;  /* 0x0005ec0301007387 */ /* 0x0001e40000100800 */
[----:B0-----:R-:W-:Y:S02]  /*27600*/  IMAD.MOV.U32 R3, RZ, RZ, R222 ;  /* 0x000000ffff037224 */ /* 0x001fe400078e00de */
[----:B------:R-:W-:Y:S02]  /*27610*/  IMAD.MOV.U32 R222, RZ, RZ, R223 ;  /* 0x000000ffffde7224 */ /* 0x000fe400078e00df */
[----:B------:R-:W-:Y:S02]  /*27620*/  IMAD.MOV.U32 R223, RZ, RZ, R224 ;  /* 0x000000ffffdf7224 */ /* 0x000fe400078e00e0 */
[----:B------:R-:W-:Y:S02]  /*27630*/  IMAD.MOV.U32 R224, RZ, RZ, R225 ;  /* 0x000000ffffe07224 */ /* 0x000fe400078e00e1 */
[----:B------:R-:W-:-:S02]  /*27640*/  IMAD.MOV.U32 R225, RZ, RZ, R226 ;  /* 0x000000ffffe17224 */ /* 0x000fc400078e00e2 */
[----:B------:R-:W-:Y:S01]  /*27650*/  IMAD.MOV.U32 R226, RZ, RZ, R227 ;  /* 0x000000ffffe27224 */ /* 0x000fe200078e00e3 */
[----:B------:R-:W-:Y:S01]  /*27660*/  IADD3 R3, P5, R3, UR9, RZ ;  /* 0x0000000903037c10 */ /* 0x000fe2000ffbe0ff */
[----:B------:R-:W-:Y:S02]  /*27670*/  IMAD.MOV.U32 R227, RZ, RZ, R228 ;  /* 0x000000ffffe37224 */ /* 0x000fe400078e00e4 */
[----:B------:R-:W-:Y:S02]  /*27680*/  IMAD.MOV.U32 R228, RZ, RZ, R229 ;  /* 0x000000ffffe47224 */ /* 0x000fe400078e00e5 */
[----:B------:R-:W-:Y:S02]  /*27690*/  IMAD.MOV.U32 R229, RZ, RZ, R230 ;  /* 0x000000ffffe57224 */ /* 0x000fe400078e00e6 */
[----:B------:R-:W3:Y:S04]  /*276a0*/  LDL.LU R230, [R1+0x29c] ;  /* 0x00029c0001e67983 */ /* 0x000ee80000300800 */
[----:B------:R0:W-:Y:S04]  /*276b0*/  STL [R1+0xde8], R3 ;  /* 0x000de80301007387 */ /* 0x0001e80000100800 */
[----:B0-----:R-:W4:Y:S02]  /*276c0*/  LDL.LU R3, [R1+0x9fc] ;  /* 0x0009fc0001037983 */ /* 0x001f240000300800 */
[----:B----4-:R-:W-:-:S05]  /*276d0*/  IADD3.X R3, R3, UR11, RZ, P6, !PT ;  /* 0x0000000b03037c10 */ /* 0x010fca000b7fe4ff */
[----:B------:R0:W-:Y:S04]  /*276e0*/  STL [R1+0x9fc], R3 ;  /* 0x0009fc0301007387 */ /* 0x0001e80000100800 */
[----:B0-----:R-:W4:Y:S02]  /*276f0*/  LDL.LU R3, [R1+0xde4] ;  /* 0x000de40001037983 */ /* 0x001f240000300800 */
[----:B----4-:R-:W-:-:S05]  /*27700*/  IADD3 R3, P6, R3, UR9, RZ ;  /* 0x0000000903037c10 */ /* 0x010fca000ffde0ff */
        /* <DEDUP_REMOVED lines=504> */
[----:B------:R0:W-:Y:S02]  /*29690*/  STL [R1+0xb48], R3 ;  /* 0x000b480301007387 */ /* 0x0001e40000100800 */
[----:B0-----:R-:W-:Y:S02]  /*296a0*/  IMAD.MOV.U32 R3, RZ, RZ, R222 ;  /* 0x000000ffff037224 */ /* 0x001fe400078e00de */
[----:B------:R-:W-:Y:S02]  /*296b0*/  IMAD.MOV.U32 R222, RZ, RZ, R223 ;  /* 0x000000ffffde7224 */ /* 0x000fe400078e00df */
[----:B------:R-:W-:Y:S02]  /*296c0*/  IMAD.MOV.U32 R223, RZ, RZ, R225 ;  /* 0x000000ffffdf7224 */ /* 0x000fe400078e00e1 */
[----:B------:R-:W-:Y:S02]  /*296d0*/  IMAD.MOV.U32 R225, RZ, RZ, R226 ;  /* 0x000000ffffe17224 */ /* 0x000fe400078e00e2 */
[----:B------:R-:W-:-:S02]  /*296e0*/  IMAD.MOV.U32 R226, RZ, RZ, R227 ;  /* 0x000000ffffe27224 */ /* 0x000fc400078e00e3 */
[----:B------:R-:W-:Y:S01]  /*296f0*/  IMAD.MOV.U32 R227, RZ, RZ, R228 ;  /* 0x000000ffffe37224 */ /* 0x000fe200078e00e4 */
[----:B------:R-:W-:Y:S01]  /*29700*/  IADD3.X R3, R3, UR11, RZ, P1, !PT ;  /* 0x0000000b03037c10 */ /* 0x000fe20008ffe4ff */
[----:B------:R-:W-:Y:S02]  /*29710*/  IMAD.MOV.U32 R228, RZ, RZ, R229 ;  /* 0x000000ffffe47224 */ /* 0x000fe400078e00e5 */
[----:B---3--:R-:W-:Y:S02]  /*29720*/  IMAD.MOV.U32 R229, RZ, RZ, R230 ;  /* 0x000000ffffe57224 */ /* 0x008fe400078e00e6 */
[----:B------:R-:W-:Y:S02]  /*29730*/  IMAD.MOV.U32 R230, RZ, RZ, R231 ;  /* 0x000000ffffe67224 */ /* 0x000fe400078e00e7 */
[----:B------:R-:W3:Y:S04]  /*29740*/  LDL.LU R231, [R1+0x294] ;  /* 0x0002940001e77983 */ /* 0x000ee80000300800 */
        /* <DEDUP_REMOVED lines=510> */
[----:B------:R0:W-:Y:S02]  /*2b730*/  STL [R1+0x4ac], R3 ;  /* 0x0004ac0301007387 */ /* 0x0001e40000100800 */
[----:B0-----:R-:W-:Y:S02]  /*2b740*/  IMAD.MOV.U32 R3, RZ, RZ, R222 ;  /* 0x000000ffff037224 */ /* 0x001fe400078e00de */
[----:B------:R-:W-:Y:S02]  /*2b750*/  IMAD.MOV.U32 R222, RZ, RZ, R223 ;  /* 0x000000ffffde7224 */ /* 0x000fe400078e00df */
[----:B------:R-:W4:Y:S01]  /*2b760*/  LDL.LU R223, [R1+0x2bc] ;  /* 0x0002bc0001df7983 */ /* 0x000f220000300800 */
[----:B------:R-:W-:-:S05]  /*2b770*/  IADD3 R3, P2, R3, UR9, RZ ;  /* 0x0000000903037c10 */ /* 0x000fca000ff5e0ff */
[----:B------:R0:W-:Y:S04]  /*2b780*/  STL [R1+0x480], R3 ;  /* 0x0004800301007387 */ /* 0x0001e80000100800 */
[----:B0-----:R-:W2:Y:S02]  /*2b790*/  LDL.LU R3, [R1+0x4a4] ;  /* 0x0004a40001037983 */ /* 0x001ea40000300800 */
[----:B--2---:R-:W-:-:S05]  /*2b7a0*/  IADD3.X R3, R3, UR11, RZ, P3, !PT ;  /* 0x0000000b03037c10 */ /* 0x004fca0009ffe4ff */
[----:B------:R0:W-:Y:S04]  /*2b7b0*/  STL [R1+0x4a4], R3 ;  /* 0x0004a40301007387 */ /* 0x0001e80000100800 */
[----:B0-----:R-:W2:Y:S02]  /*2b7c0*/  LDL.LU R3, [R1+0x478] ;  /* 0x0004780001037983 */ /* 0x001ea40000300800 */
[----:B--2---:R-:W-:-:S05]  /*2b7d0*/  IADD3 R3, P3, R3, UR9, RZ ;  /* 0x0000000903037c10 */ /* 0x004fca000ff7e0ff */
        /* <DEDUP_REMOVED lines=128> */
[----:B--2---:R-:W-:Y:S02]  /*2bfe0*/  IADD3.X R3, R3, UR11, RZ, P1, !PT ;  /* 0x0000000b03037c10 */ /* 0x004fe40008ffe4ff */
[----:B------:R-:W-:-:S03]  /*2bff0*/  IADD3 R251, P1, R251, UR9, RZ ;  /* 0x00000009fbfb7c10 */ /* 0x000fc6000ff3e0ff */
[----:B------:R-:W-:Y:S04]  /*2c000*/  STL [R1+0x3f4], R3 ;  /* 0x0003f40301007387 */ /* 0x000fe80000100800 */
[----:B------:R0:W-:Y:S04]  /*2c010*/  STL [R1+0x3c8], R251 ;  /* 0x0003c8fb01007387 */ /* 0x0001e80000100800 */
[----:B0-----:R-:W2:Y:S04]  /*2c020*/  LDL.LU R251, [R1+0xe38] ;  /* 0x000e380001fb7983 */ /* 0x001ea80000300800 */
[----:B------:R-:W3:Y:S02]  /*2c030*/  LDL.LU R3, [R1+0x3ec] ;  /* 0x0003ec0001037983 */ /* 0x000ee40000300800 */
[----:B---3--:R-:W-:-:S05]  /*2c040*/  IADD3.X R3, R3, UR11, RZ, P2, !PT ;  /* 0x0000000b03037c10 */ /* 0x008fca00097fe4ff */
[----:B------:R0:W-:Y:S04]  /*2c050*/  STL [R1+0x3ec], R3 ;  /* 0x0003ec0301007387 */ /* 0x0001e80000100800 */
[----:B0-----:R-:W3:Y:S02]  /*2c060*/  LDL.LU R3, [R1+0x3c0] ;  /* 0x0003c00001037983 */ /* 0x001ee40000300800 */
[----:B---3--:R-:W-:-:S05]  /*2c070*/  IADD3 R3, P2, R3, UR9, RZ ;  /* 0x0000000903037c10 */ /* 0x008fca000ff5e0ff */
[----:B------:R0:W-:Y:S04]  /*2c080*/  STL [R1+0x3c0], R3 ;  /* 0x0003c00301007387 */ /* 0x0001e80000100800 */
[----:B0-----:R-:W3:Y:S02]  /*2c090*/  LDL.LU R3, [R1+0x3e4] ;  /* 0x0003e40001037983 */ /* 0x001ee40000300800 */
        /* <DEDUP_REMOVED lines=14> */
[----:B0-----:R-:W3:Y:S01]  /*2c180*/  LDL.LU R3, [R1+0x3a8] ;  /* 0x0003a80001037983 */ /* 0x001ee20000300800 */
[----:B------:R-:W-:Y:S02]  /*2c190*/  IADD3.X R0, R0, UR11, RZ, P6, !PT ;  /* 0x0000000b00007c10 */ /* 0x000fe4000b7fe4ff */
[----:B---3--:R-:W-:-:S05]  /*2c1a0*/  IADD3 R3, P5, R3, UR9, RZ ;  /* 0x0000000903037c10 */ /* 0x008fca000ffbe0ff */
[----:B------:R-:W-:Y:S04]  /*2c1b0*/  STL [R1+0x3a8], R3 ;  /* 0x0003a80301007387 */ /* 0x000fe80000100800 */
[----:B------:R0:W-:Y:S04]  /*2c1c0*/  STL [R1+0x3cc], R0 ;  /* 0x0003cc0001007387 */ /* 0x0001e80000100800 */
[----:B0-----:R-:W3:Y:S04]  /*2c1d0*/  LDL.LU R0, [R1+0xe34] ;  /* 0x000e340001007983 */ /* 0x001ee80000300800 */
[----:B------:R-:W4:Y:S01]  /*2c1e0*/  LDL.LU R3, [R1+0x3a0] ;  /* 0x0003a00001037983 */ /* 0x000f220000300800 */
[----:B------:R-:W-:-:S02]  /*2c1f0*/  IADD3.X R221, R221, UR11, RZ, P1, !PT ;  /* 0x0000000bdddd7c10 */ /* 0x000fc40008ffe4ff */
[----:B----4-:R-:W-:-:S05]  /*2c200*/  IADD3 R3, P6, R3, UR9, RZ ;  /* 0x0000000903037c10 */ /* 0x010fca000ffde0ff */
[----:B------:R-:W-:Y:S04]  /*2c210*/  STL [R1+0x3a0], R3 ;  /* 0x0003a00301007387 */ /* 0x000fe80000100800 */
[----:B------:R0:W-:Y:S04]  /*2c220*/  STL [R1+0x3c4], R221 ;  /* 0x0003c4dd01007387 */ /* 0x0001e80000100800 */
[----:B0-----:R-:W4:Y:S02]  /*2c230*/  LDL.LU R221, [R1+0x398] ;  /* 0x0003980001dd7983 */ /* 0x001f240000300800 */
[----:B----4-:R-:W-:-:S05]  /*2c240*/  IADD3 R221, P1, R221, UR9, RZ ;  /* 0x00000009dddd7c10 */ /* 0x010fca000ff3e0ff */
[----:B------:R0:W-:Y:S04]  /*2c250*/  STL [R1+0x398], R221 ;  /* 0x000398dd01007387 */ /* 0x0001e80000100800 */
[----:B0-----:R-:W4:Y:S02]  /*2c260*/  LDL.LU R221, [R1+0x3bc] ;  /* 0x0003bc0001dd7983 */ /* 0x001f240000300800 */
[----:B----4-:R-:W-:Y:S02]  /*2c270*/  IADD3.X R221, R221, UR11, RZ, P2, !PT ;  /* 0x0000000bdddd7c10 */ /* 0x010fe400097fe4ff */
[----:B------:R-:W-:-:S03]  /*2c280*/  IADD3 R220, P2, R220, UR9, RZ ;  /* 0x00000009dcdc7c10 */ /* 0x000fc6000ff5e0ff */
[----:B------:R0:W-:Y:S04]  /*2c290*/  STL [R1+0x3bc], R221 ;  /* 0x0003bcdd01007387 */ /* 0x0001e80000100800 */
[----:B------:R-:W-:Y:S04]  /*2c2a0*/  STL [R1+0x390], R220 ;  /* 0x000390dc01007387 */ /* 0x000fe80000100800 */
[----:B0-----:R-:W4:Y:S02]  /*2c2b0*/  LDL.LU R221, [R1+0x3b4] ;  /* 0x0003b40001dd7983 */ /* 0x001f240000300800 */
[----:B----4-:R-:W-:-:S02]  /*2c2c0*/  IADD3.X R221, R221, UR11, RZ, P3, !PT ;  /* 0x0000000bdddd7c10 */ /* 0x010fc40009ffe4ff */
[----:B------:R-:W-:-:S03]  /*2c2d0*/  IADD3 R219, P3, R219, UR9, RZ ;  /* 0x00000009dbdb7c10 */ /* 0x000fc6000ff7e0ff */
[----:B------:R0:W-:Y:S04]  /*2c2e0*/  STL [R1+0x3b4], R221 ;  /* 0x0003b4dd01007387 */ /* 0x0001e80000100800 */
[----:B------:R-:W-:Y:S04]  /*2c2f0*/  STL [R1+0x388], R219 ;  /* 0x000388db01007387 */ /* 0x000fe80000100800 */
        /* <DEDUP_REMOVED lines=21> */
[----:B0-----:R-:W4:Y:S01]  /*2c450*/  LDL.LU R221, [R1+0x368] ;  /* 0x0003680001dd7983 */ /* 0x001f220000300800 */
[----:B------:R-:W-:Y:S02]  /*2c460*/  IADD3.X R218, R218, UR11, RZ, P2, !PT ;  /* 0x0000000bdada7c10 */ /* 0x000fe400097fe4ff */
[----:B----4-:R-:W-:-:S05]  /*2c470*/  IADD3 R221, P1, R221, UR9, RZ ;  /* 0x00000009dddd7c10 */ /* 0x010fca000ff3e0ff */
[----:B------:R0:W-:Y:S04]  /*2c480*/  STL [R1+0x368], R221 ;  /* 0x000368dd01007387 */ /* 0x0001e80000100800 */
[----:B------:R-:W-:Y:S04]  /*2c490*/  STL [R1+0x38c], R218 ;  /* 0x00038cda01007387 */ /* 0x000fe80000100800 */
[----:B0-----:R-:W4:Y:S01]  /*2c4a0*/  LDL.LU R221, [R1+0x360] ;  /* 0x0003600001dd7983 */ /* 0x001f220000300800 */
[----:B------:R-:W-:Y:S02]  /*2c4b0*/  IADD3.X R217, R217, UR11, RZ, P3, !PT ;  /* 0x0000000bd9d97c10 */ /* 0x000fe40009ffe4ff */
[----:B----4-:R-:W-:-:S05]  /*2c4c0*/  IADD3 R221, P2, R221, UR9, RZ ;  /* 0x00000009dddd7c10 */ /* 0x010fca000ff5e0ff */
[----:B------:R0:W-:Y:S04]  /*2c4d0*/  STL [R1+0x360], R221 ;  /* 0x000360dd01007387 */ /* 0x0001e80000100800 */
[----:B------:R-:W-:Y:S04]  /*2c4e0*/  STL [R1+0x384], R217 ;  /* 0x000384d901007387 */ /* 0x000fe80000100800 */
        /* <DEDUP_REMOVED lines=111> */
[----:B------:R-:W-:Y:S01]  /*2cbe0*/  WARPGROUP.ARRIVE ;  /* 0x00000000000079c5 */ /* 0x000fe20000000000 */
[----:B------:R-:W-:Y:S01]  /*2cbf0*/  UMOV UR30, UR14 ;  /* 0x0000000e001e7c82 */ /* 0x000fe20008000000 */
[----:B------:R-:W-:-:S04]  /*2cc00*/  UMOV UR31, UR15 ;  /* 0x0000000f001f7c82 */ /* 0x000fc80008000000 */
[----:B------:R-:W-:Y:S01]  /*2cc10*/  QGMMA.64x256x32.F32.E5M2.E5M2 R24, gdesc[UR28], R24, gsb0 ;  /* 0x03e000001c1879f3 */ /* 0x000fe20008003818 */
[----:B----4-:R-:W-:-:S05]  /*2cc20*/  IADD3 R221, P5, R221, UR9, RZ ;  /* 0x00000009dddd7c10 */ /* 0x010fca000ffbe0ff */
[----:B------:R0:W-:Y:S04]  /*2cc30*/  STL [R1+0x2b8], R221 ;  /* 0x0002b8dd01007387 */ /* 0x0001e80000100800 */
[----:B0-----:R-:W4:Y:S01]  /*2cc40*/  LDL.LU R221, [R1+0x2dc] ;  /* 0x0002dc0001dd7983 */ /* 0x001f220000300800 */
[----:B------:R-:W-:Y:S02]  /*2cc50*/  WARPGROUP.DEPBAR.LE gsb0, 0x0 ;  /* 0x00008000000079c5 */ /* 0x000fe40000010000 */
[----:B------:R-:W-:Y:S01]  /*2cc60*/  WARPGROUP.ARRIVE ;  /* 0x00000000000079c5 */ /* 0x000fe20000000000 */
[----:B------:R-:W-:Y:S01]  /*2cc70*/  UMOV UR34, UR6 ;  /* 0x0000000600227c82 */ /* 0x000fe20008000000 */
[----:B------:R-:W-:-:S13]  /*2cc80*/  UMOV UR35, UR7 ;  /* 0x0000000700237c82 */ /* 0x000fda0008000000 */
[----:B------:R-:W-:Y:S01]  /*2cc90*/  QGMMA.64x256x32.F32.E5M2.E5M2 R24, gdesc[UR32], R24, gsb0 ;  /* 0x03e00000201879f3 */ /* 0x000fe20008003818 */
[----:B----4-:R-:W-:-:S05]  /*2cca0*/  IADD3.X R221, R221, UR11, RZ, P6, !PT ;  /* 0x0000000bdddd7c10 */ /* 0x010fca000b7fe4ff */
[----:B------:R0:W-:Y:S04]  /*2ccb0*/  STL [R1+0x2dc], R221 ;  /* 0x0002dcdd01007387 */ /* 0x0001e80000100800 */
[----:B0-----:R-:W4:Y:S01]  /*2ccc0*/  LDL.LU R221, [R1+0x2b0] ;  /* 0x0002b00001dd7983 */ /* 0x001f220000300800 */
[----:B---3--:R-:W-:Y:S01]  /*2ccd0*/  IADD3.X R0, R0, UR11, RZ, P1, !PT ;  /* 0x0000000b00007c10 */ /* 0x008fe20008ffe4ff */
[----:B------:R-:W-:Y:S02]  /*2cce0*/  WARPGROUP.DEPBAR.LE gsb0, 0x0 ;  /* 0x00008000000079c5 */ /* 0x000fe40000010000 */
[----:B------:R-:W-:Y:S01]  /*2ccf0*/  WARPGROUP.ARRIVE ;  /* 0x00000000000079c5 */ /* 0x000fe20000000000 */
[----:B------:R-:W-:Y:S01]  /*2cd00*/  UMOV UR38, UR26 ;  /* 0x0000001a00267c82 */ /* 0x000fe20008000000 */
[----:B------:R-:W-:-:S12]  /*2cd10*/  UMOV UR39, UR27 ;  /* 0x0000001b00277c82 */ /* 0x000fd80008000000 */
[----:B------:R-:W-:Y:S01]  /*2cd20*/  QGMMA.64x256x32.F32.E5M2.E5M2 R24, gdesc[UR36], R24, gsb0 ;  /* 0x03e00000241879f3 */ /* 0x000fe20008003818 */
[----:B------:R-:W-:Y:S01]  /*2cd30*/  UMOV UR42, UR22 ;  /* 0x00000016002a7c82 */ /* 0x000fe20008000000 */
[----:B------:R-:W-:Y:S01]  /*2cd40*/  UMOV UR43, UR23 ;  /* 0x00000017002b7c82 */ /* 0x000fe20008000000 */
[----:B----4-:R-:W-:-:S05]  /*2cd50*/  IADD3 R221, P6, R221, UR9, RZ ;  /* 0x00000009dddd7c10 */ /* 0x010fca000ffde0ff */
[----:B------:R-:W-:Y:S04]  /*2cd60*/  STL [R1+0x2b0], R221 ;  /* 0x0002b0dd01007387 */ /* 0x000fe80000100800 */
[----:B------:R0:W-:Y:S04]  /*2cd70*/  STL [R1+0x2d4], R0 ;  /* 0x0002d40001007387 */ /* 0x0001e80000100800 */
[----:B0-----:R-:W3:Y:S04]  /*2cd80*/  LDL.LU R0, [R1+0xe30] ;  /* 0x000e300001007983 */ /* 0x001ee80000300800 */
[----:B------:R-:W4:Y:S01]  /*2cd90*/  LDL.LU R221, [R1+0x2a8] ;  /* 0x0002a80001dd7983 */ /* 0x000f220000300800 */
[----:B------:R-:W-:-:S02]  /*2cda0*/  WARPGROUP.DEPBAR.LE gsb0, 0x0 ;  /* 0x00008000000079c5 */ /* 0x000fc40000010000 */
[----:B------:R-:W-:-:S06]  /*2cdb0*/  WARPGROUP.ARRIVE ;  /* 0x00000000000079c5 */ /* 0x000fcc0000000000 */
[----:B------:R-:W-:Y:S01]  /*2cdc0*/  QGMMA.64x256x32.F32.E5M2.E5M2 R24, gdesc[UR40], R24, gsb0 ;  /* 0x03e00000281879f3 */ /* 0x000fe20008003818 */
[----:B------:R-:W-:Y:S02]  /*2cdd0*/  IADD3.X R206, R206, UR11, RZ, P2, !PT ;  /* 0x0000000bcece7c10 */ /* 0x000fe400097fe4ff */
[----:B------:R-:W-:Y:S02]  /*2cde0*/  IADD3.X R205, R205, UR11, RZ, P3, !PT ;  /* 0x0000000bcdcd7c10 */ /* 0x000fe40009ffe4ff */
[----:B------:R-:W-:Y:S02]  /*2cdf0*/  IADD3 R222, P3, R222, UR9, RZ ;  /* 0x00000009dede7c10 */ /* 0x000fe4000ff7e0ff */
[----:B------:R-:W-:Y:S02]  /*2ce00*/  IADD3.X R223, R223, UR11, RZ, P4, !PT ;  /* 0x0000000bdfdf7c10 */ /* 0x000fe4000a7fe4ff */
[----:B------:R-:W-:Y:S02]  /*2ce10*/  IADD3 R204, P4, R204, UR9, RZ ;  /* 0x00000009cccc7c10 */ /* 0x000fe4000ff9e0ff */
[----:B------:R-:W-:-:S02]  /*2ce20*/  IADD3.X R224, R224, UR11, RZ, P5, !PT ;  /* 0x0000000be0e07c10 */ /* 0x000fc4000affe4ff */
[----:B------:R-:W-:Y:S02]  /*2ce30*/  IADD3 R203, P5, R203, UR9, RZ ;  /* 0x00000009cbcb7c10 */ /* 0x000fe4000ffbe0ff */
        /* <DEDUP_REMOVED lines=21> */
[----:B------:R-:W-:Y:S02]  /*2cf90*/  IADD3.X R250, R250, UR11, RZ, P5, !PT ;  /* 0x0000000bfafa7c10 */ /* 0x000fe4000affe4ff */
[----:B------:R-:W-:-:S02]  /*2cfa0*/  IADD3.X R252, R252, UR11, RZ, P6, !PT ;  /* 0x0000000bfcfc7c10 */ /* 0x000fc4000b7fe4ff */
[----:B------:R-:W-:Y:S02]  /*2cfb0*/  IADD3.X R192, R192, UR11, RZ, P3, !PT ;  /* 0x0000000bc0c07c10 */ /* 0x000fe40009ffe4ff */
[----:B----4-:R-:W-:Y:S02]  /*2cfc0*/  IADD3 R221, P1, R221, UR9, RZ ;  /* 0x00000009dddd7c10 */ /* 0x010fe4000ff3e0ff */
[----:B---3--:R-:W-:-:S03]  /*2cfd0*/  IADD3 R0, P2, R0, UR9, RZ ;  /* 0x0000000900007c10 */ /* 0x008fc6000ff5e0ff */
[----:B------:R-:W-:Y:S04]  /*2cfe0*/  STL [R1+0x2a8], R221 ;  /* 0x0002a8dd01007387 */ /* 0x000fe80000100800 */
[----:B------:R-:W-:Y:S04]  /*2cff0*/  STL [R1+0x2cc], R206 ;  /* 0x0002ccce01007387 */ /* 0x000fe80000100800 */
[----:B------:R0:W-:Y:S01]  /*2d000*/  STL [R1+0x2a0], R0 ;  /* 0x0002a00001007387 */ /* 0x0001e20000100800 */
[----:B------:R-:W-:Y:S02]  /*2d010*/  IADD3.X R227, R227, UR11, RZ, P1, !PT ;  /* 0x0000000be3e37c10 */ /* 0x000fe40008ffe4ff */
[----:B------:R-:W-:-:S02]  /*2d020*/  IADD3 R228, P1, R228, UR9, RZ ;  /* 0x00000009e4e47c10 */ /* 0x000fc4000ff3e0ff */
[----:B------:R-:W-:Y:S01]  /*2d030*/  IADD3.X R229, R229, UR11, RZ, P2, !PT ;  /* 0x0000000be5e57c10 */ /* 0x000fe200097fe4ff */
[----:B0-----:R0:W5:Y:S04]  /*2d040*/  LDL.LU R0, [R1+0xe2c] ;  /* 0x000e2c0001007983 */ /* 0x0011680000300800 */
[----:B------:R0:W-:Y:S04]  /*2d050*/  STL [R1+0x2c4], R205 ;  /* 0x0002c4cd01007387 */ /* 0x0001e80000100800 */
[----:B------:R0:W-:Y:S04]  /*2d060*/  STL [R1+0x298], R222 ;  /* 0x000298de01007387 */ /* 0x0001e80000100800 */
[----:B------:R0:W-:Y:S04]  /*2d070*/  STL [R1+0x2bc], R223 ;  /* 0x0002bcdf01007387 */ /* 0x0001e80000100800 */
[----:B------:R0:W-:Y:S04]  /*2d080*/  STL [R1+0x290], R204 ;  /* 0x000290cc01007387 */ /* 0x0001e80000100800 */
[----:B------:R0:W-:Y:S04]  /*2d090*/  STL [R1+0x2b4], R224 ;  /* 0x0002b4e001007387 */ /* 0x0001e80000100800 */
[----:B------:R0:W-:Y:S04]  /*2d0a0*/  STL [R1+0x288], R203 ;  /* 0x000288cb01007387 */ /* 0x0001e80000100800 */
[----:B------:R0:W-:Y:S01]  /*2d0b0*/  STL [R1+0x2ac], R225 ;  /* 0x0002ace101007387 */ /* 0x0001e20000100800 */
[----:B------:R-:W-:-:S03]  /*2d0c0*/  IADD3 R230, P2, R230, UR9, RZ ;  /* 0x00000009e6e67c10 */ /* 0x000fc6000ff5e0ff */
[----:B------:R0:W-:Y:S04]  /*2d0d0*/  STL [R1+0x280], R226 ;  /* 0x000280e201007387 */ /* 0x0001e80000100800 */
[----:B------:R0:W-:Y:S04]  /*2d0e0*/  STL [R1+0x2a4], R227 ;  /* 0x0002a4e301007387 */ /* 0x0001e80000100800 */
[----:B------:R0:W-:Y:S04]  /*2d0f0*/  STL [R1+0x278], R228 ;  /* 0x000278e401007387 */ /* 0x0001e80000100800 */
[----:B------:R0:W-:Y:S04]  /*2d100*/  STL [R1+0x29c], R229 ;  /* 0x00029ce501007387 */ /* 0x0001e80000100800 */
[----:B------:R0:W-:Y:S04]  /*2d110*/  STL [R1+0x270], R230 ;  /* 0x000270e601007387 */ /* 0x0001e80000100800 */
[----:B------:R0:W-:Y:S04]  /*2d120*/  STL [R1+0x294], R231 ;  /* 0x000294e701007387 */ /* 0x0001e80000100800 */
[----:B------:R0:W-:Y:S04]  /*2d130*/  STL [R1+0x268], R232 ;  /* 0x000268e801007387 */ /* 0x0001e80000100800 */
[----:B------:R0:W-:Y:S04]  /*2d140*/  STL [R1+0x28c], R201 ;  /* 0x00028cc901007387 */ /* 0x0001e80000100800 */
[----:B------:R0:W-:Y:S01]  /*2d150*/  STL [R1+0x260], R233 ;  /* 0x000260e901007387 */ /* 0x0001e20000100800 */
[----:B------:R-:W-:-:S03]  /*2d160*/  IADD3.X R236, R236, UR11, RZ, P1, !PT ;  /* 0x0000000becec7c10 */ /* 0x000fc60008ffe4ff */
[----:B------:R0:W-:Y:S01]  /*2d170*/  STL [R1+0x284], R200 ;  /* 0x000284c801007387 */ /* 0x0001e20000100800 */
[----:B------:R-:W-:-:S03]  /*2d180*/  IADD3 R198, P1, R198, UR9, RZ ;  /* 0x00000009c6c67c10 */ /* 0x000fc6000ff3e0ff */
[----:B------:R0:W-:Y:S01]  /*2d190*/  STL [R1+0x258], R234 ;  /* 0x000258ea01007387 */ /* 0x0001e20000100800 */
[----:B------:R-:W-:-:S03]  /*2d1a0*/  IADD3.X R237, R237, UR11, RZ, P2, !PT ;  /* 0x0000000beded7c10 */ /* 0x000fc600097fe4ff */
        /* <DEDUP_REMOVED lines=24> */
[----:B------:R0:W-:Y:S01]  /*2d330*/  STL [R1+0x208], R194 ;  /* 0x000208c201007387 */ /* 0x0001e20000100800 */
[----:B--2---:R-:W-:-:S03]  /*2d340*/  IADD3.X R251, R251, UR11, RZ, P1, !PT ;  /* 0x0000000bfbfb7c10 */ /* 0x004fc60008ffe4ff */
[----:B------:R0:W-:Y:S01]  /*2d350*/  STL [R1+0x22c], R249 ;  /* 0x00022cf901007387 */ /* 0x0001e20000100800 */
[----:B------:R-:W-:-:S03]  /*2d360*/  IADD3.X R193, R193, UR11, RZ, P2, !PT ;  /* 0x0000000bc1c17c10 */ /* 0x000fc600097fe4ff */
[----:B------:R0:W-:Y:S04]  /*2d370*/  STL [R1+0x224], R250 ;  /* 0x000224fa01007387 */ /* 0x0001e80000100800 */
[----:B------:R0:W-:Y:S04]  /*2d380*/  STL [R1+0x21c], R252 ;  /* 0x00021cfc01007387 */ /* 0x0001e80000100800 */
[----:B------:R0:W-:Y:S04]  /*2d390*/  STL [R1+0x204], R192 ;  /* 0x000204c001007387 */ /* 0x0001e80000100800 */
[----:B------:R0:W-:Y:S04]  /*2d3a0*/  STL [R1+0x214], R251 ;  /* 0x000214fb01007387 */ /* 0x0001e80000100800 */
[----:B------:R0:W-:Y:S01]  /*2d3b0*/  STL [R1+0x20c], R193 ;  /* 0x00020cc101007387 */ /* 0x0001e20000100800 */
[----:B------:R-:W-:-:S02]  /*2d3c0*/  WARPGROUP.DEPBAR.LE gsb0, 0x0 ;  /* 0x00008000000079c5 */ /* 0x000fc40000010000 */
[----:B------:R-:W-:Y:S05]  /*2d3d0*/  @P0 BRA `(.L_x_2) ;  /* 0xfffffea000b80947 */ /* 0x000fea000383ffff */
.L_x_1:
[----:B------:R2:W-:Y:S01]  /*2d3e0*/  STL [R1+0xe3c], R149 ;  /* 0x000e3c9501007387 */ /* 0x0005e20000100800 */
[----:B------:R-:W-:Y:S01]  /*2d3f0*/  F2FP.SATFINITE.E5M2.F32.PACK_AB_MERGE_C R30, R31, R30, RZ ;  /* 0x0000001e1f1e723e */ /* 0x000fe200048060ff */
[----:B------:R-:W-:Y:S01]  /*2d400*/  ULDC.64 UR4, c[0x0][0x228] ;  /* 0x00008a0000047ab9 */ /* 0x000fe20000000a00 */
[----:B------:R-:W-:Y:S01]  /*2d410*/  F2FP.SATFINITE.E5M2.F32.PACK_AB_MERGE_C R27, R27, R26, RZ ;  /* 0x0000001a1b1b723e */ /* 0x000fe200048060ff */
[----:B------:R-:W3:Y:S01]  /*2d420*/  LDL.LU R5, [R1+0x4] ;  /* 0x0000040001057983 */ /* 0x000ee20000300800 */
[----:B------:R-:W-:Y:S01]  /*2d430*/  F2FP.SATFINITE.E5M2.F32.PACK_AB_MERGE_C R32, R33, R32, RZ ;  /* 0x000000202120723e */ /* 0x000fe200048060ff */
[----:B------:R-:W-:Y:S02]  /*2d440*/  ULDC UR6, c[0x0][0x22c] ;  /* 0x00008b0000067ab9 */ /* 0x000fe40000000800 */
[----:B--2---:R-:W3:Y:S04]  /*2d450*/  LDL.LU R149, [R1] ;  /* 0x0000000001957983 */ /* 0x004ee80000300800 */
[----:B------:R2:W-:Y:S04]  /*2d460*/  STL [R1+0xe38], R148 ;  /* 0x000e389401007387 */ /* 0x0005e80000100800 */
[----:B--2---:R-:W2:Y:S04]  /*2d470*/  LDL.LU R148, [R1+0x8] ;  /* 0x0000080001947983 */ /* 0x004ea80000300800 */
[----:B------:R-:W2:Y:S04]  /*2d480*/  LDL.LU R3, [R1+0xc] ;  /* 0x00000c0001037983 */ /* 0x000ea80000300800 */
[----:B------:R4:W-:Y:S04]  /*2d490*/  STL [R1+0xe34], R151 ;  /* 0x000e349701007387 */ /* 0x0009e80000100800 */
[----:B----4-:R-:W4:Y:S04]  /*2d4a0*/  LDL.LU R151, [R1+0x10] ;  /* 0x0000100001977983 */ /* 0x010f280000300800 */
[----:B-1----:R-:W4:Y:S04]  /*2d4b0*/  LDL.LU R2, [R1+0x14] ;  /* 0x0000140001027983 */ /* 0x002f280000300800 */
[----:B------:R1:W-:Y:S04]  /*2d4c0*/  STL [R1+0xe30], R150 ;  /* 0x000e309601007387 */ /* 0x0003e80000100800 */
[----:B-1----:R-:W4:Y:S04]  /*2d4d0*/  LDL.LU R150, [R1+0x18] ;  /* 0x0000180001967983 */ /* 0x002f280000300800 */
[----:B------:R-:W4:Y:S04]  /*2d4e0*/  LDL.LU R4, [R1+0x1c] ;  /* 0x00001c0001047983 */ /* 0x000f280000300800 */
[----:B-----5:R1:W-:Y:S04]  /*2d4f0*/  STL [R1+0xe2c], R0 ;  /* 0x000e2c0001007387 */ /* 0x0203e80000100800 */
[----:B-1----:R-:W4:Y:S04]  /*2d500*/  LDL.LU R0, [R1+0x20] ;  /* 0x0000200001007983 */ /* 0x002f280000300800 */
[----:B------:R-:W4:Y:S04]  /*2d510*/  LDL.LU R6, [R1+0x24] ;  /* 0x0000240001067983 */ /* 0x000f280000300800 */
[----:B------:R-:W4:Y:S04]  /*2d520*/  LDL.LU R17, [R1+0x28] ;  /* 0x0000280001117983 */ /* 0x000f280000300800 */
[----:B------:R-:W4:Y:S04]  /*2d530*/  LDL.LU R7, [R1+0x2c] ;  /* 0x00002c0001077983 */ /* 0x000f280000300800 */
[----:B------:R-:W4:Y:S04]  /*2d540*/  LDL.LU R16, [R1+0x30] ;  /* 0x0000300001107983 */ /* 0x000f280000300800 */
[----:B------:R-:W4:Y:S04]  /*2d550*/  LDL.LU R9, [R1+0x34] ;  /* 0x0000340001097983 */ /* 0x000f280000300800 */
[----:B------:R-:W4:Y:S04]  /*2d560*/  LDL.LU R202, [R1+0x38] ;  /* 0x0000380001ca7983 */ /* 0x000f280000300800 */
[----:B------:R-:W4:Y:S04]  /*2d570*/  LDL.LU R8, [R1+0x3c] ;  /* 0x00003c0001087983 */ /* 0x000f280000300800 */
[----:B------:R-:W4:Y:S04]  /*2d580*/  LDL.LU R10, [R1+0x40] ;  /* 0x00004000010a7983 */ /* 0x000f280000300800 */
[----:B0-----:R-:W4:Y:S04]  /*2d590*/  LDL.LU R252, [R1+0x44] ;  /* 0x0000440001fc7983 */ /* 0x001f280000300800 */
        /* <DEDUP_REMOVED lines=107> */
[----:B------:R-:W4:Y:S01]  /*2dc50*/  LDL.LU R193, [R1+0x1f4] ;  /* 0x0001f40001c17983 */ /* 0x000f220000300800 */
[----:B---3--:R-:W-:-:S03]  /*2dc60*/  F2FP.SATFINITE.E5M2.F32.PACK_AB_MERGE_C R5, R5, R149, RZ ;  /* 0x000000950505723e */ /* 0x008fc600048060ff */
[----:B------:R-:W3:Y:S01]  /*2dc70*/  LDL.LU R194, [R1+0x1f8] ;  /* 0x0001f80001c27983 */ /* 0x000ee20000300800 */
[----:B--2---:R-:W-:-:S03]  /*2dc80*/  F2FP.SATFINITE.E5M2.F32.PACK_AB_MERGE_C R3, R3, R148, RZ ;  /* 0x000000940303723e */ /* 0x004fc600048060ff */
[----:B------:R-:W3:Y:S01]  /*2dc90*/  LDL.LU R192, [R1+0x1fc] ;  /* 0x0001fc0001c07983 */ /* 0x000ee20000300800 */
[----:B----4-:R-:W-:-:S03]  /*2dca0*/  F2FP.SATFINITE.E5M2.F32.PACK_AB_MERGE_C R2, R2, R151, RZ ;  /* 0x000000970202723e */ /* 0x010fc600048060ff */
[----:B------:R-:W2:Y:S01]  /*2dcb0*/  LDL.LU R149, [R1+0xe3c] ;  /* 0x000e3c0001957983 */ /* 0x000ea20000300800 */
[----:B------:R-:W-:-:S03]  /*2dcc0*/  F2FP.SATFINITE.E5M2.F32.PACK_AB_MERGE_C R4, R4, R150, RZ ;  /* 0x000000960404723e */ /* 0x000fc600048060ff */
[----:B------:R-:W2:Y:S01]  /*2dcd0*/  LDL.LU R148, [R1+0xe38] ;  /* 0x000e380001947983 */ /* 0x000ea20000300800 */
[----:B------:R-:W-:-:S03]  /*2dce0*/  F2FP.SATFINITE.E5M2.F32.PACK_AB_MERGE_C R6, R6, R0, RZ ;  /* 0x000000000606723e */ /* 0x000fc600048060ff */
[----:B------:R-:W4:Y:S04]  /*2dcf0*/  LDL.LU R151, [R1+0xe34] ;  /* 0x000e340001977983 */ /* 0x000f280000300800 */
[----:B------:R-:W4:Y:S04]  /*2dd00*/  LDL.LU R150, [R1+0xe30] ;  /* 0x000e300001967983 */ /* 0x000f280000300800 */
[----:B------:R-:W2:Y:S01]  /*2dd10*/  LDL.LU R0, [R1+0xe2c] ;  /* 0x000e2c0001007983 */ /* 0x000ea20000300800 */
[----:B------:R-:W0:Y:S01]  /*2dd20*/  S2R R31, SR_TID.X ;  /* 0x00000000001f7919 */ /* 0x000e220000002100 */
[----:B------:R-:W-:-:S02]  /*2dd30*/  F2FP.SATFINITE.E5M2.F32.PACK_AB_MERGE_C R29, R29, R28, RZ ;  /* 0x0000001c1d1d723e */ /* 0x000fc400048060ff */
[----:B------:R-:W-:Y:S02]  /*2dd40*/  F2FP.SATFINITE.E5M2.F32.PACK_AB_MERGE_C R64, R65, R64, RZ ;  /* 0x000000404140723e */ /* 0x000fe400048060ff */
[----:B------:R-:W-:Y:S02]  /*2dd50*/  PRMT R27, R27, 0x5410, R30 ;  /* 0x000054101b1b7816 */ /* 0x000fe4000000001e */
[----:B------:R-:W-:Y:S02]  /*2dd60*/  F2FP.SATFINITE.E5M2.F32.PACK_AB_MERGE_C R7, R7, R17, RZ ;  /* 0x000000110707723e */ /* 0x000fe400048060ff */
[----:B------:R-:W-:Y:S02]  /*2dd70*/  F2FP.SATFINITE.E5M2.F32.PACK_AB_MERGE_C R9, R9, R16, RZ ;  /* 0x000000100909723e */ /* 0x000fe400048060ff */
[----:B------:R-:W-:Y:S02]  /*2dd80*/  F2FP.SATFINITE.E5M2.F32.PACK_AB_MERGE_C R8, R8, R202, RZ ;  /* 0x000000ca0808723e */ /* 0x000fe400048060ff */
[----:B------:R-:W-:-:S02]  /*2dd90*/  F2FP.SATFINITE.E5M2.F32.PACK_AB_MERGE_C R37, R37, R36, RZ ;  /* 0x000000242525723e */ /* 0x000fc400048060ff */
[----:B------:R-:W-:Y:S02]  /*2dda0*/  F2FP.SATFINITE.E5M2.F32.PACK_AB_MERGE_C R39, R39, R38, RZ ;  /* 0x000000262727723e */ /* 0x000fe400048060ff */
[----:B------:R-:W-:Y:S02]  /*2ddb0*/  F2FP.SATFINITE.E5M2.F32.PACK_AB_MERGE_C R10, R252, R10, RZ ;  /* 0x0000000afc0a723e */ /* 0x000fe400048060ff */
        /* <DEDUP_REMOVED lines=102> */
[----:B------:R-:W4:Y:S01]  /*2e420*/  LDL.LU R196, [R1+0xe24] ;  /* 0x000e240001c47983 */ /* 0x000f220000300800 */
[----:B------:R-:W-:-:S03]  /*2e430*/  F2FP.SATFINITE.E5M2.F32.PACK_AB_MERGE_C R193, R193, R195, RZ ;  /* 0x000000c3c1c1723e */ /* 0x000fc600048060ff */
[----:B------:R-:W4:Y:S01]  /*2e440*/  LDL.LU R195, [R1+0xe28] ;  /* 0x000e280001c37983 */ /* 0x000f220000300800 */
[----:B---3--:R-:W-:Y:S02]  /*2e450*/  F2FP.SATFINITE.E5M2.F32.PACK_AB_MERGE_C R192, R192, R194, RZ ;  /* 0x000000c2c0c0723e */ /* 0x008fe400048060ff */
[----:B------:R-:W-:Y:S01]  /*2e460*/  F2FP.SATFINITE.E5M2.F32.PACK_AB_MERGE_C R194, R25, R24, RZ ;  /* 0x0000001819c2723e */ /* 0x000fe200048060ff */
[----:B0-----:R-:W-:Y:S02]  /*2e470*/  IMAD.SHL.U32 R25, R31, 0x40, RZ ;  /* 0x000000401f197824 */ /* 0x001fe400078e00ff */
[----:B--2---:R-:W-:-:S03]  /*2e480*/  VIADD R26, R0, 0xff ;  /* 0x000000ff001a7836 */ /* 0x004fc60000000000 */
[----:B------:R-:W-:Y:S01]  /*2e490*/  LOP3.LUT R25, R25, 0x400, RZ, 0xc0, !PT ;  /* 0x0000040019197812 */ /* 0x000fe200078ec0ff */
[----:B------:R-:W-:Y:S01]  /*2e4a0*/  VIADD R33, R0, 0x1 ;  /* 0x0000000100217836 */ /* 0x000fe20000000000 */
[----:B------:R-:W-:Y:S02]  /*2e4b0*/  F2FP.SATFINITE.E5M2.F32.PACK_AB_MERGE_C R28, R35, R34, RZ ;  /* 0x00000022231c723e */ /* 0x000fe400048060ff */
[----:B------:R-:W-:Y:S02]  /*2e4c0*/  F2FP.SATFINITE.E5M2.F32.PACK_AB_MERGE_C R17, R245, R246, RZ ;  /* 0x000000f6f511723e */ /* 0x000fe400048060ff */
[----:B------:R-:W-:Y:S01]  /*2e4d0*/  F2FP.SATFINITE.E5M2.F32.PACK_AB_MERGE_C R16, R243, R244, RZ ;  /* 0x000000f4f310723e */ /* 0x000fe200048060ff */
[----:B------:R-:W-:Y:S01]  /*2e4e0*/  BAR.SYNC.DEFER_BLOCKING 0x0 ;  /* 0x0000000000007b1d */ /* 0x000fe20000010000 */
[----:B----4-:R-:W-:-:S04]  /*2e4f0*/  LOP3.LUT R24, R196, 0xf0, RZ, 0xc0, !PT ;  /* 0x000000f0c4187812 */ /* 0x010fc800078ec0ff */
[----:B------:R-:W-:Y:S01]  /*2e500*/  IADD3 R25, R25, UR8, R24 ;  /* 0x0000000819197c10 */ /* 0x000fe2000fffe018 */
[----:B------:R-:W-:Y:S01]  /*2e510*/  IMAD.SHL.U32 R24, R31, 0x8, RZ ;  /* 0x000000081f187824 */ /* 0x000fe200078e00ff */
[----:B------:R-:W-:Y:S01]  /*2e520*/  ISETP.GE.AND P0, PT, R195, UR4, PT ;  /* 0x00000004c3007c0c */ /* 0x000fe2000bf06270 */
[----:B------:R-:W-:-:S03]  /*2e530*/  ULDC UR4, c[0x0][0x22c] ;  /* 0x00008b0000047ab9 */ /* 0x000fc60000000800 */
[----:B------:R-:W-:Y:S02]  /*2e540*/  LOP3.LUT R24, R24, 0x300, RZ, 0xc0, !PT ;  /* 0x0000030018187812 */ /* 0x000fe400078ec0ff */
[----:B------:R-:W-:Y:S01]  /*2e550*/  ISETP.LT.AND P1, PT, R26, UR6, !P0 ;  /* 0x000000061a007c0c */ /* 0x000fe2000c721270 */
[----:B------:R-:W-:Y:S01]  /*2e560*/  VIADD R26, R0, 0x2 ;  /* 0x00000002001a7836 */ /* 0x000fe20000000000 */
[----:B------:R-:W-:Y:S01]  /*2e570*/  ISETP.LT.AND P3, PT, R33, UR4, !P0 ;  /* 0x0000000421007c0c */ /* 0x000fe2000c761270 */
[----:B------:R-:W-:Y:S01]  /*2e580*/  ULDC UR4, c[0x0][0x22c] ;  /* 0x00008b0000047ab9 */ /* 0x000fe20000000800 */
[----:B------:R-:W-:Y:S01]  /*2e590*/  IMAD.IADD R65, R24, 0x1, R25 ;  /* 0x0000000118417824 */ /* 0x000fe200078e0219 */
[----:B------:R-:W-:Y:S01]  /*2e5a0*/  PRMT R24, R5, 0x5410, R2 ;  /* 0x0000541005187816 */ /* 0x000fe20000000002 */
[----:B------:R-:W-:Y:S01]  /*2e5b0*/  ULDC UR6, c[0x0][0x22c] ;  /* 0x00008b0000067ab9 */ /* 0x000fe20000000800 */
[----:B------:R-:W-:Y:S01]  /*2e5c0*/  ISETP.LT.AND P5, PT, R26, UR4, !P0 ;  /* 0x000000041a007c0c */ /* 0x000fe2000c7a1270 */
[----:B------:R-:W-:Y:S01]  /*2e5d0*/  VIADD R33, R0, 0x3 ;  /* 0x0000000300217836 */ /* 0x000fe20000000000 */
[----:B------:R-:W-:Y:S01]  /*2e5e0*/  PRMT R25, R3, 0x5410, R4 ;  /* 0x0000541003197816 */ /* 0x000fe20000000004 */
[----:B------:R-:W-:Y:S01]  /*2e5f0*/  ULDC UR4, c[0x0][0x244] ;  /* 0x0000910000047ab9 */ /* 0x000fe20000000800 */
[----:B------:R-:W-:-:S05]  /*2e600*/  PRMT R26, R194, 0x5410, R29 ;  /* 0x00005410c21a7816 */ /* 0x000fca000000001d */
[----:B------:R0:W-:Y:S01]  /*2e610*/  STSM.16.M88.4 [R65], R24 ;  /* 0x0000001841007844 */ /* 0x0001e20000000200 */
[----:B------:R-:W-:-:S04]  /*2e620*/  LOP3.LUT R2, R31, 0x7f, RZ, 0xc0, !PT ;  /* 0x0000007f1f027812 */ /* 0x000fc800078ec0ff */
[----:B------:R-:W-:Y:S02]  /*2e630*/  LEA R2, R2, UR8, 0x4 ;  /* 0x0000000802027c11 */ /* 0x000fe4000f8e20ff */
[----:B0-----:R-:W-:Y:S02]  /*2e640*/  PRMT R24, R6, 0x5410, R9 ;  /* 0x0000541006187816 */ /* 0x001fe40000000009 */
[----:B------:R-:W-:Y:S01]  /*2e650*/  PRMT R25, R7, 0x5410, R8 ;  /* 0x0000541007197816 */ /* 0x000fe20000000008 */
[----:B------:R-:W-:Y:S01]  /*2e660*/  BAR.SYNC.DEFER_BLOCKING 0x0 ;  /* 0x0000000000007b1d */ /* 0x000fe20000010000 */
[----:B------:R-:W-:Y:S02]  /*2e670*/  PRMT R26, R32, 0x5410, R37 ;  /* 0x00005410201a7816 */ /* 0x000fe40000000025 */
[----:B------:R-:W-:-:S03]  /*2e680*/  PRMT R27, R28, 0x5410, R39 ;  /* 0x000054101c1b7816 */ /* 0x000fc60000000027 */
[----:B------:R-:W0:Y:S02]  /*2e690*/  LDS.128 R4, [R2] ;  /* 0x0000000002047984 */ /* 0x000e240000000c00 */
[----:B------:R-:W-:Y:S06]  /*2e6a0*/  BAR.SYNC.DEFER_BLOCKING 0x0 ;  /* 0x0000000000007b1d */ /* 0x000fec0000010000 */
[----:B------:R1:W-:Y:S02]  /*2e6b0*/  STSM.16.M88.4 [R65], R24 ;  /* 0x0000001841007844 */ /* 0x0003e40000000200 */
[----:B-1----:R-:W-:-:S02]  /*2e6c0*/  PRMT R24, R10, 0x5410, R13 ;  /* 0x000054100a187816 */ /* 0x002fc4000000000d */
[----:B------:R-:W-:Y:S01]  /*2e6d0*/  PRMT R25, R11, 0x5410, R12 ;  /* 0x000054100b197816 */ /* 0x000fe2000000000c */
[----:B------:R-:W-:Y:S01]  /*2e6e0*/  BAR.SYNC.DEFER_BLOCKING 0x0 ;  /* 0x0000000000007b1d */ /* 0x000fe20000010000 */
[----:B------:R-:W-:Y:S02]  /*2e6f0*/  PRMT R26, R40, 0x5410, R45 ;  /* 0x00005410281a7816 */ /* 0x000fe4000000002d */
[----:B------:R-:W-:-:S03]  /*2e700*/  PRMT R27, R42, 0x5410, R47 ;  /* 0x000054102a1b7816 */ /* 0x000fc6000000002f */
[----:B------:R-:W1:Y:S02]  /*2e710*/  LDS.128 R8, [R2] ;  /* 0x0000000002087984 */ /* 0x000e640000000c00 */
[----:B------:R-:W-:Y:S06]  /*2e720*/  BAR.SYNC.DEFER_BLOCKING 0x0 ;  /* 0x0000000000007b1d */ /* 0x000fec0000010000 */
[----:B------:R2:W-:Y:S02]  /*2e730*/  STSM.16.M88.4 [R65], R24 ;  /* 0x0000001841007844 */ /* 0x0005e40000000200 */
[----:B--2---:R-:W-:-:S02]  /*2e740*/  PRMT R24, R14, 0x5410, R17 ;  /* 0x000054100e187816 */ /* 0x004fc40000000011 */
[----:B------:R-:W-:Y:S01]  /*2e750*/  PRMT R25, R15, 0x5410, R16 ;  /* 0x000054100f197816 */ /* 0x000fe20000000010 */
[----:B------:R-:W-:Y:S01]  /*2e760*/  BAR.SYNC.DEFER_BLOCKING 0x0 ;  /* 0x0000000000007b1d */ /* 0x000fe20000010000 */
[----:B------:R-:W-:Y:S02]  /*2e770*/  PRMT R26, R48, 0x5410, R53 ;  /* 0x00005410301a7816 */ /* 0x000fe40000000035 */
[----:B------:R-:W-:-:S03]  /*2e780*/  PRMT R27, R50, 0x5410, R55 ;  /* 0x00005410321b7816 */ /* 0x000fc60000000037 */
[----:B------:R-:W2:Y:S02]  /*2e790*/  LDS.128 R12, [R2] ;  /* 0x00000000020c7984 */ /* 0x000ea40000000c00 */
[----:B------:R-:W-:Y:S06]  /*2e7a0*/  BAR.SYNC.DEFER_BLOCKING 0x0 ;  /* 0x0000000000007b1d */ /* 0x000fec0000010000 */
[----:B------:R3:W-:Y:S02]  /*2e7b0*/  STSM.16.M88.4 [R65], R24 ;  /* 0x0000001841007844 */ /* 0x0007e40000000200 */
[----:B---3--:R-:W-:-:S02]  /*2e7c0*/  PRMT R24, R18, 0x5410, R21 ;  /* 0x0000541012187816 */ /* 0x008fc40000000015 */
[----:B------:R-:W-:Y:S01]  /*2e7d0*/  PRMT R25, R19, 0x5410, R20 ;  /* 0x0000541013197816 */ /* 0x000fe20000000014 */
[----:B------:R-:W-:Y:S01]  /*2e7e0*/  BAR.SYNC.DEFER_BLOCKING 0x0 ;  /* 0x0000000000007b1d */ /* 0x000fe20000010000 */
[----:B------:R-:W-:Y:S02]  /*2e7f0*/  PRMT R26, R56, 0x5410, R61 ;  /* 0x00005410381a7816 */ /* 0x000fe4000000003d */
[----:B------:R-:W-:-:S03]  /*2e800*/  PRMT R27, R58, 0x5410, R63 ;  /* 0x000054103a1b7816 */ /* 0x000fc6000000003f */
[----:B------:R-:W3:Y:S02]  /*2e810*/  LDS.128 R16, [R2] ;  /* 0x0000000002107984 */ /* 0x000ee40000000c00 */
[----:B------:R-:W-:Y:S06]  /*2e820*/  BAR.SYNC.DEFER_BLOCKING 0x0 ;  /* 0x0000000000007b1d */ /* 0x000fec0000010000 */
[----:B------:R4:W-:Y:S02]  /*2e830*/  STSM.16.M88.4 [R65], R24 ;  /* 0x0000001841007844 */ /* 0x0009e40000000200 */
[----:B----4-:R-:W-:-:S02]  /*2e840*/  PRMT R24, R22, 0x5410, R153 ;  /* 0x0000541016187816 */ /* 0x010fc40000000099 */
[----:B------:R-:W-:Y:S01]  /*2e850*/  PRMT R25, R23, 0x5410, R152 ;  /* 0x0000541017197816 */ /* 0x000fe20000000098 */
[----:B------:R-:W-:Y:S01]  /*2e860*/  BAR.SYNC.DEFER_BLOCKING 0x0 ;  /* 0x0000000000007b1d */ /* 0x000fe20000010000 */
[----:B------:R-:W-:Y:S02]  /*2e870*/  PRMT R26, R64, 0x5410, R69 ;  /* 0x00005410401a7816 */ /* 0x000fe40000000045 */
[----:B------:R-:W-:-:S03]  /*2e880*/  PRMT R27, R66, 0x5410, R71 ;  /* 0x00005410421b7816 */ /* 0x000fc60000000047 */
[----:B------:R-:W4:Y:S02]  /*2e890*/  LDS.128 R20, [R2] ;  /* 0x0000000002147984 */ /* 0x000f240000000c00 */
[----:B------:R-:W-:Y:S06]  /*2e8a0*/  BAR.SYNC.DEFER_BLOCKING 0x0 ;  /* 0x0000000000007b1d */ /* 0x000fec0000010000 */
[----:B------:R-:W-:Y:S02]  /*2e8b0*/  STSM.16.M88.4 [R65], R24 ;  /* 0x0000001841007844 */ /* 0x000fe40000000200 */
[----:B------:R-:W-:Y:S01]  /*2e8c0*/  BAR.SYNC.DEFER_BLOCKING 0x0 ;  /* 0x0000000000007b1d */ /* 0x000fe20000010000 */
[----:B------:R-:W-:-:S02]  /*2e8d0*/  F2FP.SATFINITE.E5M2.F32.PACK_AB_MERGE_C R34, R73, R72, RZ ;  /* 0x000000484922723e */ /* 0x000fc400048060ff */
[----:B------:R-:W-:Y:S02]  /*2e8e0*/  F2FP.SATFINITE.E5M2.F32.PACK_AB_MERGE_C R35, R75, R74, RZ ;  /* 0x0000004a4b23723e */ /* 0x000fe400048060ff */
[----:B------:R-:W-:Y:S02]  /*2e8f0*/  ISETP.LT.AND P2, PT, R33, UR6, !P0 ;  /* 0x0000000621007c0c */ /* 0x000fe4000c741270 */
[----:B------:R-:W-:Y:S02]  /*2e900*/  PRMT R32, R154, 0x5410, R157 ;  /* 0x000054109a207816 */ /* 0x000fe4000000009d */
[----:B------:R-:W-:Y:S02]  /*2e910*/  PRMT R48, R170, 0x5410, R173 ;  /* 0x00005410aa307816 */ /* 0x000fe400000000ad */
[----:B------:R-:W-:Y:S02]  /*2e920*/  PRMT R49, R171, 0x5410, R172 ;  /* 0x00005410ab317816 */ /* 0x000fe400000000ac */
[----:B------:R-:W-:-:S02]  /*2e930*/  PRMT R50, R104, 0x5410, R109 ;  /* 0x0000541068327816 */ /* 0x000fc4000000006d */
[----:B------:R-:W-:Y:S02]  /*2e940*/  PRMT R51, R106, 0x5410, R111 ;  /* 0x000054106a337816 */ /* 0x000fe4000000006f */
[----:B------:R-:W-:Y:S02]  /*2e950*/  PRMT R52, R174, 0x5410, R177 ;  /* 0x00005410ae347816 */ /* 0x000fe400000000b1 */
[----:B------:R-:W-:Y:S02]  /*2e960*/  PRMT R53, R175, 0x5410, R176 ;  /* 0x00005410af357816 */ /* 0x000fe400000000b0 */
[----:B------:R-:W-:Y:S02]  /*2e970*/  PRMT R54, R112, 0x5410, R117 ;  /* 0x0000541070367816 */ /* 0x000fe40000000075 */
[----:B------:R-:W-:Y:S01]  /*2e980*/  PRMT R55, R114, 0x5410, R119 ;  /* 0x0000541072377816 */ /* 0x000fe20000000077 */
[----:B------:R-:W4:Y:S01]  /*2e990*/  LDS.128 R28, [R2] ;  /* 0x00000000021c7984 */ /* 0x000f220000000c00 */
[----:B------:R-:W-:-:S02]  /*2e9a0*/  PRMT R33, R155, 0x5410, R156 ;  /* 0x000054109b217816 */ /* 0x000fc4000000009c */
[----:B------:R-:W-:Y:S02]  /*2e9b0*/  PRMT R56, R178, 0x5410, R181 ;  /* 0x00005410b2387816 */ /* 0x000fe400000000b5 */
[----:B------:R-:W-:Y:S02]  /*2e9c0*/  PRMT R57, R179, 0x5410, R180 ;  /* 0x00005410b3397816 */ /* 0x000fe400000000b4 */
[----:B------:R-:W-:Y:S02]  /*2e9d0*/  PRMT R58, R120, 0x5410, R125 ;  /* 0x00005410783a7816 */ /* 0x000fe4000000007d */
[----:B------:R-:W-:Y:S01]  /*2e9e0*/  PRMT R59, R122, 0x5410, R127 ;  /* 0x000054107a3b7816 */ /* 0x000fe2000000007f */
[----:B------:R-:W-:Y:S01]  /*2e9f0*/  BAR.SYNC.DEFER_BLOCKING 0x0 ;  /* 0x0000000000007b1d */ /* 0x000fe20000010000 */
[----:B------:R-:W-:Y:S02]  /*2ea00*/  PRMT R34, R34, 0x5410, R77 ;  /* 0x0000541022227816 */ /* 0x000fe4000000004d */
[----:B------:R-:W-:-:S02]  /*2ea10*/  PRMT R35, R35, 0x5410, R78 ;  /* 0x0000541023237816 */ /* 0x000fc4000000004e */
[----:B------:R-:W-:Y:S02]  /*2ea20*/  PRMT R60, R186, 0x5410, R189 ;  /* 0x00005410ba3c7816 */ /* 0x000fe400000000bd */
[----:B------:R-:W-:Y:S02]  /*2ea30*/  PRMT R61, R187, 0x5410, R188 ;  /* 0x00005410bb3d7816 */ /* 0x000fe400000000bc */
[----:B------:R-:W-:Y:S02]  /*2ea40*/  PRMT R62, R136, 0x5410, R141 ;  /* 0x00005410883e7816 */ /* 0x000fe4000000008d */
[----:B------:R-:W-:Y:S02]  /*2ea50*/  PRMT R63, R138, 0x5410, R143 ;  /* 0x000054108a3f7816 */ /* 0x000fe4000000008f */
[----:B------:R-:W-:Y:S02]  /*2ea60*/  F2FP.SATFINITE.E5M2.F32.PACK_AB_MERGE_C R149, R149, R148, RZ ;  /* 0x000000949595723e */ /* 0x000fe400048060ff */
[----:B------:R-:W-:-:S02]  /*2ea70*/  F2FP.SATFINITE.E5M2.F32.PACK_AB_MERGE_C R151, R151, R150, RZ ;  /* 0x000000969797723e */ /* 0x000fc400048060ff */
[----:B------:R-:W-:Y:S01]  /*2ea80*/  PRMT R76, R190, 0x5410, R193 ;  /* 0x00005410be4c7816 */ /* 0x000fe200000000c1 */
[----:B------:R-:W-:Y:S01]  /*2ea90*/  IMAD R64, R195, UR4, RZ ;  /* 0x00000004c3407c24 */ /* 0x000fe2000f8e02ff */
[----:B------:R-:W-:Y:S01]  /*2eaa0*/  ULDC.64 UR6, c[0x0][0x220] ;  /* 0x0000880000067ab9 */ /* 0x000fe20000000a00 */
[----:B------:R0:W-:Y:S01]  /*2eab0*/  STSM.16.M88.4 [R65], R32 ;  /* 0x0000002041007844 */ /* 0x0001e20000000200 */
[----:B------:R-:W-:Y:S01]  /*2eac0*/  PRMT R77, R191, 0x5410, R192 ;  /* 0x00005410bf4d7816 */ /* 0x000fe200000000c0 */
[----:B------:R-:W-:Y:S01]  /*2ead0*/  ULDC UR4, c[0x0][0x248] ;  /* 0x0000920000047ab9 */ /* 0x000fe20000000800 */
[----:B------:R-:W-:Y:S06]  /*2eae0*/  BAR.SYNC.DEFER_BLOCKING 0x0 ;  /* 0x0000000000007b1d */ /* 0x000fec0000010000 */
[----:B------:R-:W4:Y:S01]  /*2eaf0*/  LDS.128 R24, [R2] ;  /* 0x0000000002187984 */ /* 0x000f220000000c00 */
[----:B0-----:R-:W-:-:S02]  /*2eb00*/  PRMT R32, R158, 0x5410, R161 ;  /* 0x000054109e207816 */ /* 0x001fc400000000a1 */
[----:B------:R-:W-:Y:S02]  /*2eb10*/  PRMT R33, R159, 0x5410, R160 ;  /* 0x000054109f217816 */ /* 0x000fe400000000a0 */
[----:B------:R-:W-:Y:S02]  /*2eb20*/  PRMT R34, R80, 0x5410, R85 ;  /* 0x0000541050227816 */ /* 0x000fe40000000055 */
[----:B------:R-:W-:Y:S01]  /*2eb30*/  PRMT R35, R82, 0x5410, R87 ;  /* 0x0000541052237816 */ /* 0x000fe20000000057 */
[----:B------:R-:W-:Y:S06]  /*2eb40*/  BAR.SYNC.DEFER_BLOCKING 0x0 ;  /* 0x0000000000007b1d */ /* 0x000fec0000010000 */
[----:B------:R0:W-:Y:S02]  /*2eb50*/  STSM.16.M88.4 [R65], R32 ;  /* 0x0000002041007844 */ /* 0x0001e40000000200 */
        /* <DEDUP_REMOVED lines=15> */
[----:B------:R-:W-:Y:S02]  /*2ec50*/  STSM.16.M88.4 [R65], R32 ;  /* 0x0000002041007844 */ /* 0x000fe40000000200 */
[----:B------:R-:W-:Y:S06]  /*2ec60*/  BAR.SYNC.DEFER_BLOCKING 0x0 ;  /* 0x0000000000007b1d */ /* 0x000fec0000010000 */
[----:B------:R-:W0:Y:S02]  /*2ec70*/  LDS.128 R44, [R2] ;  /* 0x00000000022c7984 */ /* 0x000e240000000c00 */
        /* <DEDUP_REMOVED lines=9> */
[----:B------:R1:W-:Y:S02]  /*2ed10*/  STSM.16.M88.4 [R65], R56 ;  /* 0x0000003841007844 */ /* 0x0003e40000000200 */
[----:B------:R-:W-:Y:S06]  /*2ed20*/  BAR.SYNC.DEFER_BLOCKING 0x0 ;  /* 0x0000000000007b1d */ /* 0x000fec0000010000 */
[----:B------:R-:W0:Y:S01]  /*2ed30*/  LDS.128 R52, [R2] ;  /* 0x0000000002347984 */ /* 0x000e220000000c00 */
[----:B-1----:R-:W-:-:S02]  /*2ed40*/  PRMT R56, R182, 0x5410, R185 ;  /* 0x00005410b6387816 */ /* 0x002fc400000000b9 */
[----:B------:R-:W-:Y:S02]  /*2ed50*/  PRMT R57, R183, 0x5410, R184 ;  /* 0x00005410b7397816 */ /* 0x000fe400000000b8 */
[----:B------:R-:W-:Y:S02]  /*2ed60*/  PRMT R58, R128, 0x5410, R133 ;  /* 0x00005410803a7816 */ /* 0x000fe40000000085 */
[----:B------:R-:W-:Y:S01]  /*2ed70*/  PRMT R59, R130, 0x5410, R135 ;  /* 0x00005410823b7816 */ /* 0x000fe20000000087 */
[----:B------:R-:W-:Y:S06]  /*2ed80*/  BAR.SYNC.DEFER_BLOCKING 0x0 ;  /* 0x0000000000007b1d */ /* 0x000fec0000010000 */
[----:B------:R-:W-:Y:S02]  /*2ed90*/  STSM.16.M88.4 [R65], R56 ;  /* 0x0000003841007844 */ /* 0x000fe40000000200 */
[----:B------:R-:W-:Y:S06]  /*2eda0*/  BAR.SYNC.DEFER_BLOCKING 0x0 ;  /* 0x0000000000007b1d */ /* 0x000fec0000010000 */
[----:B------:R-:W1:Y:S02]  /*2edb0*/  LDS.128 R56, [R2] ;  /* 0x0000000002387984 */ /* 0x000e640000000c00 */
[----:B------:R-:W-:Y:S06]  /*2edc0*/  BAR.SYNC.DEFER_BLOCKING 0x0 ;  /* 0x0000000000007b1d */ /* 0x000fec0000010000 */
[----:B------:R-:W-:Y:S02]  /*2edd0*/  STSM.16.M88.4 [R65], R60 ;  /* 0x0000003c41007844 */ /* 0x000fe40000000200 */
[----:B------:R-:W-:Y:S01]  /*2ede0*/  BAR.SYNC.DEFER_BLOCKING 0x0 ;  /* 0x0000000000007b1d */ /* 0x000fe20000010000 */
[----:B------:R-:W-:-:S02]  /*2edf0*/  PRMT R78, R144, 0x5410, R149 ;  /* 0x00005410904e7816 */ /* 0x000fc40000000095 */
[----:B------:R-:W-:-:S03]  /*2ee00*/  PRMT R79, R146, 0x5410, R151 ;  /* 0x00005410924f7816 */ /* 0x000fc60000000097 */
[----:B------:R-:W1:Y:S02]  /*2ee10*/  LDS.128 R60, [R2] ;  /* 0x00000000023c7984 */ /* 0x000e640000000c00 */
[----:B------:R-:W-:Y:S01]  /*2ee20*/  BAR.SYNC.DEFER_BLOCKING 0x0 ;  /* 0x0000000000007b1d */ /* 0x000fe20000010000 */
[----:B------:R-:W-:Y:S01]  /*2ee30*/  IMAD R68, R0, UR4, RZ ;  /* 0x0000000400447c24 */ /* 0x000fe2000f8e02ff */
[----:B------:R-:W-:Y:S02]  /*2ee40*/  IADD3 R3, P6, R64, UR6, RZ ;  /* 0x0000000640037c10 */ /* 0x000fe4000ffde0ff */
[----:B------:R-:W-:Y:S02]  /*2ee50*/  ISETP.LT.AND P4, PT, R0, UR5, !P0 ;  /* 0x0000000500007c0c */ /* 0x000fe4000c781270 */
[----:B------:R-:W-:Y:S01]  /*2ee60*/  LEA.HI.X.SX32 R64, R64, UR7, 0x1, P6 ;  /* 0x0000000740407c11 */ /* 0x000fe2000b0f0eff */
[C---:B------:R-:W-:Y:S01]  /*2ee70*/  VIADD R69, R68.reuse, UR4 ;  /* 0x0000000444457c36 */ /* 0x040fe20008000000 */
[-C--:B------:R-:W-:Y:S01]  /*2ee80*/  IADD3 R66, P6, R68, R3.reuse, RZ ;  /* 0x0000000344427210 */ /* 0x080fe20007fde0ff */
[----:B------:R-:W-:Y:S01]  /*2ee90*/  VIADD R70, R0, 0x4 ;  /* 0x0000000400467836 */ /* 0x000fe20000000000 */
[----:B------:R-:W-:Y:S01]  /*2eea0*/  PRMT R73, R4, 0x7770, RZ ;  /* 0x0000777004497816 */ /* 0x000fe200000000ff */
[----:B------:R-:W-:Y:S01]  /*2eeb0*/  ULDC UR5, c[0x0][0x22c] ;  /* 0x00008b0000057ab9 */ /* 0x000fe20000000800 */
[----:B------:R2:W-:Y:S01]  /*2eec0*/  STSM.16.M88.4 [R65], R76 ;  /* 0x0000004c41007844 */ /* 0x0005e20000000200 */
[----:B------:R-:W-:Y:S01]  /*2eed0*/  LEA.HI.X.SX32 R67, R68, R64, 0x1, P6 ;  /* 0x0000004044437211 */ /* 0x000fe200030f0eff */
[----:B------:R-:W-:Y:S01]  /*2eee0*/  ULDC UR6, c[0x0][0x248] ;  /* 0x0000920000067ab9 */ /* 0x000fe20000000800 */
[----:B------:R-:W-:Y:S01]  /*2eef0*/  PRMT R75, R4, 0x7771, RZ ;  /* 0x00007771044b7816 */ /* 0x000fe200000000ff */
[----:B------:R-:W-:Y:S01]  /*2ef00*/  BAR.SYNC.DEFER_BLOCKING 0x0 ;  /* 0x0000000000007b1d */ /* 0x000fe20000010000 */
[C---:B------:R-:W-:Y:S01]  /*2ef10*/  IADD3 R68, P6, R69.reuse, R3, RZ ;  /* 0x0000000345447210 */ /* 0x040fe20007fde0ff */
[----:B------:R-:W-:-:S03]  /*2ef20*/  VIADD R72, R69, UR4 ;  /* 0x0000000445487c36 */ /* 0x000fc60008000000 */
[----:B------:R-:W-:Y:S01]  /*2ef30*/  LEA.HI.X.SX32 R69, R69, R64, 0x1, P6 ;  /* 0x0000004045457211 */ /* 0x000fe200030f0eff */
[----:B------:R-:W-:Y:S01]  /*2ef40*/  ULDC UR7, c[0x0][0x22c] ;  /* 0x00008b0000077ab9 */ /* 0x000fe20000000800 */
[----:B--2---:R-:W-:Y:S01]  /*2ef50*/  VIADD R65, R0, 0x5 ;  /* 0x0000000500417836 */ /* 0x004fe20000000000 */
[----:B------:R2:W-:Y:S01]  /*2ef60*/  @P4 STG.E.U8 desc[UR16][R66.64], R73 ;  /* 0x0000004942004986 */ /* 0x0005e2000c101110 */
[----:B------:R-:W-:Y:S01]  /*2ef70*/  ISETP.LT.AND P4, PT, R70, UR5, !P0 ;  /* 0x0000000546007c0c */ /* 0x000fe2000c781270 */
[----:B------:R-:W-:Y:S01]  /*2ef80*/  ULDC UR5, c[0x0][0x22c] ;  /* 0x00008b0000057ab9 */ /* 0x000fe20000000800 */
[----:B------:R-:W-:-:S04]  /*2ef90*/  IADD3 R70, P6, R72, R3, RZ ;  /* 0x0000000348467210 */ /* 0x000fc80007fde0ff */
[CC--:B------:R-:W-:Y:S01]  /*2efa0*/  LEA.HI.X.SX32 R71, R72.reuse, R64.reuse, 0x1, P6 ;  /* 0x0000004048477211 */ /* 0x0c0fe200030f0eff */
[----:B------:R-:W-:Y:S01]  /*2efb0*/  VIADD R72, R72, UR4 ;  /* 0x0000000448487c36 */ /* 0x000fe20008000000 */
[----:B------:R3:W-:Y:S01]  /*2efc0*/  @P3 STG.E.U8 desc[UR16][R68.64], R75 ;  /* 0x0000004b44003986 */ /* 0x0007e2000c101110 */
[----:B------:R-:W-:Y:S01]  /*2efd0*/  ISETP.LT.AND P3, PT, R65, UR5, !P0 ;  /* 0x0000000541007c0c */ /* 0x000fe2000c761270 */
[----:B------:R-:W-:Y:S01]  /*2efe0*/  ULDC UR5, c[0x0][0x22c] ;  /* 0x00008b0000057ab9 */ /* 0x000fe20000000800 */
[----:B--2---:R-:W-:Y:S01]  /*2eff0*/  PRMT R73, R5, 0x7770, RZ ;  /* 0x0000777005497816 */ /* 0x004fe200000000ff */
[----:B------:R-:W-:Y:S01]  /*2f000*/  VIADD R67, R0, 0x6 ;  /* 0x0000000600437836 */ /* 0x000fe20000000000 */
[C---:B------:R-:W-:Y:S01]  /*2f010*/  IADD3 R66, P6, R72.reuse, R3, RZ ;  /* 0x0000000348427210 */ /* 0x040fe20007fde0ff */
[C---:B------:R-:W-:Y:S02]  /*2f020*/  VIADD R65, R72.reuse, UR4 ;  /* 0x0000000448417c36 */ /* 0x040fe40008000000 */
[----:B------:R2:W-:Y:S01]  /*2f030*/  @P5 STG.E.U8 desc[UR16][R70.64], R73 ;  /* 0x0000004946005986 */ /* 0x0005e2000c101110 */
[----:B------:R-:W-:Y:S01]  /*2f040*/  ISETP.LT.AND P5, PT, R67, UR5, !P0 ;  /* 0x0000000543007c0c */ /* 0x000fe2000c7a1270 */
[----:B------:R-:W-:Y:S01]  /*2f050*/  ULDC UR5, c[0x0][0x22c] ;  /* 0x00008b0000057ab9 */ /* 0x000fe20000000800 */
[----:B------:R-:W-:-:S02]  /*2f060*/  LEA.HI.X.SX32 R67, R72, R64, 0x1, P6 ;  /* 0x0000004048437211 */ /* 0x000fc400030f0eff */
[-C--:B---3--:R-:W-:Y:S01]  /*2f070*/  IADD3 R68, P6, R65, R3.reuse, RZ ;  /* 0x0000000341447210 */ /* 0x088fe20007fde0ff */
[----:B------:R-:W-:Y:S01]  /*2f080*/  VIADD R72, R0, 0x7 ;  /* 0x0000000700487836 */ /* 0x000fe20000000000 */
[----:B------:R-:W-:Y:S02]  /*2f090*/  PRMT R75, R5, 0x7771, RZ ;  /* 0x00007771054b7816 */ /* 0x000fe400000000ff */
[CC--:B------:R-:W-:Y:S01]  /*2f0a0*/  LEA.HI.X.SX32 R69, R65.reuse, R64.reuse, 0x1, P6 ;  /* 0x0000004041457211 */ /* 0x0c0fe200030f0eff */
[----:B------:R-:W-:Y:S01]  /*2f0b0*/  VIADD R65, R65, UR4 ;  /* 0x0000000441417c36 */ /* 0x000fe20008000000 */
[----:B--2---:R-:W-:Y:S01]  /*2f0c0*/  PRMT R73, R6, 0x7770, RZ ;  /* 0x0000777006497816 */ /* 0x004fe200000000ff */
[----:B------:R2:W-:Y:S01]  /*2f0d0*/  @P2 STG.E.U8 desc[UR16][R66.64], R75 ;  /* 0x0000004b42002986 */ /* 0x0005e2000c101110 */
[----:B------:R-:W-:Y:S01]  /*2f0e0*/  VIADD R71, R0, 0x8 ;  /* 0x0000000800477836 */ /* 0x000fe20000000000 */
[----:B------:R-:W-:Y:S01]  /*2f0f0*/  ISETP.LT.AND P2, PT, R72, UR5, !P0 ;  /* 0x0000000548007c0c */ /* 0x000fe2000c741270 */
[C---:B------:R-:W-:Y:S01]  /*2f100*/  VIADD R72, R65.reuse, UR4 ;  /* 0x0000000441487c36 */ /* 0x040fe20008000000 */
[----:B------:R-:W-:Y:S01]  /*2f110*/  IADD3 R70, P6, R65, R3, RZ ;  /* 0x0000000341467210 */ /* 0x000fe20007fde0ff */
[----:B------:R-:W-:Y:S01]  /*2f120*/  ULDC UR5, c[0x0][0x22c] ;  /* 0x00008b0000057ab9 */ /* 0x000fe20000000800 */
[----:B------:R3:W-:Y:S01]  /*2f130*/  @P4 STG.E.U8 desc[UR16][R68.64], R73 ;  /* 0x0000004944004986 */ /* 0x0007e2000c101110 */
[----:B------:R-:W-:Y:S01]  /*2f140*/  ISETP.LT.AND P4, PT, R71, UR5, !P0 ;  /* 0x0000000547007c0c */ /* 0x000fe2000c781270 */
[----:B------:R-:W-:Y:S01]  /*2f150*/  ULDC UR5, c[0x0][0x22c] ;  /* 0x00008b0000057ab9 */ /* 0x000fe20000000800 */
[----:B------:R-:W-:-:S02]  /*2f160*/  LEA.HI.X.SX32 R71, R65, R64, 0x1, P6 ;  /* 0x0000004041477211 */ /* 0x000fc400030f0eff */
[-C--:B--2---:R-:W-:Y:S01]  /*2f170*/  IADD3 R66, P6, R72, R3.reuse, RZ ;  /* 0x0000000348427210 */ /* 0x084fe20007fde0ff */
[----:B------:R-:W-:Y:S01]  /*2f180*/  VIADD R65, R0, 0x9 ;  /* 0x0000000900417836 */ /* 0x000fe20000000000 */
[----:B------:R-:W-:Y:S02]  /*2f190*/  PRMT R75, R6, 0x7771, RZ ;  /* 0x00007771064b7816 */ /* 0x000fe400000000ff */
[CC--:B------:R-:W-:Y:S01]  /*2f1a0*/  LEA.HI.X.SX32 R67, R72.reuse, R64.reuse, 0x1, P6 ;  /* 0x0000004048437211 */ /* 0x0c0fe200030f0eff */
[----:B------:R-:W-:Y:S01]  /*2f1b0*/  VIADD R72, R72, UR4 ;  /* 0x0000000448487c36 */ /* 0x000fe20008000000 */
[----:B---3--:R-:W-:Y:S01]  /*2f1c0*/  PRMT R73, R7, 0x7770, RZ ;  /* 0x0000777007497816 */ /* 0x008fe200000000ff */
[----:B------:R2:W-:Y:S01]  /*2f1d0*/  @P3 STG.E.U8 desc[UR16][R70.64], R75 ;  /* 0x0000004b46003986 */ /* 0x0005e2000c101110 */
[----:B------:R-:W-:Y:S01]  /*2f1e0*/  VIADD R69, R0, 0xa ;  /* 0x0000000a00457836 */ /* 0x000fe20000000000 */
[----:B------:R-:W-:Y:S01]  /*2f1f0*/  ISETP.LT.AND P3, PT, R65, UR5, !P0 ;  /* 0x0000000541007c0c */ /* 0x000fe2000c761270 */
[C---:B------:R-:W-:Y:S01]  /*2f200*/  VIADD R65, R72.reuse, UR4 ;  /* 0x0000000448417c36 */ /* 0x040fe20008000000 */
[C---:B------:R-:W-:Y:S01]  /*2f210*/  IADD3 R68, P6, R72.reuse, R3, RZ ;  /* 0x0000000348447210 */ /* 0x040fe20007fde0ff */
        /* <DEDUP_REMOVED lines=21> */
[-C--:B--2---:R-:W-:Y:S02]  /*2f370*/  IADD3 R68, P6, R72, R3.reuse, RZ ;  /* 0x0000000348447210 */ /* 0x084fe40007fde0ff */
[----:B------:R-:W-:Y:S01]  /*2f380*/  PRMT R75, R4, 0x7773, RZ ;  /* 0x00007773044b7816 */ /* 0x000fe200000000ff */
[----:B------:R-:W-:Y:S01]  /*2f390*/  VIADD R4, R0, 0xd ;  /* 0x0000000d00047836 */ /* 0x000fe20000000000 */
[CC--:B------:R-:W-:Y:S01]  /*2f3a0*/  LEA.HI.X.SX32 R69, R72.reuse, R64.reuse, 0x1, P6 ;  /* 0x0000004048457211 */ /* 0x0c0fe200030f0eff */
[----:B------:R-:W-:Y:S01]  /*2f3b0*/  VIADD R72, R72, UR4 ;  /* 0x0000000448487c36 */ /* 0x000fe20008000000 */
[----:B---3--:R-:W-:Y:S01]  /*2f3c0*/  PRMT R73, R5, 0x7772, RZ ;  /* 0x0000777205497816 */ /* 0x008fe200000000ff */
[----:B------:R2:W-:Y:S01]  /*2f3d0*/  @P3 STG.E.U8 desc[UR16][R66.64], R75 ;  /* 0x0000004b42003986 */ /* 0x0005e2000c101110 */
[----:B------:R-:W-:Y:S01]  /*2f3e0*/  ISETP.LT.AND P3, PT, R4, UR5, !P0 ;  /* 0x0000000504007c0c */ /* 0x000fe2000c761270 */
[----:B------:R-:W-:Y:S01]  /*2f3f0*/  VIADD R4, R0, 0xe ;  /* 0x0000000e00047836 */ /* 0x000fe20000000000 */
[C---:B------:R-:W-:Y:S01]  /*2f400*/  IADD3 R70, P6, R72.reuse, R3, RZ ;  /* 0x0000000348467210 */ /* 0x040fe20007fde0ff */
[----:B------:R-:W-:Y:S01]  /*2f410*/  VIADD R65, R72, UR4 ;  /* 0x0000000448417c36 */ /* 0x000fe20008000000 */
[----:B------:R-:W-:Y:S01]  /*2f420*/  ULDC UR5, c[0x0][0x22c] ;  /* 0x00008b0000057ab9 */ /* 0x000fe20000000800 */
[----:B------:R3:W-:Y:S01]  /*2f430*/  @P5 STG.E.U8 desc[UR16][R68.64], R73 ;  /* 0x0000004944005986 */ /* 0x0007e2000c101110 */
[----:B------:R-:W-:Y:S01]  /*2f440*/  ISETP.LT.AND P5, PT, R4, UR5, !P0 ;  /* 0x0000000504007c0c */ /* 0x000fe2000c7a1270 */
[----:B------:R-:W-:Y:S01]  /*2f450*/  ULDC UR5, c[0x0][0x22c] ;  /* 0x00008b0000057ab9 */ /* 0x000fe20000000800 */
[----:B------:R-:W-:-:S02]  /*2f460*/  LEA.HI.X.SX32 R71, R72, R64, 0x1, P6 ;  /* 0x0000004048477211 */ /* 0x000fc400030f0eff */
[-C--:B------:R-:W-:Y:S01]  /*2f470*/  IADD3 R4, P6, R65, R3.reuse, RZ ;  /* 0x0000000341047210 */ /* 0x080fe20007fde0ff */
[----:B--2---:R-:W-:Y:S01]  /*2f480*/  VIADD R66, R0, 0xf ;  /* 0x0000000f00427836 */ /* 0x004fe20000000000 */
        /* <DEDUP_REMOVED lines=14> */
[-C--:B------:R-:W-:Y:S02]  /*2f570*/  IADD3 R68, P6, R72, R3.reuse, RZ ;  /* 0x0000000348447210 */ /* 0x080fe40007fde0ff */
[----:B--2---:R-:W-:Y:S01]  /*2f580*/  PRMT R75, R6, 0x7773, RZ ;  /* 0x00007773064b7816 */ /* 0x004fe200000000ff */
[----:B------:R-:W-:Y:S01]  /*2f590*/  VIADD R6, R0, 0x11 ;  /* 0x0000001100067836 */ /* 0x000fe20000000000 */
[CC--:B------:R-:W-:Y:S01]  /*2f5a0*/  LEA.HI.X.SX32 R69, R72.reuse, R64.reuse, 0x1, P6 ;  /* 0x0000004048457211 */ /* 0x0c0fe200030f0eff */
[----:B------:R-:W-:Y:S01]  /*2f5b0*/  VIADD R72, R72, UR4 ;  /* 0x0000000448487c36 */ /* 0x000fe20008000000 */
[----:B---3--:R-:W-:Y:S01]  /*2f5c0*/  PRMT R73, R7, 0x7772, RZ ;  /* 0x0000777207497816 */ /* 0x008fe200000000ff */
[----:B------:R-:W-:Y:S01]  /*2f5d0*/  VIADD R5, R0, 0x12 ;  /* 0x0000001200057836 */ /* 0x000fe20000000000 */
[----:B------:R2:W-:Y:S01]  /*2f5e0*/  @P3 STG.E.U8 desc[UR16][R66.64], R75 ;  /* 0x0000004b42003986 */ /* 0x0005e2000c101110 */
        /* <DEDUP_REMOVED lines=8> */
[-C--:B------:R-:W-:Y:S02]  /*2f670*/  IADD3 R6, P6, R65, R3.reuse, RZ ;  /* 0x0000000341067210 */ /* 0x080fe40007fde0ff */
[----:B------:R-:W-:Y:S01]  /*2f680*/  PRMT R71, R7, 0x7773, RZ ;  /* 0x0000777307477816 */ /* 0x000fe200000000ff */
[----:B--2---:R-:W-:Y:S01]  /*2f690*/  VIADD R66, R0, 0x13 ;  /* 0x0000001300427836 */ /* 0x004fe20000000000 */
        /* <DEDUP_REMOVED lines=18> */
[----:B------:R-:W-:Y:S01]  /*2f7c0*/  PRMT R71, R9, 0x7770, RZ ;  /* 0x0000777009477816 */ /* 0x000fe200000000ff */
[----:B------:R2:W-:Y:S01]  /*2f7d0*/  @P3 STG.E.U8 desc[UR16][R66.64], R69 ;  /* 0x0000004542003986 */ /* 0x0005e2000c101110 */
[----:B---3--:R-:W-:Y:S01]  /*2f7e0*/  VIADD R7, R0, 0x16 ;  /* 0x0000001600077836 */ /* 0x008fe20000000000 */
        /* <DEDUP_REMOVED lines=61> */
[----:B------:R-:W-:Y:S01]  /*2fbc0*/  PRMT R65, R9, 0x7772, RZ ;  /* 0x0000777209417816 */ /* 0x000fe200000000ff */
[----:B---3--:R-:W-:Y:S01]  /*2fbd0*/  VIADD R5, R0, 0x1e ;  /* 0x0000001e00057836 */ /* 0x008fe20000000000 */
[----:B------:R2:W-:Y:S01]  /*2fbe0*/  @P3 STG.E.U8 desc[UR16][R6.64], R69 ;  /* 0x0000004506003986 */ /* 0x0005e2000c101110 */
[----:B------:R-:W-:Y:S01]  /*2fbf0*/  ISETP.LT.AND P3, PT, R8, UR5, !P0 ;  /* 0x0000000508007c0c */ /* 0x000fe2000c761270 */
[----:B------:R-:W-:Y:S01]  /*2fc00*/  ULDC UR5, c[0x0][0x22c] ;  /* 0x00008b0000057ab9 */ /* 0x000fe20000000800 */
[CC--:B------:R-:W-:Y:S01]  /*2fc10*/  IADD3 R4, P6, R68.reuse, R3.reuse, RZ ;  /* 0x0000000344047210 */ /* 0x0c0fe20007fde0ff */
[----:B------:R3:W-:Y:S01]  /*2fc20*/  @P5 STG.E.U8 desc[UR16][R66.64], R65 ;  /* 0x0000004142005986 */ /* 0x0007e2000c101110 */
[----:B------:R-:W-:Y:S01]  /*2fc30*/  ISETP.LT.AND P5, PT, R5, UR5, !P0 ;  /* 0x0000000505007c0c */ /* 0x000fe2000c7a1270 */
[C---:B------:R-:W-:Y:S01]  /*2fc40*/  VIADD R8, R68.reuse, UR4 ;  /* 0x0000000444087c36 */ /* 0x040fe20008000000 */
[----:B------:R-:W-:Y:S01]  /*2fc50*/  LEA.HI.X.SX32 R5, R68, R64, 0x1, P6 ;  /* 0x0000004044057211 */ /* 0x000fe200030f0eff */
[----:B------:R-:W-:Y:S01]  /*2fc60*/  ULDC UR5, c[0x0][0x22c] ;  /* 0x00008b0000057ab9 */ /* 0x000fe20000000800 */
[----:B--2---:R-:W-:Y:S01]  /*2fc70*/  PRMT R69, R9, 0x7773, RZ ;  /* 0x0000777309457816 */ /* 0x004fe200000000ff */
[----:B------:R-:W-:Y:S01]  /*2fc80*/  VIADD R9, R0, 0x1f ;  /* 0x0000001f00097836 */ /* 0x000fe20000000000 */
[----:B------:R-:W-:-:S03]  /*2fc90*/  IADD3 R6, P6, R8, R3, RZ ;  /* 0x0000000308067210 */ /* 0x000fc60007fde0ff */
[----:B------:R2:W-:Y:S01]  /*2fca0*/  @P2 STG.E.U8 desc[UR16][R4.64], R69 ;  /* 0x0000004504002986 */ /* 0x0005e2000c101110 */
[----:B------:R-:W-:Y:S01]  /*2fcb0*/  ISETP.LT.AND P2, PT, R9, UR5, !P0 ;  /* 0x0000000509007c0c */ /* 0x000fe2000c741270 */
[C---:B------:R-:W-:Y:S01]  /*2fcc0*/  VIADD R9, R8.reuse, UR4 ;  /* 0x0000000408097c36 */ /* 0x040fe20008000000 */
[----:B------:R-:W-:Y:S01]  /*2fcd0*/  LEA.HI.X.SX32 R7, R8, R64, 0x1, P6 ;  /* 0x0000004008077211 */ /* 0x000fe200030f0eff */
[----:B---3--:R-:W-:Y:S01]  /*2fce0*/  VIADD R66, R0, 0x20 ;  /* 0x0000002000427836 */ /* 0x008fe20000000000 */
[----:B------:R-:W-:Y:S01]  /*2fcf0*/  PRMT R67, R10, 0x7772, RZ ;  /* 0x000077720a437816 */ /* 0x000fe200000000ff */
[C---:B------:R-:W-:Y:S01]  /*2fd00*/  VIADD R65, R9.reuse, UR4 ;  /* 0x0000000409417c36 */ /* 0x040fe20008000000 */
[----:B------:R-:W-:Y:S01]  /*2fd10*/  IADD3 R8, P6, R9, R3, RZ ;  /* 0x0000000309087210 */ /* 0x000fe20007fde0ff */
[----:B------:R-:W-:-:S03]  /*2fd20*/  ULDC UR5, c[0x0][0x22c] ;  /* 0x00008b0000057ab9 */ /* 0x000fc60000000800 */
[-C--:B------:R-:W-:Y:S02]  /*2fd30*/  LEA.HI.X.SX32 R9, R9, R64.reuse, 0x1, P6 ;  /* 0x0000004009097211 */ /* 0x080fe400030f0eff */
[CC--:B--2---:R-:W-:Y:S02]  /*2fd40*/  IADD3 R4, P6, R65.reuse, R3.reuse, RZ ;  /* 0x0000000341047210 */ /* 0x0c4fe40007fde0ff */
[----:B------:R-:W-:Y:S01]  /*2fd50*/  PRMT R71, R10, 0x7773, RZ ;  /* 0x000077730a477816 */ /* 0x000fe200000000ff */
[----:B------:R-:W-:Y:S01]  /*2fd60*/  VIADD R10, R0, 0x21 ;  /* 0x00000021000a7836 */ /* 0x000fe20000000000 */
[CC--:B------:R-:W-:Y:S01]  /*2fd70*/  LEA.HI.X.SX32 R5, R65.reuse, R64.reuse, 0x1, P6 ;  /* 0x0000004041057211 */ /* 0x0c0fe200030f0eff */
[----:B------:R2:W-:Y:S01]  /*2fd80*/  @P4 STG.E.U8 desc[UR16][R6.64], R67 ;  /* 0x0000004306004986 */ /* 0x0005e2000c101110 */
[----:B------:R-:W-:Y:S01]  /*2fd90*/  VIADD R65, R65, UR4 ;  /* 0x0000000441417c36 */ /* 0x000fe20008000000 */
[----:B------:R-:W-:Y:S01]  /*2fda0*/  ISETP.LT.AND P4, PT, R66, UR5, !P0 ;  /* 0x0000000542007c0c */ /* 0x000fe2000c781270 */
[----:B------:R-:W-:Y:S01]  /*2fdb0*/  ULDC UR5, c[0x0][0x22c] ;  /* 0x00008b0000057ab9 */ /* 0x000fe20000000800 */
[----:B------:R-:W-:Y:S01]  /*2fdc0*/  PRMT R69, R11, 0x7772, RZ ;  /* 0x000077720b457816 */ /* 0x000fe200000000ff */
[----:B------:R3:W-:Y:S01]  /*2fdd0*/  @P3 STG.E.U8 desc[UR16][R8.64], R71 ;  /* 0x0000004708003986 */ /* 0x0007e2000c101110 */
[----:B------:R-:W-:Y:S01]  /*2fde0*/  ISETP.LT.AND P3, PT, R10, UR5, !P0 ;  /* 0x000000050a007c0c */ /* 0x000fe2000c761270 */
[C---:B------:R-:W-:Y:S01]  /*2fdf0*/  VIADD R10, R65.reuse, UR4 ;  /* 0x00000004410a7c36 */ /* 0x040fe20008000000 */
[----:B------:R-:W-:Y:S01]  /*2fe00*/  ULDC UR5, c[0x0][0x22c] ;  /* 0x00008b0000057ab9 */ /* 0x000fe20000000800 */
[----:B--2---:R-:W-:Y:S01]  /*2fe10*/  VIADD R7, R0, 0x22 ;  /* 0x0000002200077836 */ /* 0x004fe20000000000 */
[----:B------:R-:W-:Y:S01]  /*2fe20*/  IADD3 R6, P6, R65, R3, RZ ;  /* 0x0000000341067210 */ /* 0x000fe20007fde0ff */
[----:B------:R2:W-:Y:S03]  /*2fe30*/  @P5 STG.E.U8 desc[UR16][R4.64], R69 ;  /* 0x0000004504005986 */ /* 0x0005e6000c101110 */
[----:B------:R-:W-:Y:S01]  /*2fe40*/  ISETP.LT.AND P5, PT, R7, UR5, !P0 ;  /* 0x0000000507007c0c */ /* 0x000fe2000c7a1270 */
[----:B------:R-:W-:Y:S01]  /*2fe50*/  ULDC UR5, c[0x0][0x22c] ;  /* 0x00008b0000057ab9 */ /* 0x000fe20000000800 */
[----:B------:R-:W-:-:S02]  /*2fe60*/  LEA.HI.X.SX32 R7, R65, R64, 0x1, P6 ;  /* 0x0000004041077211 */ /* 0x000fc400030f0eff */
[-C--:B---3--:R-:W-:Y:S02]  /*2fe70*/  IADD3 R8, P6, R10, R3.reuse, RZ ;  /* 0x000000030a087210 */ /* 0x088fe40007fde0ff */
[----:B------:R-:W-:Y:S01]  /*2fe80*/  PRMT R67, R11, 0x7773, RZ ;  /* 0x000077730b437816 */ /* 0x000fe200000000ff */
[----:B------:R-:W-:Y:S01]  /*2fe90*/  VIADD R11, R0, 0x23 ;  /* 0x00000023000b7836 */ /* 0x000fe20000000000 */
[CC--:B------:R-:W-:Y:S01]  /*2fea0*/  LEA.HI.X.SX32 R9, R10.reuse, R64.reuse, 0x1, P6 ;  /* 0x000000400a097211 */ /* 0x0c0fe200030f0eff */
[----:B------:R-:W-:Y:S01]  /*2feb0*/  VIADD R10, R10, UR4 ;  /* 0x000000040a0a7c36 */ /* 0x000fe20008000000 */
[----:B--2---:R-:W-:Y:S01]  /*2fec0*/  PRMT R69, R12, 0x7770, RZ ;  /* 0x000077700c457816 */ /* 0x004fe200000000ff */
        /* <DEDUP_REMOVED lines=10> */
[CC--:B--2---:R-:W-:Y:S01]  /*2ff70*/  IADD3 R6, P6, R11.reuse, R3.reuse, RZ ;  /* 0x000000030b067210 */ /* 0x0c4fe20007fde0ff */
        /* <DEDUP_REMOVED lines=244> */
[----:B----4-:R-:W-:Y:S01]  /*30ec0*/  PRMT R13, R20, 0x7770, RZ ;  /* 0x00007770140d7816 */ /* 0x010fe200000000ff */
        /* <DEDUP_REMOVED lines=618> */
[CC--:B--2---:R-:W-:Y:S02]  /*33570*/  IADD3 R6, P6, R11.reuse, R3.reuse, RZ ;  /* 0x000000030b067210 */ /* 0x0c4fe40007fde0ff */
[----:B------:R-:W-:Y:S01]  /*33580*/  PRMT R15, R42, 0x7773, RZ ;  /* 0x000077732a0f7816 */ /* 0x000fe200000000ff */
[C---:B------:R-:W-:Y:S01]  /*33590*/  VIADD R10, R0.reuse, 0x91 ;  /* 0x00000091000a7836 */ /* 0x040fe20000000000 */
[CC--:B------:R-:W-:Y:S01]  /*335a0*/  LEA.HI.X.SX32 R7, R11.reuse, R64.reuse, 0x1, P6 ;  /* 0x000000400b077211 */ /* 0x0c0fe200030f0eff */
[----:B------:R-:W-:Y:S01]  /*335b0*/  VIADD R11, R11, UR4 ;  /* 0x000000040b0b7c36 */ /* 0x000fe20008000000 */
[----:B---3--:R-:W-:Y:S01]  /*335c0*/  PRMT R13, R43, 0x7772, RZ ;  /* 0x000077722b0d7816 */ /* 0x008fe200000000ff */
[----:B------:R2:W-:Y:S01]  /*335d0*/  @P3 STG.E.U8 desc[UR16][R4.64], R15 ;  /* 0x0000000f04003986 */ /* 0x0005e2000c101110 */
[----:B------:R-:W-:Y:S01]  /*335e0*/  VIADD R9, R0, 0x92 ;  /* 0x0000009200097836 */ /* 0x000fe20000000000 */
[----:B------:R-:W-:Y:S01]  /*335f0*/  ISETP.LT.AND P3, PT, R10, UR5, !P0 ;  /* 0x000000050a007c0c */ /* 0x000fe2000c761270 */
[----:B------:R-:W-:Y:S01]  /*33600*/  ULDC UR5, c[0x0][0x22c] ;  /* 0x00008b0000057ab9 */ /* 0x000fe20000000800 */
[----:B------:R0:W-:Y:S01]  /*33610*/  @P5 STG.E.U8 desc[UR16][R6.64], R13 ;  /* 0x0000000d06005986 */ /* 0x0001e2000c101110 */
[-C--:B------:R-:W-:Y:S01]  /*33620*/  IADD3 R8, P5, R11, R3.reuse, RZ ;  /* 0x000000030b087210 */ /* 0x080fe20007fbe0ff */
[----:B------:R-:W-:Y:S01]  /*33630*/  ULDC UR4, c[0x0][0x248] ;  /* 0x0000920000047ab9 */ /* 0x000fe20000000800 */
[----:B------:R-:W-:Y:S01]  /*33640*/  ISETP.LT.AND P6, PT, R9, UR5, !P0 ;  /* 0x0000000509007c0c */ /* 0x000fe2000c7c1270 */
[C---:B------:R-:W-:Y:S01]  /*33650*/  VIADD R10, R11.reuse, UR4 ;  /* 0x000000040b0a7c36 */ /* 0x040fe20008000000 */
[----:B------:R-:W-:Y:S01]  /*33660*/  LEA.HI.X.SX32 R9, R11, R64, 0x1, P5 ;  /* 0x000000400b097211 */ /* 0x000fe200028f0eff */
[----:B------:R-:W-:Y:S01]  /*33670*/  ULDC UR4, c[0x0][0x22c] ;  /* 0x00008b0000047ab9 */ /* 0x000fe20000000800 */
[----:B------:R-:W-:Y:S01]  /*33680*/  PRMT R43, R43, 0x7773, RZ ;  /* 0x000077732b2b7816 */ /* 0x000fe200000000ff */
[----:B--2---:R-:W-:Y:S01]  /*33690*/  VIADD R5, R0, 0x93 ;  /* 0x0000009300057836 */ /* 0x004fe20000000000 */
[----:B------:R-:W-:Y:S01]  /*336a0*/  IADD3 R4, P5, R10, R3, RZ ;  /* 0x000000030a047210 */ /* 0x000fe20007fbe0ff */
[----:B------:R-:W-:-:S02]  /*336b0*/  ULDC UR5, c[0x0][0x22c] ;  /* 0x00008b0000057ab9 */ /* 0x000fc40000000800 */
[----:B------:R2:W-:Y:S01]  /*336c0*/  @P2 STG.E.U8 desc[UR16][R8.64], R43 ;  /* 0x0000002b08002986 */ /* 0x0005e2000c101110 */
[----:B------:R-:W-:Y:S01]  /*336d0*/  ISETP.LT.AND P2, PT, R5, UR4, !P0 ;  /* 0x0000000405007c0c */ /* 0x000fe2000c741270 */
[----:B------:R-:W-:Y:S01]  /*336e0*/  ULDC UR4, c[0x0][0x248] ;  /* 0x0000920000047ab9 */ /* 0x000fe20000000800 */
[C---:B------:R-:W-:Y:S01]  /*336f0*/  LEA.HI.X.SX32 R5, R10.reuse, R64, 0x1, P5 ;  /* 0x000000400a057211 */ /* 0x040fe200028f0eff */
[----:B------:R-:W-:Y:S01]  /*33700*/  VIADD R10, R10, UR4 ;  /* 0x000000040a0a7c36 */ /* 0x000fe20008000000 */
[----:B0-----:R-:W-:Y:S01]  /*33710*/  PRMT R13, R44, 0x7770, RZ ;  /* 0x000077702c0d7816 */ /* 0x001fe200000000ff */
[----:B------:R-:W-:Y:S01]  /*33720*/  VIADD R7, R0, 0x94 ;  /* 0x0000009400077836 */ /* 0x000fe20000000000 */
[----:B------:R-:W-:-:S03]  /*33730*/  ULDC UR4, c[0x0][0x22c] ;  /* 0x00008b0000047ab9 */ /* 0x000fc60000000800 */
[----:B------:R0:W-:Y:S01]  /*33740*/  @P4 STG.E.U8 desc[UR16][R4.64], R13 ;  /* 0x0000000d04004986 */ /* 0x0001e2000c101110 */
[C---:B------:R-:W-:Y:S02]  /*33750*/  IADD3 R6, P4, R10.reuse, R3, RZ ;  /* 0x000000030a067210 */ /* 0x040fe40007f9e0ff */
[----:B------:R-:W-:Y:S01]  /*33760*/  ISETP.LT.AND P5, PT, R7, UR4, !P0 ;  /* 0x0000000407007c0c */ /* 0x000fe2000c7a1270 */
[----:B------:R-:W-:Y:S01]  /*33770*/  ULDC UR4, c[0x0][0x248] ;  /* 0x0000920000047ab9 */ /* 0x000fe20000000800 */
[C---:B------:R-:W-:Y:S01]  /*33780*/  LEA.HI.X.SX32 R7, R10.reuse, R64, 0x1, P4 ;  /* 0x000000400a077211 */ /* 0x040fe200020f0eff */
[----:B------:R-:W-:Y:S01]  /*33790*/  VIADD R10, R10, UR4 ;  /* 0x000000040a0a7c36 */ /* 0x000fe20008000000 */
[----:B------:R-:W-:Y:S01]  /*337a0*/  PRMT R11, R44, 0x7771, RZ ;  /* 0x000077712c0b7816 */ /* 0x000fe200000000ff */
[----:B--2---:R-:W-:Y:S01]  /*337b0*/  VIADD R8, R0, 0x95 ;  /* 0x0000009500087836 */ /* 0x004fe20000000000 */
[----:B------:R-:W-:-:S03]  /*337c0*/  ULDC UR4, c[0x0][0x248] ;  /* 0x0000920000047ab9 */ /* 0x000fc60000000800 */
[----:B------:R2:W-:Y:S01]  /*337d0*/  @P3 STG.E.U8 desc[UR16][R6.64], R11 ;  /* 0x0000000b06003986 */ /* 0x0005e2000c101110 */
[CC--:B0-----:R-:W-:Y:S01]  /*337e0*/  IADD3 R4, P3, R10.reuse, R3.reuse, RZ ;  /* 0x000000030a047210 */ /* 0x0c1fe20007f7e0ff */
[----:B------:R-:W-:Y:S01]  /*337f0*/  VIADD R9, R10, UR4 ;  /* 0x000000040a097c36 */ /* 0x000fe20008000000 */
[----:B------:R-:W-:Y:S01]  /*33800*/  ISETP.LT.AND P4, PT, R8, UR5, !P0 ;  /* 0x0000000508007c0c */ /* 0x000fe2000c781270 */
[----:B------:R-:W-:Y:S01]  /*33810*/  ULDC UR5, c[0x0][0x248] ;  /* 0x0000920000057ab9 */ /* 0x000fe20000000800 */
[-C--:B------:R-:W-:Y:S01]  /*33820*/  LEA.HI.X.SX32 R5, R10, R64.reuse, 0x1, P3 ;  /* 0x000000400a057211 */ /* 0x080fe200018f0eff */
[----:B------:R-:W-:Y:S01]  /*33830*/  VIADD R10, R9, UR5 ;  /* 0x00000005090a7c36 */ /* 0x000fe20008000000 */
[----:B------:R-:W-:Y:S01]  /*33840*/  PRMT R15, R45, 0x7770, RZ ;  /* 0x000077702d0f7816 */ /* 0x000fe200000000ff */
[----:B------:R-:W-:Y:S01]  /*33850*/  VIADD R12, R0, 0x96 ;  /* 0x00000096000c7836 */ /* 0x000fe20000000000 */
[-C--:B------:R-:W-:Y:S01]  /*33860*/  IADD3 R8, P3, R9, R3.reuse, RZ ;  /* 0x0000000309087210 */ /* 0x080fe20007f7e0ff */
[----:B------:R-:W-:Y:S01]  /*33870*/  ULDC UR4, c[0x0][0x22c] ;  /* 0x00008b0000047ab9 */ /* 0x000fe20000000800 */
[----:B------:R-:W-:Y:S01]  /*33880*/  PRMT R13, R45, 0x7771, RZ ;  /* 0x000077712d0d7816 */ /* 0x000fe200000000ff */
[----:B------:R0:W-:Y:S01]  /*33890*/  @P6 STG.E.U8 desc[UR16][R4.64], R15 ;  /* 0x0000000f04006986 */ /* 0x0001e2000c101110 */
[----:B--2---:R-:W-:Y:S01]  /*338a0*/  IADD3 R6, P6, R10, R3, RZ ;  /* 0x000000030a067210 */ /* 0x004fe20007fde0ff */
[----:B------:R-:W-:Y:S01]  /*338b0*/  ULDC UR5, c[0x0][0x22c] ;  /* 0x00008b0000057ab9 */ /* 0x000fe20000000800 */
[----:B------:R-:W-:-:S02]  /*338c0*/  LEA.HI.X.SX32 R9, R9, R64, 0x1, P3 ;  /* 0x0000004009097211 */ /* 0x000fc400018f0eff */
[----:B------:R-:W-:Y:S01]  /*338d0*/  ISETP.LT.AND P3, PT, R12, UR4, !P0 ;  /* 0x000000040c007c0c */ /* 0x000fe2000c761270 */
[----:B------:R-:W-:Y:S01]  /*338e0*/  ULDC UR4, c[0x0][0x248] ;  /* 0x0000920000047ab9 */ /* 0x000fe20000000800 */
[-C--:B------:R-:W-:Y:S01]  /*338f0*/  LEA.HI.X.SX32 R7, R10, R64.reuse, 0x1, P6 ;  /* 0x000000400a077211 */ /* 0x080fe200030f0eff */
[----:B------:R-:W-:Y:S01]  /*33900*/  VIADD R12, R0, 0x97 ;  /* 0x00000097000c7836 */ /* 0x000fe20000000000 */
[----:B------:R-:W-:Y:S01]  /*33910*/  PRMT R11, R46, 0x7770, RZ ;  /* 0x000077702e0b7816 */ /* 0x000fe200000000ff */
[----:B------:R-:W-:Y:S01]  /*33920*/  VIADD R10, R10, UR4 ;  /* 0x000000040a0a7c36 */ /* 0x000fe20008000000 */
[----:B------:R2:W-:Y:S01]  /*33930*/  @P2 STG.E.U8 desc[UR16][R8.64], R13 ;  /* 0x0000000d08002986 */ /* 0x0005e2000c101110 */
[----:B0-----:R-:W-:Y:S01]  /*33940*/  VIADD R5, R0, 0x98 ;  /* 0x0000009800057836 */ /* 0x001fe20000000000 */
[----:B------:R-:W-:Y:S01]  /*33950*/  ISETP.LT.AND P2, PT, R12, UR5, !P0 ;  /* 0x000000050c007c0c */ /* 0x000fe2000c741270 */
[----:B------:R-:W-:Y:S01]  /*33960*/  ULDC UR5, c[0x0][0x22c] ;  /* 0x00008b0000057ab9 */ /* 0x000fe20000000800 */
[----:B------:R0:W-:Y:S01]  /*33970*/  @P5 STG.E.U8 desc[UR16][R6.64], R11 ;  /* 0x0000000b06005986 */ /* 0x0001e2000c101110 */
[C---:B------:R-:W-:Y:S01]  /*33980*/  IADD3 R4, P5, R10.reuse, R3, RZ ;  /* 0x000000030a047210 */ /* 0x040fe20007fbe0ff */
[----:B------:R-:W-:Y:S01]  /*33990*/  ULDC UR4, c[0x0][0x248] ;  /* 0x0000920000047ab9 */ /* 0x000fe20000000800 */
[----:B------:R-:W-:Y:S01]  /*339a0*/  ISETP.LT.AND P6, PT, R5, UR5, !P0 ;  /* 0x0000000505007c0c */ /* 0x000fe2000c7c1270 */
[----:B------:R-:W-:Y:S01]  /*339b0*/  ULDC UR5, c[0x0][0x22c] ;  /* 0x00008b0000057ab9 */ /* 0x000fe20000000800 */
[C---:B------:R-:W-:Y:S01]  /*339c0*/  LEA.HI.X.SX32 R5, R10.reuse, R64, 0x1, P5 ;  /* 0x000000400a057211 */ /* 0x040fe200028f0eff */
[----:B--2---:R-:W-:Y:S01]  /*339d0*/  VIADD R8, R10, UR4 ;  /* 0x000000040a087c36 */ /* 0x004fe20008000000 */
[----:B------:R-:W-:Y:S01]  /*339e0*/  PRMT R13, R46, 0x7771, RZ ;  /* 0x000077712e0d7816 */ /* 0x000fe200000000ff */
[----:B------:R-:W-:Y:S01]  /*339f0*/  VIADD R9, R0, 0x99 ;  /* 0x0000009900097836 */ /* 0x000fe20000000000 */
[----:B------:R-:W-:-:S02]  /*33a00*/  ULDC UR4, c[0x0][0x22c] ;  /* 0x00008b0000047ab9 */ /* 0x000fc40000000800 */
[C---:B0-----:R-:W-:Y:S01]  /*33a10*/  IADD3 R6, P5, R8.reuse, R3, RZ ;  /* 0x0000000308067210 */ /* 0x041fe20007fbe0ff */
[----:B------:R0:W-:Y:S01]  /*33a20*/  @P4 STG.E.U8 desc[UR16][R4.64], R13 ;  /* 0x0000000d04004986 */ /* 0x0001e2000c101110 */
[----:B------:R-:W-:Y:S01]  /*33a30*/  ISETP.LT.AND P4, PT, R9, UR4, !P0 ;  /* 0x0000000409007c0c */ /* 0x000fe2000c781270 */
[----:B------:R-:W-:Y:S01]  /*33a40*/  ULDC UR4, c[0x0][0x248] ;  /* 0x0000920000047ab9 */ /* 0x000fe20000000800 */
[C---:B------:R-:W-:Y:S01]  /*33a50*/  LEA.HI.X.SX32 R7, R8.reuse, R64, 0x1, P5 ;  /* 0x0000004008077211 */ /* 0x040fe200028f0eff */
[----:B------:R-:W-:Y:S01]  /*33a60*/  VIADD R10, R8, UR4 ;  /* 0x00000004080a7c36 */ /* 0x000fe20008000000 */
[----:B------:R-:W-:Y:S01]  /*33a70*/  PRMT R11, R47, 0x7770, RZ ;  /* 0x000077702f0b7816 */ /* 0x000fe200000000ff */
[----:B------:R-:W-:Y:S01]  /*33a80*/  VIADD R9, R0, 0x9a ;  /* 0x0000009a00097836 */ /* 0x000fe20000000000 */
[----:B------:R-:W-:-:S03]  /*33a90*/  ULDC UR4, c[0x0][0x22c] ;  /* 0x00008b0000047ab9 */ /* 0x000fc60000000800 */
[----:B------:R2:W-:Y:S01]  /*33aa0*/  @P3 STG.E.U8 desc[UR16][R6.64], R11 ;  /* 0x0000000b06003986 */ /* 0x0005e2000c101110 */
[----:B------:R-:W-:Y:S02]  /*33ab0*/  IADD3 R8, P3, R10, R3, RZ ;  /* 0x000000030a087210 */ /* 0x000fe40007f7e0ff */
[----:B------:R-:W-:Y:S01]  /*33ac0*/  ISETP.LT.AND P5, PT, R9, UR4, !P0 ;  /* 0x0000000409007c0c */ /* 0x000fe2000c7a1270 */
[----:B------:R-:W-:Y:S01]  /*33ad0*/  ULDC UR4, c[0x0][0x248] ;  /* 0x0000920000047ab9 */ /* 0x000fe20000000800 */
[----:B0-----:R-:W-:Y:S01]  /*33ae0*/  VIADD R4, R0, 0x9b ;  /* 0x0000009b00047836 */ /* 0x001fe20000000000 */
[C---:B------:R-:W-:Y:S01]  /*33af0*/  LEA.HI.X.SX32 R9, R10.reuse, R64, 0x1, P3 ;  /* 0x000000400a097211 */ /* 0x040fe200018f0eff */
[----:B------:R-:W-:Y:S01]  /*33b00*/  VIADD R10, R10, UR4 ;  /* 0x000000040a0a7c36 */ /* 0x000fe20008000000 */
[----:B------:R-:W-:Y:S01]  /*33b10*/  PRMT R13, R47, 0x7771, RZ ;  /* 0x000077712f0d7816 */ /* 0x000fe200000000ff */
[----:B------:R-:W-:Y:S01]  /*33b20*/  ULDC UR4, c[0x0][0x248] ;  /* 0x0000920000047ab9 */ /* 0x000fe20000000800 */
[----:B------:R-:W-:Y:S01]  /*33b30*/  ISETP.LT.AND P3, PT, R4, UR5, !P0 ;  /* 0x0000000504007c0c */ /* 0x000fe2000c761270 */
[----:B------:R-:W-:-:S02]  /*33b40*/  ULDC UR5, c[0x0][0x248] ;  /* 0x0000920000057ab9 */ /* 0x000fc40000000800 */
[----:B------:R0:W-:Y:S01]  /*33b50*/  @P2 STG.E.U8 desc[UR16][R8.64], R13 ;  /* 0x0000000d08002986 */ /* 0x0001e2000c101110 */
[CC--:B------:R-:W-:Y:S01]  /*33b60*/  IADD3 R4, P2, R10.reuse, R3.reuse, RZ ;  /* 0x000000030a047210 */ /* 0x0c0fe20007f5e0ff */
[----:B--2---:R-:W-:Y:S01]  /*33b70*/  VIADD R7, R10, UR4 ;  /* 0x000000040a077c36 */ /* 0x004fe20008000000 */
[----:B------:R-:W-:Y:S01]  /*33b80*/  PRMT R15, R44, 0x7772, RZ ;  /* 0x000077722c0f7816 */ /* 0x000fe200000000ff */
[----:B------:R-:W-:Y:S01]  /*33b90*/  VIADD R12, R0, 0x9c ;  /* 0x0000009c000c7836 */ /* 0x000fe20000000000 */
[-C--:B------:R-:W-:Y:S01]  /*33ba0*/  LEA.HI.X.SX32 R5, R10, R64.reuse, 0x1, P2 ;  /* 0x000000400a057211 */ /* 0x080fe200010f0eff */
[C---:B------:R-:W-:Y:S01]  /*33bb0*/  VIADD R10, R7.reuse, UR5 ;  /* 0x00000005070a7c36 */ /* 0x040fe20008000000 */
[CC--:B------:R-:W-:Y:S01]  /*33bc0*/  IADD3 R6, P2, R7.reuse, R3.reuse, RZ ;  /* 0x0000000307067210 */ /* 0x0c0fe20007f5e0ff */
[----:B------:R-:W-:Y:S01]  /*33bd0*/  ULDC UR4, c[0x0][0x22c] ;  /* 0x00008b0000047ab9 */ /* 0x000fe20000000800 */
[----:B------:R-:W-:Y:S01]  /*33be0*/  PRMT R11, R44, 0x7773, RZ ;  /* 0x000077732c0b7816 */ /* 0x000fe200000000ff */
[----:B------:R2:W-:Y:S01]  /*33bf0*/  @P6 STG.E.U8 desc[UR16][R4.64], R15 ;  /* 0x0000000f04006986 */ /* 0x0005e2000c101110 */
[----:B------:R-:W-:Y:S01]  /*33c00*/  LEA.HI.X.SX32 R7, R7, R64, 0x1, P2 ;  /* 0x0000004007077211 */ /* 0x000fe200010f0eff */
[----:B------:R-:W-:Y:S01]  /*33c10*/  ULDC UR5, c[0x0][0x22c] ;  /* 0x00008b0000057ab9 */ /* 0x000fe20000000800 */
[----:B0-----:R-:W-:-:S02]  /*33c20*/  IADD3 R8, P6, R10, R3, RZ ;  /* 0x000000030a087210 */ /* 0x001fc40007fde0ff */
[----:B------:R-:W-:Y:S01]  /*33c30*/  ISETP.LT.AND P2, PT, R12, UR4, !P0 ;  /* 0x000000040c007c0c */ /* 0x000fe2000c741270 */
[----:B------:R-:W-:Y:S01]  /*33c40*/  ULDC UR4, c[0x0][0x248] ;  /* 0x0000920000047ab9 */ /* 0x000fe20000000800 */
[-C--:B------:R-:W-:Y:S01]  /*33c50*/  LEA.HI.X.SX32 R9, R10, R64.reuse, 0x1, P6 ;  /* 0x000000400a097211 */ /* 0x080fe200030f0eff */
[----:B------:R-:W-:Y:S01]  /*33c60*/  VIADD R12, R0, 0x9d ;  /* 0x0000009d000c7836 */ /* 0x000fe20000000000 */
[----:B------:R-:W-:Y:S01]  /*33c70*/  PRMT R13, R45, 0x7772, RZ ;  /* 0x000077722d0d7816 */ /* 0x000fe200000000ff */
[----:B------:R-:W-:Y:S01]  /*33c80*/  VIADD R10, R10, UR4 ;  /* 0x000000040a0a7c36 */ /* 0x000fe20008000000 */
[----:B------:R0:W-:Y:S01]  /*33c90*/  @P4 STG.E.U8 desc[UR16][R6.64], R11 ;  /* 0x0000000b06004986 */ /* 0x0001e2000c101110 */
[----:B--2---:R-:W-:Y:S01]  /*33ca0*/  VIADD R5, R0, 0x9e ;  /* 0x0000009e00057836 */ /* 0x004fe20000000000 */
[----:B------:R-:W-:Y:S01]  /*33cb0*/  ISETP.LT.AND P4, PT, R12, UR5, !P0 ;  /* 0x000000050c007c0c */ /* 0x000fe2000c781270 */
[----:B------:R-:W-:Y:S01]  /*33cc0*/  ULDC UR5, c[0x0][0x22c] ;  /* 0x00008b0000057ab9 */ /* 0x000fe20000000800 */
[----:B------:R2:W-:Y:S01]  /*33cd0*/  @P5 STG.E.U8 desc[UR16][R8.64], R13 ;  /* 0x0000000d08005986 */ /* 0x0005e2000c101110 */
[C---:B------:R-:W-:Y:S01]  /*33ce0*/  IADD3 R4, P5, R10.reuse, R3, RZ ;  /* 0x000000030a047210 */ /* 0x040fe20007fbe0ff */
[----:B------:R-:W-:Y:S01]  /*33cf0*/  ULDC UR4, c[0x0][0x248] ;  /* 0x0000920000047ab9 */ /* 0x000fe20000000800 */
[----:B------:R-:W-:Y:S01]  /*33d00*/  ISETP.LT.AND P6, PT, R5, UR5, !P0 ;  /* 0x0000000505007c0c */ /* 0x000fe2000c7c1270 */
[----:B------:R-:W-:Y:S01]  /*33d10*/  ULDC UR5, c[0x0][0x22c] ;  /* 0x00008b0000057ab9 */ /* 0x000fe20000000800 */
[----:B------:R-:W-:-:S02]  /*33d20*/  LEA.HI.X.SX32 R5, R10, R64, 0x1, P5 ;  /* 0x000000400a057211 */ /* 0x000fc400028f0eff */
[----:B------:R-:W-:Y:S01]  /*33d30*/  PRMT R45, R45, 0x7773, RZ ;  /* 0x000077732d2d7816 */ /* 0x000fe200000000ff */
[----:B0-----:R-:W-:Y:S01]  /*33d40*/  VIADD R11, R10, UR4 ;  /* 0x000000040a0b7c36 */ /* 0x001fe20008000000 */
[----:B------:R-:W-:Y:S01]  /*33d50*/  ULDC UR4, c[0x0][0x22c] ;  /* 0x00008b0000047ab9 */ /* 0x000fe20000000800 */
[----:B------:R-:W-:Y:S02]  /*33d60*/  VIADD R7, R0, 0x9f ;  /* 0x0000009f00077836 */ /* 0x000fe40000000000 */
[----:B------:R0:W-:Y:S01]  /*33d70*/  @P3 STG.E.U8 desc[UR16][R4.64], R45 ;  /* 0x0000002d04003986 */ /* 0x0001e2000c101110 */
[----:B------:R-:W-:Y:S02]  /*33d80*/  IADD3 R6, P5, R11, R3, RZ ;  /* 0x000000030b067210 */ /* 0x000fe40007fbe0ff */
[----:B------:R-:W-:Y:S01]  /*33d90*/  ISETP.LT.AND P3, PT, R7, UR4, !P0 ;  /* 0x0000000407007c0c */ /* 0x000fe2000c761270 */
[----:B------:R-:W-:Y:S01]  /*33da0*/  ULDC UR4, c[0x0][0x248] ;  /* 0x0000920000047ab9 */ /* 0x000fe20000000800 */
[C---:B------:R-:W-:Y:S01]  /*33db0*/  LEA.HI.X.SX32 R7, R11.reuse, R64, 0x1, P5 ;  /* 0x000000400b077211 */ /* 0x040fe200028f0eff */
[----:B------:R-:W-:Y:S01]  /*33dc0*/  VIADD R11, R11, UR4 ;  /* 0x000000040b0b7c36 */ /* 0x000fe20008000000 */
[----:B--2---:R-:W-:Y:S01]  /*33dd0*/  PRMT R13, R46, 0x7772, RZ ;  /* 0x000077722e0d7816 */ /* 0x004fe200000000ff */
        /* <DEDUP_REMOVED lines=16> */
[C---:B------:R-:W-:Y:S01]  /*33ee0*/  PRMT R13, R47.reuse, 0x7773, RZ ;  /* 0x000077732f0d7816 */ /* 0x040fe200000000ff */
[----:B------:R-:W-:Y:S01]  /*33ef0*/  ULDC UR4, c[0x0][0x248] ;  /* 0x0000920000047ab9 */ /* 0x000fe20000000800 */
[----:B------:R-:W-:Y:S01]  /*33f00*/  PRMT R47, R47, 0x7772, RZ ;  /* 0x000077722f2f7816 */ /* 0x000fe200000000ff */
[----:B------:R-:W-:Y:S01]  /*33f10*/  VIADD R10, R7, UR4 ;  /* 0x00000004070a7c36 */ /* 0x000fe20008000000 */
[----:B------:R-:W-:Y:S01]  /*33f20*/  LEA.HI.X.SX32 R5, R11, R64, 0x1, P4 ;  /* 0x000000400b057211 */ /* 0x000fe200020f0eff */
[----:B------:R-:W-:Y:S01]  /*33f30*/  VIADD R11, R0, 0xa2 ;  /* 0x000000a2000b7836 */ /* 0x000fe20000000000 */
[----:B------:R-:W-:Y:S01]  /*33f40*/  IADD3 R6, P4, R7, R3, RZ ;  /* 0x0000000307067210 */ /* 0x000fe20007f9e0ff */
[----:B------:R-:W-:-:S02]  /*33f50*/  ULDC UR4, c[0x0][0x248] ;  /* 0x0000920000047ab9 */ /* 0x000fc40000000800 */
[----:B------:R2:W-:Y:S01]  /*33f60*/  @P6 STG.E.U8 desc[UR16][R4.64], R47 ;  /* 0x0000002f04006986 */ /* 0x0005e2000c101110 */
[-C--:B0-----:R-:W-:Y:S02]  /*33f70*/  IADD3 R8, P6, R10, R3.reuse, RZ ;  /* 0x000000030a087210 */ /* 0x081fe40007fde0ff */
[-C--:B------:R-:W-:Y:S02]  /*33f80*/  LEA.HI.X.SX32 R7, R7, R64.reuse, 0x1, P4 ;  /* 0x0000004007077211 */ /* 0x080fe400020f0eff */
[----:B------:R-:W-:Y:S01]  /*33f90*/  ISETP.LT.AND P4, PT, R11, UR5, !P0 ;  /* 0x000000050b007c0c */ /* 0x000fe2000c781270 */
[----:B------:R-:W-:Y:S01]  /*33fa0*/  VIADD R11, R0, 0xa3 ;  /* 0x000000a3000b7836 */ /* 0x000fe20000000000 */
[CC--:B------:R-:W-:Y:S01]  /*33fb0*/  LEA.HI.X.SX32 R9, R10.reuse, R64.reuse, 0x1, P6 ;  /* 0x000000400a097211 */ /* 0x0c0fe200030f0eff */
[----:B------:R-:W-:Y:S01]  /*33fc0*/  VIADD R10, R10, UR4 ;  /* 0x000000040a0a7c36 */ /* 0x000fe20008000000 */
[----:B------:R-:W-:Y:S01]  /*33fd0*/  PRMT R17, R32, 0x7770, RZ ;  /* 0x0000777020117816 */ /* 0x000fe200000000ff */
[----:B------:R0:W-:Y:S01]  /*33fe0*/  @P3 STG.E.U8 desc[UR16][R6.64], R13 ;  /* 0x0000000d06003986 */ /* 0x0001e2000c101110 */
[----:B------:R-:W-:Y:S01]  /*33ff0*/  ULDC UR5, c[0x0][0x22c] ;  /* 0x00008b0000057ab9 */ /* 0x000fe20000000800 */
[----:B--2---:R-:W-:Y:S01]  /*34000*/  VIADD R5, R0, 0xa4 ;  /* 0x000000a400057836 */ /* 0x004fe20000000000 */
[----:B------:R-:W-:Y:S01]  /*34010*/  ISETP.LT.AND P3, PT, R11, UR5, !P0 ;  /* 0x000000050b007c0c */ /* 0x000fe2000c761270 */
[----:B------:R2:W-:Y:S01]  /*34020*/  @P5 STG.E.U8 desc[UR16][R8.64], R17 ;  /* 0x0000001108005986 */ /* 0x0005e2000c101110 */
[CC--:B------:R-:W-:Y:S01]  /*34030*/  IADD3 R4, P5, R10.reuse, R3.reuse, RZ ;  /* 0x000000030a047210 */ /* 0x0c0fe20007fbe0ff */
[----:B------:R-:W-:Y:S01]  /*34040*/  ULDC UR5, c[0x0][0x22c] ;  /* 0x00008b0000057ab9 */ /* 0x000fe20000000800 */
[----:B------:R-:W-:Y:S01]  /*34050*/  ULDC UR4, c[0x0][0x248] ;  /* 0x0000920000047ab9 */ /* 0x000fe20000000800 */
[----:B------:R-:W-:Y:S01]  /*34060*/  ISETP.LT.AND P6, PT, R5, UR5, !P0 ;  /* 0x0000000505007c0c */ /* 0x000fe2000c7c1270 */
[C---:B------:R-:W-:Y:S01]  /*34070*/  VIADD R11, R10.reuse, UR4 ;  /* 0x000000040a0b7c36 */ /* 0x040fe20008000000 */
[----:B------:R-:W-:Y:S01]  /*34080*/  LEA.HI.X.SX32 R5, R10, R64, 0x1, P5 ;  /* 0x000000400a057211 */ /* 0x000fe200028f0eff */
[----:B------:R-:W-:Y:S01]  /*34090*/  ULDC UR4, c[0x0][0x22c] ;  /* 0x00008b0000047ab9 */ /* 0x000fe20000000800 */
[----:B------:R-:W-:Y:S01]  /*340a0*/  PRMT R15, R32, 0x7771, RZ ;  /* 0x00007771200f7816 */ /* 0x000fe200000000ff */
[----:B0-----:R-:W-:Y:S01]  /*340b0*/  VIADD R7, R0, 0xa5 ;  /* 0x000000a500077836 */ /* 0x001fe20000000000 */
[----:B------:R-:W-:Y:S01]  /*340c0*/  IADD3 R6, P5, R11, R3, RZ ;  /* 0x000000030b067210 */ /* 0x000fe20007fbe0ff */
[----:B------:R-:W-:-:S02]  /*340d0*/  ULDC UR5, c[0x0][0x22c] ;  /* 0x00008b0000057ab9 */ /* 0x000fc40000000800 */
[----:B------:R0:W-:Y:S01]  /*340e0*/  @P2 STG.E.U8 desc[UR16][R4.64], R15 ;  /* 0x0000000f04002986 */ /* 0x0001e2000c101110 */
        /* <DEDUP_REMOVED lines=20> */
[C---:B--2---:R-:W-:Y:S01]  /*34230*/  VIADD R7, R11.reuse, UR4 ;  /* 0x000000040b077c36 */ /* 0x044fe20008000000 */
        /* <DEDUP_REMOVED lines=54> */
[----:B------:R-:W-:Y:S02]  /*345a0*/  ULDC UR4, c[0x0][0x22c] ;  /* 0x00008b0000047ab9 */ /* 0x000fe40000000800 */
[----:B------:R-:W-:Y:S01]  /*345b0*/  LEA.HI.X.SX32 R5, R11, R64, 0x1, P2 ;  /* 0x000000400b057211 */ /* 0x000fe200010f0eff */
[----:B------:R-:W-:Y:S01]  /*345c0*/  VIADD R10, R7, UR5 ;  /* 0x00000005070a7c36 */ /* 0x000fe20008000000 */
[----:B------:R-:W-:Y:S01]  /*345d0*/  PRMT R11, R33, 0x7772, RZ ;  /* 0x00007772210b7816 */ /* 0x000fe200000000ff */
[----:B------:R-:W-:Y:S01]  /*345e0*/  VIADD R12, R0, 0xae ;  /* 0x000000ae000c7836 */ /* 0x000fe20000000000 */
[----:B------:R-:W-:Y:S01]  /*345f0*/  IADD3 R6, P2, R7, R3, RZ ;  /* 0x0000000307067210 */ /* 0x000fe20007f5e0ff */
[----:B------:R-:W-:-:S02]  /*34600*/  ULDC UR5, c[0x0][0x22c] ;  /* 0x00008b0000057ab9 */ /* 0x000fc40000000800 */
[----:B------:R2:W-:Y:S01]  /*34610*/  @P6 STG.E.U8 desc[UR16][R4.64], R11 ;  /* 0x0000000b04006986 */ /* 0x0005e2000c101110 */
[-C--:B0-----:R-:W-:Y:S02]  /*34620*/  IADD3 R8, P6, R10, R3.reuse, RZ ;  /* 0x000000030a087210 */ /* 0x081fe40007fde0ff */
[-C--:B------:R-:W-:Y:S02]  /*34630*/  LEA.HI.X.SX32 R7, R7, R64.reuse, 0x1, P2 ;  /* 0x0000004007077211 */ /* 0x080fe400010f0eff */
[----:B------:R-:W-:Y:S01]  /*34640*/  ISETP.LT.AND P2, PT, R12, UR4, !P0 ;  /* 0x000000040c007c0c */ /* 0x000fe2000c741270 */
[----:B------:R-:W-:Y:S01]  /*34650*/  ULDC UR4, c[0x0][0x248] ;  /* 0x0000920000047ab9 */ /* 0x000fe20000000800 */
[----:B------:R-:W-:Y:S01]  /*34660*/  PRMT R33, R33, 0x7773, RZ ;  /* 0x0000777321217816 */ /* 0x000fe200000000ff */
[----:B------:R-:W-:Y:S01]  /*34670*/  VIADD R12, R0, 0xaf ;  /* 0x000000af000c7836 */ /* 0x000fe20000000000 */
[CC--:B------:R-:W-:Y:S01]  /*34680*/  LEA.HI.X.SX32 R9, R10.reuse, R64.reuse, 0x1, P6 ;  /* 0x000000400a097211 */ /* 0x0c0fe200030f0eff */
[----:B------:R-:W-:Y:S01]  /*34690*/  VIADD R10, R10, UR4 ;  /* 0x000000040a0a7c36 */ /* 0x000fe20008000000 */
[----:B------:R-:W-:Y:S01]  /*346a0*/  PRMT R13, R34, 0x7772, RZ ;  /* 0x00007772220d7816 */ /* 0x000fe200000000ff */
[----:B------:R0:W-:Y:S01]  /*346b0*/  @P4 STG.E.U8 desc[UR16][R6.64], R33 ;  /* 0x0000002106004986 */ /* 0x0001e2000c101110 */
[----:B--2---:R-:W-:Y:S01]  /*346c0*/  VIADD R5, R0, 0xb0 ;  /* 0x000000b000057836 */ /* 0x004fe20000000000 */
[----:B------:R-:W-:Y:S01]  /*346d0*/  ISETP.LT.AND P4, PT, R12, UR5, !P0 ;  /* 0x000000050c007c0c */ /* 0x000fe2000c781270 */
[----:B------:R-:W-:Y:S01]  /*346e0*/  ULDC UR5, c[0x0][0x22c] ;  /* 0x00008b0000057ab9 */ /* 0x000fe20000000800 */
[----:B------:R2:W-:Y:S01]  /*346f0*/  @P5 STG.E.U8 desc[UR16][R8.64], R13 ;  /* 0x0000000d08005986 */ /* 0x0005e2000c101110 */
[CC--:B------:R-:W-:Y:S01]  /*34700*/  IADD3 R4, P5, R10.reuse, R3.reuse, RZ ;  /* 0x000000030a047210 */ /* 0x0c0fe20007fbe0ff */
        /* <DEDUP_REMOVED lines=18> */
[-C--:B------:R-:W-:Y:S02]  /*34830*/  IADD3 R8, P2, R11, R3.reuse, RZ ;  /* 0x000000030b087210 */ /* 0x080fe40007f5e0ff */
[----:B------:R-:W-:Y:S01]  /*34840*/  ISETP.LT.AND P5, PT, R9, UR4, !P0 ;  /* 0x0000000409007c0c */ /* 0x000fe2000c7a1270 */
[----:B------:R-:W-:Y:S01]  /*34850*/  ULDC UR4, c[0x0][0x248] ;  /* 0x0000920000047ab9 */ /* 0x000fe20000000800 */
[----:B------:R-:W-:Y:S01]  /*34860*/  PRMT R35, R35, 0x7773, RZ ;  /* 0x0000777323237816 */ /* 0x000fe200000000ff */
[----:B0-----:R-:W-:Y:S01]  /*34870*/  VIADD R4, R0, 0xb3 ;  /* 0x000000b300047836 */ /* 0x001fe20000000000 */
[CC--:B------:R-:W-:Y:S01]  /*34880*/  LEA.HI.X.SX32 R9, R11.reuse, R64.reuse, 0x1, P2 ;  /* 0x000000400b097211 */ /* 0x0c0fe200010f0eff */
[----:B------:R-:W-:Y:S01]  /*34890*/  VIADD R11, R11, UR4 ;  /* 0x000000040b0b7c36 */ /* 0x000fe20008000000 */
[----:B------:R-:W-:Y:S02]  /*348a0*/  ULDC UR4, c[0x0][0x248] ;  /* 0x0000920000047ab9 */ /* 0x000fe40000000800 */
[----:B------:R-:W-:Y:S01]  /*348b0*/  ISETP.LT.AND P2, PT, R4, UR5, !P0 ;  /* 0x0000000504007c0c */ /* 0x000fe2000c741270 */
[----:B------:R0:W-:Y:S01]  /*348c0*/  @P4 STG.E.U8 desc[UR16][R8.64], R35 ;  /* 0x0000002308004986 */ /* 0x0001e2000c101110 */
[CC--:B------:R-:W-:Y:S01]  /*348d0*/  IADD3 R4, P4, R11.reuse, R3.reuse, RZ ;  /* 0x000000030b047210 */ /* 0x0c0fe20007f9e0ff */
[C---:B--2---:R-:W-:Y:S01]  /*348e0*/  VIADD R7, R11.reuse, UR4 ;  /* 0x000000040b077c36 */ /* 0x044fe20008000000 */
[----:B------:R-:W-:Y:S01]  /*348f0*/  ULDC UR5, c[0x0][0x248] ;  /* 0x0000920000057ab9 */ /* 0x000fe20000000800 */
        /* <DEDUP_REMOVED lines=8> */
[----:B0-----:R-:W-:Y:S01]  /*34980*/  IADD3 R8, P6, R10, R3, RZ ;  /* 0x000000030a087210 */ /* 0x001fe20007fde0ff */
        /* <DEDUP_REMOVED lines=49> */
[-C--:B------:R-:W-:Y:S01]  /*34ca0*/  IADD3 R6, P3, R7, R3.reuse, RZ ;  /* 0x0000000307067210 */ /* 0x080fe20007f7e0ff */
        /* <DEDUP_REMOVED lines=25> */
[C---:B------:R-:W-:Y:S02]  /*34e40*/  VIADD R7, R0.reuse, 0xbd ;  /* 0x000000bd00077836 */ /* 0x040fe40000000000 */
        /* <DEDUP_REMOVED lines=200> */
[----:B-1----:R-:W-:Y:S01]  /*35ad0*/  PRMT R17, R56, 0x7770, RZ ;  /* 0x0000777038117816 */ /* 0x002fe200000000ff */
        /* <DEDUP_REMOVED lines=22> */
[----:B-1----:R-:W-:Y:S01]  /*35c40*/  VIADD R9, R0, 0xd6 ;  /* 0x000000d600097836 */ /* 0x002fe20000000000 */
        /* <DEDUP_REMOVED lines=14> */
[C---:B-1----:R-:W-:Y:S01]  /*35d30*/  VIADD R7, R11.reuse, UR4 ;  /* 0x000000040b077c36 */ /* 0x042fe20008000000 */
        /* <DEDUP_REMOVED lines=18> */
[----:B-1----:R-:W-:Y:S01]  /*35e60*/  VIADD R5, R0, 0xda ;  /* 0x000000da00057836 */ /* 0x002fe20000000000 */
        /* <DEDUP_REMOVED lines=18> */
[----:B-1----:R-:W-:Y:S01]  /*35f90*/  PRMT R15, R56, 0x7772, RZ ;  /* 0x00007772380f7816 */ /* 0x002fe200000000ff */
        /* <DEDUP_REMOVED lines=34> */
[----:B-1----:R-:W-:Y:S01]  /*361c0*/  VIADD R5, R0, 0xe0 ;  /* 0x000000e000057836 */ /* 0x002fe20000000000 */
        /* <DEDUP_REMOVED lines=33> */
[C---:B-1----:R-:W-:Y:S01]  /*363e0*/  VIADD R7, R11.reuse, UR4 ;  /* 0x000000040b077c36 */ /* 0x042fe20008000000 */
        /* <DEDUP_REMOVED lines=54> */
[----:B-1----:R-:W-:Y:S01]  /*36750*/  VIADD R7, R11, UR4 ;  /* 0x000000040b077c36 */ /* 0x002fe20008000000 */
        /* <DEDUP_REMOVED lines=50> */
[C---:B------:R-:W-:Y:S01]  /*36a80*/  VIADD R14, R11.reuse, UR4 ;  /* 0x000000040b0e7c36 */ /* 0x040fe20008000000 */
[----:B------:R-:W0:Y:S01]  /*36a90*/  LDS.128 R4, [R2] ;  /* 0x0000000002047984 */ /* 0x000e220000000c00 */
[----:B------:R-:W-:Y:S01]  /*36aa0*/  VIADD R16, R0, 0xf0 ;  /* 0x000000f000107836 */ /* 0x000fe20000000000 */
[----:B------:R-:W-:Y:S01]  /*36ab0*/  ULDC UR4, c[0x0][0x22c] ;  /* 0x00008b0000047ab9 */ /* 0x000fe20000000800 */
[----:B------:R-:W-:Y:S01]  /*36ac0*/  PRMT R15, R62, 0x7772, RZ ;  /* 0x000077723e0f7816 */ /* 0x000fe200000000ff */
[----:B------:R2:W-:Y:S01]  /*36ad0*/  @P3 STG.E.U8 desc[UR16][R8.64], R61 ;  /* 0x0000003d08003986 */ /* 0x0005e2000c101110 */
[----:B------:R-:W-:Y:S01]  /*36ae0*/  IADD3 R10, P3, R11, R3, RZ ;  /* 0x000000030b0a7210 */ /* 0x000fe20007f7e0ff */
[----:B------:R-:W-:-:S03]  /*36af0*/  ULDC UR5, c[0x0][0x22c] ;  /* 0x00008b0000057ab9 */ /* 0x000fc60000000800 */
[----:B------:R-:W-:Y:S02]  /*36b00*/  LEA.HI.X.SX32 R11, R11, R64, 0x1, P3 ;  /* 0x000000400b0b7211 */ /* 0x000fe400018f0eff */
[----:B------:R-:W-:-:S04]  /*36b10*/  IADD3 R12, P3, R14, R3, RZ ;  /* 0x000000030e0c7210 */ /* 0x000fc80007f7e0ff */
[-C--:B-1----:R-:W-:Y:S02]  /*36b20*/  LEA.HI.X.SX32 R13, R14, R64.reuse, 0x1, P3 ;  /* 0x000000400e0d7211 */ /* 0x082fe400018f0eff */
[----:B------:R-:W-:Y:S01]  /*36b30*/  ISETP.LT.AND P3, PT, R16, UR4, !P0 ;  /* 0x0000000410007c0c */ /* 0x000fe2000c761270 */
[----:B------:R-:W-:Y:S02]  /*36b40*/  ULDC UR4, c[0x0][0x248] ;  /* 0x0000920000047ab9 */ /* 0x000fe40000000800 */
[----:B------:R-:W-:Y:S01]  /*36b50*/  VIADD R14, R14, UR4 ;  /* 0x000000040e0e7c36 */ /* 0x000fe20008000000 */
[----:B------:R-:W-:Y:S01]  /*36b60*/  PRMT R17, R62, 0x7773, RZ ;  /* 0x000077733e117816 */ /* 0x000fe200000000ff */
[----:B--2---:R-:W-:Y:S01]  /*36b70*/  VIADD R9, R0, 0xf1 ;  /* 0x000000f100097836 */ /* 0x004fe20000000000 */
[----:B------:R1:W-:Y:S01]  /*36b80*/  @P6 STG.E.U8 desc[UR16][R10.64], R15 ;  /* 0x0000000f0a006986 */ /* 0x0003e2000c101110 */
[----:B------:R-:W-:Y:S01]  /*36b90*/  ULDC UR4, c[0x0][0x248] ;  /* 0x0000920000047ab9 */ /* 0x000fe20000000800 */
[C---:B------:R-:W-:Y:S01]  /*36ba0*/  IADD3 R8, P6, R14.reuse, R3, RZ ;  /* 0x000000030e087210 */ /* 0x040fe20007fde0ff */
[C---:B------:R-:W-:Y:S01]  /*36bb0*/  VIADD R2, R14.reuse, UR4 ;  /* 0x000000040e027c36 */ /* 0x040fe20008000000 */
[----:B------:R2:W-:Y:S01]  /*36bc0*/  @P2 STG.E.U8 desc[UR16][R12.64], R17 ;  /* 0x000000110c002986 */ /* 0x0005e2000c101110 */
[----:B------:R-:W-:Y:S01]  /*36bd0*/  ISETP.LT.AND P2, PT, R9, UR5, !P0 ;  /* 0x0000000509007c0c */ /* 0x000fe2000c741270 */
[----:B------:R-:W-:Y:S01]  /*36be0*/  ULDC UR4, c[0x0][0x22c] ;  /* 0x00008b0000047ab9 */ /* 0x000fe20000000800 */
[----:B------:R-:W-:Y:S01]  /*36bf0*/  LEA.HI.X.SX32 R9, R14, R64, 0x1, P6 ;  /* 0x000000400e097211 */ /* 0x000fe200030f0eff */
[----:B------:R-:W-:Y:S01]  /*36c00*/  ULDC UR5, c[0x0][0x22c] ;  /* 0x00008b0000057ab9 */ /* 0x000fe20000000800 */
[----:B-1----:R-:W-:-:S02]  /*36c10*/  PRMT R15, R63, 0x7773, RZ ;  /* 0x000077733f0f7816 */ /* 0x002fc400000000ff */
[----:B------:R-:W-:Y:S01]  /*36c20*/  PRMT R63, R63, 0x7772, RZ ;  /* 0x000077723f3f7816 */ /* 0x000fe200000000ff */
[----:B--2---:R-:W-:Y:S01]  /*36c30*/  VIADD R12, R0, 0xf2 ;  /* 0x000000f2000c7836 */ /* 0x004fe20000000000 */
[----:B------:R-:W-:-:S03]  /*36c40*/  IADD3 R10, P6, R2, R3, RZ ;  /* 0x00000003020a7210 */ /* 0x000fc60007fde0ff */
[----:B------:R1:W-:Y:S01]  /*36c50*/  @P5 STG.E.U8 desc[UR16][R8.64], R63 ;  /* 0x0000003f08005986 */ /* 0x0003e2000c101110 */
[----:B------:R-:W-:Y:S01]  /*36c60*/  ISETP.LT.AND P5, PT, R12, UR4, !P0 ;  /* 0x000000040c007c0c */ /* 0x000fe2000c7a1270 */
[----:B------:R-:W-:Y:S01]  /*36c70*/  ULDC UR4, c[0x0][0x248] ;  /* 0x0000920000047ab9 */ /* 0x000fe20000000800 */
[C---:B------:R-:W-:Y:S01]  /*36c80*/  LEA.HI.X.SX32 R11, R2.reuse, R64, 0x1, P6 ;  /* 0x00000040020b7211 */ /* 0x040fe200030f0eff */
[----:B------:R-:W-:Y:S01]  /*36c90*/  VIADD R2, R2, UR4 ;  /* 0x0000000402027c36 */ /* 0x000fe20008000000 */
[----:B------:R-:W-:Y:S01]  /*36ca0*/  ULDC UR4, c[0x0][0x248] ;  /* 0x0000920000047ab9 */ /* 0x000fe20000000800 */
[----:B------:R-:W-:-:S03]  /*36cb0*/  VIADD R13, R0, 0xf3 ;  /* 0x000000f3000d7836 */ /* 0x000fc60000000000 */
[CC--:B------:R-:W-:Y:S01]  /*36cc0*/  IADD3 R12, P6, R2.reuse, R3.reuse, RZ ;  /* 0x00000003020c7210 */ /* 0x0c0fe20007fde0ff */
[----:B------:R2:W-:Y:S01]  /*36cd0*/  @P4 STG.E.U8 desc[UR16][R10.64], R15 ;  /* 0x0000000f0a004986 */ /* 0x0005e2000c101110 */
[C---:B------:R-:W-:Y:S01]  /*36ce0*/  VIADD R14, R2.reuse, UR4 ;  /* 0x00000004020e7c36 */ /* 0x040fe20008000000 */
[----:B------:R-:W-:Y:S01]  /*36cf0*/  ISETP.LT.AND P4, PT, R13, UR5, !P0 ;  /* 0x000000050d007c0c */ /* 0x000fe2000c781270 */
[----:B------:R-:W-:Y:S01]  /*36d00*/  ULDC UR4, c[0x0][0x22c] ;  /* 0x00008b0000047ab9 */ /* 0x000fe20000000800 */
[----:B------:R-:W-:Y:S01]  /*36d10*/  LEA.HI.X.SX32 R13, R2, R64, 0x1, P6 ;  /* 0x00000040020d7211 */ /* 0x000fe200030f0eff */
[----:B------:R-:W-:Y:S01]  /*36d20*/  VIADD R2, R0, 0xf4 ;  /* 0x000000f400027836 */ /* 0x000fe20000000000 */
[----:B0-----:R-:W-:Y:S01]  /*36d30*/  PRMT R17, R4, 0x7770, RZ ;  /* 0x0000777004117816 */ /* 0x001fe200000000ff */
[----:B------:R-:W-:Y:S01]  /*36d40*/  ULDC UR5, c[0x0][0x22c] ;  /* 0x00008b0000057ab9 */ /* 0x000fe20000000800 */
[----:B-1----:R-:W-:-:S03]  /*36d50*/  IADD3 R8, P6, R14, R3, RZ ;  /* 0x000000030e087210 */ /* 0x002fc60007fde0ff */
[----:B------:R0:W-:Y:S01]  /*36d60*/  @P3 STG.E.U8 desc[UR16][R12.64], R17 ;  /* 0x000000110c003986 */ /* 0x0001e2000c101110 */
[----:B------:R-:W-:Y:S01]  /*36d70*/  ISETP.LT.AND P3, PT, R2, UR4, !P0 ;  /* 0x0000000402007c0c */ /* 0x000fe2000c761270 */
[----:B------:R-:W-:Y:S01]  /*36d80*/  ULDC UR4, c[0x0][0x248] ;  /* 0x0000920000047ab9 */ /* 0x000fe20000000800 */
[CC--:B------:R-:W-:Y:S01]  /*36d90*/  LEA.HI.X.SX32 R9, R14.reuse, R64.reuse, 0x1, P6 ;  /* 0x000000400e097211 */ /* 0x0c0fe200030f0eff */
[----:B------:R-:W-:Y:S01]  /*36da0*/  VIADD R14, R14, UR4 ;  /* 0x000000040e0e7c36 */ /* 0x000fe20008000000 */
[----:B--2---:R-:W-:Y:S01]  /*36db0*/  PRMT R15, R4, 0x7771, RZ ;  /* 0x00007771040f7816 */ /* 0x004fe200000000ff */
[----:B------:R-:W-:Y:S01]  /*36dc0*/  VIADD R11, R0, 0xf5 ;  /* 0x000000f5000b7836 */ /* 0x000fe20000000000 */
[----:B------:R-:W-:Y:S02]  /*36dd0*/  ULDC UR4, c[0x0][0x248] ;  /* 0x0000920000047ab9 */ /* 0x000fe40000000800 */
[C---:B------:R-:W-:Y:S01]  /*36de0*/  IADD3 R10, P6, R14.reuse, R3, RZ ;  /* 0x000000030e0a7210 */ /* 0x040fe20007fde0ff */
[----:B------:R1:W-:Y:S01]  /*36df0*/  @P2 STG.E.U8 desc[UR16][R8.64], R15 ;  /* 0x0000000f08002986 */ /* 0x0003e2000c101110 */
[C---:B------:R-:W-:Y:S01]  /*36e00*/  VIADD R2, R14.reuse, UR4 ;  /* 0x000000040e027c36 */ /* 0x040fe20008000000 */
[----:B------:R-:W-:Y:S01]  /*36e10*/  ISETP.LT.AND P2, PT, R11, UR5, !P0 ;  /* 0x000000050b007c0c */ /* 0x000fe2000c741270 */
[----:B------:R-:W-:Y:S01]  /*36e20*/  ULDC UR4, c[0x0][0x22c] ;  /* 0x00008b0000047ab9 */ /* 0x000fe20000000800 */
[----:B------:R-:W-:Y:S01]  /*36e30*/  LEA.HI.X.SX32 R11, R14, R64, 0x1, P6 ;  /* 0x000000400e0b7211 */ /* 0x000fe200030f0eff */
[----:B------:R-:W-:Y:S01]  /*36e40*/  ULDC UR5, c[0x0][0x22c] ;  /* 0x00008b0000057ab9 */ /* 0x000fe20000000800 */
[----:B0-----:R-:W-:-:S02]  /*36e50*/  PRMT R17, R5, 0x7770, RZ ;  /* 0x0000777005117816 */ /* 0x001fc400000000ff */
[----:B------:R-:W-:Y:S01]  /*36e60*/  IADD3 R12, P6, R2, R3, RZ ;  /* 0x00000003020c7210 */ /* 0x000fe20007fde0ff */
[----:B-1----:R-:W-:Y:S02]  /*36e70*/  VIADD R8, R0, 0xf6 ;  /* 0x000000f600087836 */ /* 0x002fe40000000000 */
[----:B------:R0:W-:Y:S01]  /*36e80*/  @P5 STG.E.U8 desc[UR16][R10.64], R17 ;  /* 0x000000110a005986 */ /* 0x0001e2000c101110 */
[----:B------:R-:W-:Y:S02]  /*36e90*/  LEA.HI.X.SX32 R13, R2, R64, 0x1, P6 ;  /* 0x00000040020d7211 */ /* 0x000fe400030f0eff */
[----:B------:R-:W-:Y:S01]  /*36ea0*/  ISETP.LT.AND P5, PT, R8, UR4, !P0 ;  /* 0x0000000408007c0c */ /* 0x000fe2000c7a1270 */
[----:B------:R-:W-:Y:S02]  /*36eb0*/  ULDC UR4, c[0x0][0x248] ;  /* 0x0000920000047ab9 */ /* 0x000fe40000000800 */
[----:B------:R-:W-:Y:S01]  /*36ec0*/  VIADD R2, R2, UR4 ;  /* 0x0000000402027c36 */ /* 0x000fe20008000000 */
[----:B------:R-:W-:Y:S01]  /*36ed0*/  PRMT R15, R5, 0x7771, RZ ;  /* 0x00007771050f7816 */ /* 0x000fe200000000ff */
[----:B------:R-:W-:Y:S01]  /*36ee0*/  VIADD R9, R0, 0xf7 ;  /* 0x000000f700097836 */ /* 0x000fe20000000000 */
[----:B------:R-:W-:-:S02]  /*36ef0*/  ULDC UR4, c[0x0][0x248] ;  /* 0x0000920000047ab9 */ /* 0x000fc40000000800 */
        /* <DEDUP_REMOVED lines=9> */
[----:B------:R-:W-:-:S03]  /*36f90*/  IADD3 R10, P6, R14, R3, RZ ;  /* 0x000000030e0a7210 */ /* 0x000fc60007fde0ff */
[----:B------:R0:W-:Y:S01]  /*36fa0*/  @P3 STG.E.U8 desc[UR16][R8.64], R17 ;  /* 0x0000001108003986 */ /* 0x0001e2000c101110 */
[----:B------:R-:W-:Y:S01]  /*36fb0*/  ISETP.LT.AND P3, PT, R2, UR4, !P0 ;  /* 0x0000000402007c0c */ /* 0x000fe2000c761270 */
[----:B------:R-:W-:Y:S01]  /*36fc0*/  ULDC UR4, c[0x0][0x248] ;  /* 0x0000920000047ab9 */ /* 0x000fe20000000800 */
[CC--:B------:R-:W-:Y:S01]  /*36fd0*/  LEA.HI.X.SX32 R11, R14.reuse, R64.reuse, 0x1, P6 ;  /* 0x000000400e0b7211 */ /* 0x0c0fe200030f0eff */
[----:B------:R-:W-:Y:S01]  /*36fe0*/  VIADD R14, R14, UR4 ;  /* 0x000000040e0e7c36 */ /* 0x000fe20008000000 */
[----:B-1----:R-:W-:Y:S01]  /*36ff0*/  PRMT R15, R6, 0x7771, RZ ;  /* 0x00007771060f7816 */ /* 0x002fe200000000ff */
        /* <DEDUP_REMOVED lines=25> */
[-C--:B------:R-:W-:Y:S01]  /*37190*/  LEA.HI.X.SX32 R11, R2, R64.reuse, 0x1, P6 ;  /* 0x00000040020b7211 */ /* 0x080fe200030f0eff */
[----:B------:R-:W-:Y:S01]  /*371a0*/  VIADD R2, R0, 0xfc ;  /* 0x000000fc00027836 */ /* 0x000fe20000000000 */
[----:B0-----:R-:W-:Y:S01]  /*371b0*/  IADD3 R12, P6, R14, R3, RZ ;  /* 0x000000030e0c7210 */ /* 0x001fe20007fde0ff */
[----:B------:R-:W-:Y:S01]  /*371c0*/  ULDC UR5, c[0x0][0x248] ;  /* 0x0000920000057ab9 */ /* 0x000fe20000000800 */
[----:B-1----:R-:W-:Y:S02]  /*371d0*/  PRMT R9, R4, 0x7772, RZ ;  /* 0x0000777204097816 */ /* 0x002fe400000000ff */
[----:B------:R-:W-:-:S03]  /*371e0*/  LEA.HI.X.SX32 R13, R14, R64, 0x1, P6 ;  /* 0x000000400e0d7211 */ /* 0x000fc600030f0eff */
[----:B------:R0:W-:Y:S01]  /*371f0*/  @P3 STG.E.U8 desc[UR16][R10.64], R9 ;  /* 0x000000090a003986 */ /* 0x0001e2000c101110 */
[----:B------:R-:W-:Y:S01]  /*37200*/  ISETP.LT.AND P3, PT, R2, UR4, !P0 ;  /* 0x0000000402007c0c */ /* 0x000fe2000c761270 */
[----:B------:R-:W-:Y:S02]  /*37210*/  ULDC UR4, c[0x0][0x248] ;  /* 0x0000920000047ab9 */ /* 0x000fe40000000800 */
[----:B------:R-:W-:Y:S01]  /*37220*/  VIADD R14, R14, UR4 ;  /* 0x000000040e0e7c36 */ /* 0x000fe20008000000 */
[----:B------:R-:W-:Y:S01]  /*37230*/  ULDC UR4, c[0x0][0x248] ;  /* 0x0000920000047ab9 */ /* 0x000fe20000000800 */
[----:B------:R-:W-:Y:S02]  /*37240*/  PRMT R15, R4, 0x7773, RZ ;  /* 0x00007773040f7816 */ /* 0x000fe400000000ff */
[----:B------:R-:W-:Y:S01]  /*37250*/  VIADD R2, R14, UR4 ;  /* 0x000000040e027c36 */ /* 0x000fe20008000000 */
[----:B------:R-:W-:-:S03]  /*37260*/  ULDC UR4, c[0x0][0x248] ;  /* 0x0000920000047ab9 */ /* 0x000fc60000000800 */
[----:B------:R-:W-:Y:S01]  /*37270*/  VIADD R4, R2, UR5 ;  /* 0x0000000502047c36 */ /* 0x000fe20008000000 */
[----:B------:R1:W-:Y:S01]  /*37280*/  @P2 STG.E.U8 desc[UR16][R12.64], R15 ;  /* 0x0000000f0c002986 */ /* 0x0003e2000c101110 */
[----:B------:R-:W-:Y:S01]  /*37290*/  VIADD R18, R0, 0xfd ;  /* 0x000000fd00127836 */ /* 0x000fe20000000000 */
[-C--:B------:R-:W-:Y:S01]  /*372a0*/  IADD3 R8, P2, R14, R3.reuse, RZ ;  /* 0x000000030e087210 */ /* 0x080fe20007f5e0ff */
[----:B------:R-:W-:Y:S01]  /*372b0*/  VIADD R19, R0, 0xfe ;  /* 0x000000fe00137836 */ /* 0x000fe20000000000 */
[----:B------:R-:W-:Y:S01]  /*372c0*/  ULDC UR5, c[0x0][0x248] ;  /* 0x0000920000057ab9 */ /* 0x000fe20000000800 */
[----:B------:R-:W-:Y:S01]  /*372d0*/  VIADD R0, R4, UR6 ;  /* 0x0000000604007c36 */ /* 0x000fe20008000000 */
[----:B0-----:R-:W-:Y:S02]  /*372e0*/  LEA.HI.X.SX32 R9, R14, R64, 0x1, P2 ;  /* 0x000000400e097211 */ /* 0x001fe400010f0eff */
[-C--:B------:R-:W-:Y:S01]  /*372f0*/  IADD3 R10, P2, R2, R3.reuse, RZ ;  /* 0x00000003020a7210 */ /* 0x080fe20007f5e0ff */
[----:B------:R-:W-:Y:S01]  /*37300*/  VIADD R17, R0, UR4 ;  /* 0x0000000400117c36 */ /* 0x000fe20008000000 */
[----:B------:R-:W-:Y:S01]  /*37310*/  ULDC UR4, c[0x0][0x22c] ;  /* 0x00008b0000047ab9 */ /* 0x000fe20000000800 */
[----:B-1----:R-:W-:-:S02]  /*37320*/  IADD3 R12, P6, R4, R3, RZ ;  /* 0x00000003040c7210 */ /* 0x002fc40007fde0ff */
[-C--:B------:R-:W-:Y:S02]  /*37330*/  LEA.HI.X.SX32 R11, R2, R64.reuse, 0x1, P2 ;  /* 0x00000040020b7211 */ /* 0x080fe400010f0eff */
[-C--:B------:R-:W-:Y:S01]  /*37340*/  LEA.HI.X.SX32 R13, R4, R64.reuse, 0x1, P6 ;  /* 0x00000040040d7211 */ /* 0x080fe200030f0eff */
[C---:B------:R-:W-:Y:S01]  /*37350*/  VIADD R4, R17.reuse, UR5 ;  /* 0x0000000511047c36 */ /* 0x040fe20008000000 */
[CC--:B------:R-:W-:Y:S02]  /*37360*/  IADD3 R14, P6, R0.reuse, R3.reuse, RZ ;  /* 0x00000003000e7210 */ /* 0x0c0fe40007fde0ff */
[-C--:B------:R-:W-:Y:S02]  /*37370*/  IADD3 R2, P2, R17, R3.reuse, RZ ;  /* 0x0000000311027210 */ /* 0x080fe40007f5e0ff */
[----:B------:R-:W-:Y:S02]  /*37380*/  LEA.HI.X.SX32 R15, R0, R64, 0x1, P6 ;  /* 0x00000040000f7211 */ /* 0x000fe400030f0eff */
[----:B------:R-:W-:-:S02]  /*37390*/  IADD3 R16, P6, R4, R3, RZ ;  /* 0x0000000304107210 */ /* 0x000fc40007fde0ff */
[----:B------:R-:W-:Y:S02]  /*373a0*/  LEA.HI.X.SX32 R3, R17, R64, 0x1, P2 ;  /* 0x0000004011037211 */ /* 0x000fe400010f0eff */
[----:B------:R-:W-:Y:S02]  /*373b0*/  ISETP.LT.AND P2, PT, R18, UR7, !P0 ;  /* 0x0000000712007c0c */ /* 0x000fe4000c741270 */
[----:B------:R-:W-:Y:S02]  /*373c0*/  ISETP.LT.AND P0, PT, R19, UR4, !P0 ;  /* 0x0000000413007c0c */ /* 0x000fe4000c701270 */
[C---:B------:R-:W-:Y:S02]  /*373d0*/  PRMT R25, R5.reuse, 0x7772, RZ ;  /* 0x0000777205197816 */ /* 0x040fe400000000ff */
[----:B------:R-:W-:Y:S02]  /*373e0*/  PRMT R23, R5, 0x7773, RZ ;  /* 0x0000777305177816 */ /* 0x000fe400000000ff */
[----:B------:R-:W-:-:S02]  /*373f0*/  PRMT R21, R6, 0x7772, RZ ;  /* 0x0000777206157816 */ /* 0x000fc400000000ff */
[----:B------:R-:W-:Y:S02]  /*37400*/  PRMT R19, R6, 0x7773, RZ ;  /* 0x0000777306137816 */ /* 0x000fe400000000ff */
[C---:B------:R-:W-:Y:S01]  /*37410*/  PRMT R5, R7.reuse, 0x7773, RZ ;  /* 0x0000777307057816 */ /* 0x040fe200000000ff */
[----:B------:R0:W-:Y:S01]  /*37420*/  @P5 STG.E.U8 desc[UR16][R8.64], R25 ;  /* 0x0000001908005986 */ /* 0x0001e2000c101110 */
[----:B------:R-:W-:-:S03]  /*37430*/  PRMT R7, R7, 0x7772, RZ ;  /* 0x0000777207077816 */ /* 0x000fc600000000ff */
[----:B------:R0:W-:Y:S04]  /*37440*/  @P4 STG.E.U8 desc[UR16][R10.64], R23 ;  /* 0x000000170a004986 */ /* 0x0001e8000c101110 */
[----:B------:R0:W-:Y:S04]  /*37450*/  @P3 STG.E.U8 desc[UR16][R12.64], R21 ;  /* 0x000000150c003986 */ /* 0x0001e8000c101110 */
[----:B------:R0:W-:Y:S01]  /*37460*/  @P2 STG.E.U8 desc[UR16][R14.64], R19 ;  /* 0x000000130e002986 */ /* 0x0001e2000c101110 */
[----:B------:R-:W-:-:S03]  /*37470*/  LEA.HI.X.SX32 R17, R4, R64, 0x1, P6 ;  /* 0x0000004004117211 */ /* 0x000fc600030f0eff */
[----:B------:R0:W-:Y:S01]  /*37480*/  @P0 STG.E.U8 desc[UR16][R2.64], R7 ;  /* 0x0000000702000986 */ /* 0x0001e2000c101110 */
[----:B------:R-:W-:Y:S05]  /*37490*/  @!P1 EXIT ;  /* 0x000000000000994d */ /* 0x000fea0003800000 */
[----:B------:R-:W-:Y:S01]  /*374a0*/  STG.E.U8 desc[UR16][R16.64], R5 ;  /* 0x0000000510007986 */ /* 0x000fe2000c101110 */
[----:B------:R-:W-:Y:S05]  /*374b0*/  EXIT ;  /* 0x000000000000794d */ /* 0x000fea0003800000 */
.L_x_3:
[----:B------:R-:W-:-:S00]  /*374c0*/  BRA `(.L_x_3) ;  /* 0xfffffffc00fc7947 */ /* 0x000fc0000383ffff */
[----:B------:R-:W-:-:S00]  /*374d0*/  NOP ;  /* 0x0000000000007918 */ /* 0x000fc00000000000 */
        /* <DEDUP_REMOVED lines=10> */
.L_x_4:


//--------------------- .nv.shared.matmul_kernel  --------------------------
	.section	.nv.shared.matmul_kernel,"aw",@nobits
	.sectionflags	@""
	.align	16
	.zero		1024


//--------------------- .nv.shared.reserved.0     --------------------------
	.section	.nv.shared.reserved.0,"aw",@nobits
	.weak		__nv_reservedSMEM_offset_0_alias
	.size		__nv_reservedSMEM_offset_0_alias, 0, 0
	.other		__nv_reservedSMEM_offset_0_alias,@"STO_CUDA_RESERVED_SHARED STV_DEFAULT"
__nv_reservedSMEM_offset_0_alias:
	.zero		0


//--------------------- .nv.constant0.matmul_kernel --------------------------
	.section	.nv.constant0.matmul_kernel,"a",@progbits
	.sectionflags	@""
	.align	4
.nv.constant0.matmul_kernel:
	.zero		608


//--------------------- SYMBOLS --------------------------

	.type		.nv.reservedSmem.offset0,@object
	.size		.nv.reservedSmem.offset0,0x4
